	.target	sm_80

	.elftype	@"ET_EXEC"


//--------------------- .note.nv.tkinfo           --------------------------
	.section	.note.nv.tkinfo,"",@"SHT_NOTE"
	.sectionflags	@"SHF_NOTE_NV_TKINFO"
	.tkinfo
        /*0018*/ 	.word	0x00000002
        /*0030*/ 	.string	""
        /*0030*/ 	.string	"ptxas"
        /*0030*/ 	.string	"Cuda compilation tools, release 13.0, V13.0.88"
        /*0030*/ 	.string	"Build cuda_13.0.r13.0/compiler.36424714_0"
        /*0030*/ 	.string	"-arch sm_80 -m 64 "



//--------------------- .note.nv.cuinfo           --------------------------
	.section	.note.nv.cuinfo,"",@"SHT_NOTE"
	.sectionflags	@"SHF_NOTE_NV_CUINFO"
        /*0018*/ 	.short	0x0002
        /*001a*/ 	.short	0x0050
        /*001c*/ 	.short	0x0082
	.zero		2


//--------------------- .nv.info                  --------------------------
	.section	.nv.info,"",@"SHT_CUDA_INFO"
	.align	4


	//----- nvinfo : EIATTR_REGCOUNT
	.align		4
        /*0000*/ 	.byte	0x04, 0x2f
        /*0002*/ 	.short	(.L_20 - .L_19)
	.align		4
.L_19:
        /*0004*/ 	.word	index@(_ZN17fastertransformer18softmax_COL32_LE32IfEEvPaPKiPKT_iiifPKfS8_S8_ii)
        /*0008*/ 	.word	0x0000001b


	//----- nvinfo : EIATTR_FRAME_SIZE
	.align		4
.L_20:
        /*000c*/ 	.byte	0x04, 0x11
        /*000e*/ 	.short	(.L_22 - .L_21)
	.align		4
.L_21:
        /*0010*/ 	.word	index@(_ZN17fastertransformer18softmax_COL32_LE32IfEEvPaPKiPKT_iiifPKfS8_S8_ii)
        /*0014*/ 	.word	0x00000000


	//----- nvinfo : EIATTR_REGCOUNT
	.align		4
.L_22:
        /*0018*/ 	.byte	0x04, 0x2f
        /*001a*/ 	.short	(.L_24 - .L_23)
	.align		4
.L_23:
        /*001c*/ 	.word	index@(_ZN17fastertransformer18softmax_COL32_LE64IfEEvPaPKiPKT_iiifPKfS8_S8_ii)
        /*0020*/ 	.word	0x0000001d


	//----- nvinfo : EIATTR_FRAME_SIZE
	.align		4
.L_24:
        /*0024*/ 	.byte	0x04, 0x11
        /*0026*/ 	.short	(.L_26 - .L_25)
	.align		4
.L_25:
        /*0028*/ 	.word	index@(_ZN17fastertransformer18softmax_COL32_LE64IfEEvPaPKiPKT_iiifPKfS8_S8_ii)
        /*002c*/ 	.word	0x00000000


	//----- nvinfo : EIATTR_REGCOUNT
	.align		4
.L_26:
        /*0030*/ 	.byte	0x04, 0x2f
        /*0032*/ 	.short	(.L_28 - .L_27)
	.align		4
.L_27:
        /*0034*/ 	.word	index@(_ZN17fastertransformer13softmax_COL32IfEEvPaPKiPKT_iiifPKfS8_S8_ii)
        /*0038*/ 	.word	0x00000020


	//----- nvinfo : EIATTR_FRAME_SIZE
	.align		4
.L_28:
        /*003c*/ 	.byte	0x04, 0x11
        /*003e*/ 	.short	(.L_30 - .L_29)
	.align		4
.L_29:
        /*0040*/ 	.word	index@(_ZN17fastertransformer13softmax_COL32IfEEvPaPKiPKT_iiifPKfS8_S8_ii)
        /*0044*/ 	.word	0x00000000


	//----- nvinfo : EIATTR_REGCOUNT
	.align		4
.L_30:
        /*0048*/ 	.byte	0x04, 0x2f
        /*004a*/ 	.short	(.L_32 - .L_31)
	.align		4
.L_31:
        /*004c*/ 	.word	index@(_ZN17fastertransformer18softmax_COL32_LE32I6__halfEEvPaPKiPKT_iiifPKfS9_S9_ii)
        /*0050*/ 	.word	0x00000019


	//----- nvinfo : EIATTR_FRAME_SIZE
	.align		4
.L_32:
        /*0054*/ 	.byte	0x04, 0x11
        /*0056*/ 	.short	(.L_34 - .L_33)
	.align		4
.L_33:
        /*0058*/ 	.word	index@(_ZN17fastertransformer18softmax_COL32_LE32I6__halfEEvPaPKiPKT_iiifPKfS9_S9_ii)
        /*005c*/ 	.word	0x00000000


	//----- nvinfo : EIATTR_REGCOUNT
	.align		4
.L_34:
        /*0060*/ 	.byte	0x04, 0x2f
        /*0062*/ 	.short	(.L_36 - .L_35)
	.align		4
.L_35:
        /*0064*/ 	.word	index@(_ZN17fastertransformer18softmax_COL32_LE64I6__halfEEvPaPKiPKT_iiifPKfS9_S9_ii)
        /*0068*/ 	.word	0x0000001e


	//----- nvinfo : EIATTR_FRAME_SIZE
	.align		4
.L_36:
        /*006c*/ 	.byte	0x04, 0x11
        /*006e*/ 	.short	(.L_38 - .L_37)
	.align		4
.L_37:
        /*0070*/ 	.word	index@(_ZN17fastertransformer18softmax_COL32_LE64I6__halfEEvPaPKiPKT_iiifPKfS9_S9_ii)
        /*0074*/ 	.word	0x00000000


	//----- nvinfo : EIATTR_REGCOUNT
	.align		4
.L_38:
        /*0078*/ 	.byte	0x04, 0x2f
        /*007a*/ 	.short	(.L_40 - .L_39)
	.align		4
.L_39:
        /*007c*/ 	.word	index@(_ZN17fastertransformer13softmax_COL32I6__halfEEvPaPKiPKT_iiifPKfS9_S9_ii)
        /*0080*/ 	.word	0x0000001e


	//----- nvinfo : EIATTR_FRAME_SIZE
	.align		4
.L_40:
        /*0084*/ 	.byte	0x04, 0x11
        /*0086*/ 	.short	(.L_42 - .L_41)
	.align		4
.L_41:
        /*0088*/ 	.word	index@(_ZN17fastertransformer13softmax_COL32I6__halfEEvPaPKiPKT_iiifPKfS9_S9_ii)
        /*008c*/ 	.word	0x00000000


	//----- nvinfo : EIATTR_REGCOUNT
	.align		4
.L_42:
        /*0090*/ 	.byte	0x04, 0x2f
        /*0092*/ 	.short	(.L_44 - .L_43)
	.align		4
.L_43:
        /*0094*/ 	.word	index@(_ZN17fastertransformer25softmax_COL32_LE32_varlenIfEEvPaPKaPKT_iiiifPKfS8_ii)
        /*0098*/ 	.word	0x0000001a


	//----- nvinfo : EIATTR_FRAME_SIZE
	.align		4
.L_44:
        /*009c*/ 	.byte	0x04, 0x11
        /*009e*/ 	.short	(.L_46 - .L_45)
	.align		4
.L_45:
        /*00a0*/ 	.word	index@(_ZN17fastertransformer25softmax_COL32_LE32_varlenIfEEvPaPKaPKT_iiiifPKfS8_ii)
        /*00a4*/ 	.word	0x00000000


	//----- nvinfo : EIATTR_REGCOUNT
	.align		4
.L_46:
        /*00a8*/ 	.byte	0x04, 0x2f
        /*00aa*/ 	.short	(.L_48 - .L_47)
	.align		4
.L_47:
        /*00ac*/ 	.word	index@(_ZN17fastertransformer25softmax_COL32_LE64_varlenIfEEvPaPKaPKT_iiiifPKfS8_ii)
        /*00b0*/ 	.word	0x00000017


	//----- nvinfo : EIATTR_FRAME_SIZE
	.align		4
.L_48:
        /*00b4*/ 	.byte	0x04, 0x11
        /*00b6*/ 	.short	(.L_50 - .L_49)
	.align		4
.L_49:
        /*00b8*/ 	.word	index@(_ZN17fastertransformer25softmax_COL32_LE64_varlenIfEEvPaPKaPKT_iiiifPKfS8_ii)
        /*00bc*/ 	.word	0x00000000


	//----- nvinfo : EIATTR_REGCOUNT
	.align		4
.L_50:
        /*00c0*/ 	.byte	0x04, 0x2f
        /*00c2*/ 	.short	(.L_52 - .L_51)
	.align		4
.L_51:
        /*00c4*/ 	.word	index@(_ZN17fastertransformer20softmax_COL32_varlenIfEEvPaPKaPKT_iiiifPKfS8_ii)
        /*00c8*/ 	.word	0x0000001e


	//----- nvinfo : EIATTR_FRAME_SIZE
	.align		4
.L_52:
        /*00cc*/ 	.byte	0x04, 0x11
        /*00ce*/ 	.short	(.L_54 - .L_53)
	.align		4
.L_53:
        /*00d0*/ 	.word	index@(_ZN17fastertransformer20softmax_COL32_varlenIfEEvPaPKaPKT_iiiifPKfS8_ii)
        /*00d4*/ 	.word	0x00000000


	//----- nvinfo : EIATTR_REGCOUNT
	.align		4
.L_54:
        /*00d8*/ 	.byte	0x04, 0x2f
        /*00da*/ 	.short	(.L_56 - .L_55)
	.align		4
.L_55:
        /*00dc*/ 	.word	index@(_ZN17fastertransformer31softmax_COL32_perElement_varlenIfEEvPaPKaPKT_iiiifPKfS8_ii)
        /*00e0*/ 	.word	0x0000001a


	//----- nvinfo : EIATTR_FRAME_SIZE
	.align		4
.L_56:
        /*00e4*/ 	.byte	0x04, 0x11
        /*00e6*/ 	.short	(.L_58 - .L_57)
	.align		4
.L_57:
        /*00e8*/ 	.word	index@(_ZN17fastertransformer31softmax_COL32_perElement_varlenIfEEvPaPKaPKT_iiiifPKfS8_ii)
        /*00ec*/ 	.word	0x00000000


	//----- nvinfo : EIATTR_REGCOUNT
	.align		4
.L_58:
        /*00f0*/ 	.byte	0x04, 0x2f
        /*00f2*/ 	.short	(.L_60 - .L_59)
	.align		4
.L_59:
        /*00f4*/ 	.word	index@(_ZN17fastertransformer25softmax_COL32_LE32_varlenI6__halfEEvPaPKaPKT_iiiifPKfS9_ii)
        /*00f8*/ 	.word	0x0000001a


	//----- nvinfo : EIATTR_FRAME_SIZE
	.align		4
.L_60:
        /*00fc*/ 	.byte	0x04, 0x11
        /*00fe*/ 	.short	(.L_62 - .L_61)
	.align		4
.L_61:
        /*0100*/ 	.word	index@(_ZN17fastertransformer25softmax_COL32_LE32_varlenI6__halfEEvPaPKaPKT_iiiifPKfS9_ii)
        /*0104*/ 	.word	0x00000000


	//----- nvinfo : EIATTR_REGCOUNT
	.align		4
.L_62:
        /*0108*/ 	.byte	0x04, 0x2f
        /*010a*/ 	.short	(.L_64 - .L_63)
	.align		4
.L_63:
        /*010c*/ 	.word	index@(_ZN17fastertransformer25softmax_COL32_LE64_varlenI6__halfEEvPaPKaPKT_iiiifPKfS9_ii)
        /*0110*/ 	.word	0x00000017


	//----- nvinfo : EIATTR_FRAME_SIZE
	.align		4
.L_64:
        /*0114*/ 	.byte	0x04, 0x11
        /*0116*/ 	.short	(.L_66 - .L_65)
	.align		4
.L_65:
        /*0118*/ 	.word	index@(_ZN17fastertransformer25softmax_COL32_LE64_varlenI6__halfEEvPaPKaPKT_iiiifPKfS9_ii)
        /*011c*/ 	.word	0x00000000


	//----- nvinfo : EIATTR_REGCOUNT
	.align		4
.L_66:
        /*0120*/ 	.byte	0x04, 0x2f
        /*0122*/ 	.short	(.L_68 - .L_67)
	.align		4
.L_67:
        /*0124*/ 	.word	index@(_ZN17fastertransformer20softmax_COL32_varlenI6__halfEEvPaPKaPKT_iiiifPKfS9_ii)
        /*0128*/ 	.word	0x00000020


	//----- nvinfo : EIATTR_FRAME_SIZE
	.align		4
.L_68:
        /*012c*/ 	.byte	0x04, 0x11
        /*012e*/ 	.short	(.L_70 - .L_69)
	.align		4
.L_69:
        /*0130*/ 	.word	index@(_ZN17fastertransformer20softmax_COL32_varlenI6__halfEEvPaPKaPKT_iiiifPKfS9_ii)
        /*0134*/ 	.word	0x00000000


	//----- nvinfo : EIATTR_REGCOUNT
	.align		4
.L_70:
        /*0138*/ 	.byte	0x04, 0x2f
        /*013a*/ 	.short	(.L_72 - .L_71)
	.align		4
.L_71:
        /*013c*/ 	.word	index@(_ZN17fastertransformer31softmax_COL32_perElement_varlenI6__halfEEvPaPKaPKT_iiiifPKfS9_ii)
        /*0140*/ 	.word	0x0000001a


	//----- nvinfo : EIATTR_FRAME_SIZE
	.align		4
.L_72:
        /*0144*/ 	.byte	0x04, 0x11
        /*0146*/ 	.short	(.L_74 - .L_73)
	.align		4
.L_73:
        /*0148*/ 	.word	index@(_ZN17fastertransformer31softmax_COL32_perElement_varlenI6__halfEEvPaPKaPKT_iiiifPKfS9_ii)
        /*014c*/ 	.word	0x00000000


	//----- nvinfo : EIATTR_REGCOUNT
	.align		4
.L_74:
        /*0150*/ 	.byte	0x04, 0x2f
        /*0152*/ 	.short	(.L_76 - .L_75)
	.align		4
.L_75:
        /*0154*/ 	.word	index@(_ZN17fastertransformer36softmax_INT8IO_kernel_COL32_element4I6float4fEEvPaS2_PKT_S5_iiiiifPKfS7_)
        /*0158*/ 	.word	0x00000020


	//----- nvinfo : EIATTR_FRAME_SIZE
	.align		4
.L_76:
        /*015c*/ 	.byte	0x04, 0x11
        /*015e*/ 	.short	(.L_78 - .L_77)
	.align		4
.L_77:
        /*0160*/ 	.word	index@(_ZN17fastertransformer36softmax_INT8IO_kernel_COL32_element4I6float4fEEvPaS2_PKT_S5_iiiiifPKfS7_)
        /*0164*/ 	.word	0x00000000


	//----- nvinfo : EIATTR_REGCOUNT
	.align		4
.L_78:
        /*0168*/ 	.byte	0x04, 0x2f
        /*016a*/ 	.short	(.L_80 - .L_79)
	.align		4
.L_79:
        /*016c*/ 	.word	index@(_ZN17fastertransformer36softmax_INT8IO_kernel_COL32_element4INS_5half4E6__halfEEvPaS3_PKT_S6_iiiiifPKfS8_)
        /*0170*/ 	.word	0x0000001d


	//----- nvinfo : EIATTR_FRAME_SIZE
	.align		4
.L_80:
        /*0174*/ 	.byte	0x04, 0x11
        /*0176*/ 	.short	(.L_82 - .L_81)
	.align		4
.L_81:
        /*0178*/ 	.word	index@(_ZN17fastertransformer36softmax_INT8IO_kernel_COL32_element4INS_5half4E6__halfEEvPaS3_PKT_S6_iiiiifPKfS8_)
        /*017c*/ 	.word	0x00000000


	//----- nvinfo : EIATTR_REGCOUNT
	.align		4
.L_82:
        /*0180*/ 	.byte	0x04, 0x2f
        /*0182*/ 	.short	(.L_84 - .L_83)
	.align		4
.L_83:
        /*0184*/ 	.word	index@(_ZN17fastertransformer27softmax_INT8IO_kernel_COL32IfEEvPaS1_PKT_S4_iiiiifPKfS6_)
        /*0188*/ 	.word	0x00000019


	//----- nvinfo : EIATTR_FRAME_SIZE
	.align		4
.L_84:
        /*018c*/ 	.byte	0x04, 0x11
        /*018e*/ 	.short	(.L_86 - .L_85)
	.align		4
.L_85:
        /*0190*/ 	.word	index@(_ZN17fastertransformer27softmax_INT8IO_kernel_COL32IfEEvPaS1_PKT_S4_iiiiifPKfS6_)
        /*0194*/ 	.word	0x00000000


	//----- nvinfo : EIATTR_REGCOUNT
	.align		4
.L_86:
        /*0198*/ 	.byte	0x04, 0x2f
        /*019a*/ 	.short	(.L_88 - .L_87)
	.align		4
.L_87:
        /*019c*/ 	.word	index@(_ZN17fastertransformer27softmax_INT8IO_kernel_COL32I6__halfEEvPaS2_PKT_S5_iiiiifPKfS7_)
        /*01a0*/ 	.word	0x00000018


	//----- nvinfo : EIATTR_FRAME_SIZE
	.align		4
.L_88:
        /*01a4*/ 	.byte	0x04, 0x11
        /*01a6*/ 	.short	(.L_90 - .L_89)
	.align		4
.L_89:
        /*01a8*/ 	.word	index@(_ZN17fastertransformer27softmax_INT8IO_kernel_COL32I6__halfEEvPaS2_PKT_S5_iiiiifPKfS7_)
        /*01ac*/ 	.word	0x00000000


	//----- nvinfo : EIATTR_MIN_STACK_SIZE
	.align		4
.L_90:
        /*01b0*/ 	.byte	0x04, 0x12
        /*01b2*/ 	.short	(.L_92 - .L_91)
	.align		4
.L_91:
        /*01b4*/ 	.word	index@(_ZN17fastertransformer27softmax_INT8IO_kernel_COL32I6__halfEEvPaS2_PKT_S5_iiiiifPKfS7_)
        /*01b8*/ 	.word	0x00000000


	//----- nvinfo : EIATTR_MIN_STACK_SIZE
	.align		4
.L_92:
        /*01bc*/ 	.byte	0x04, 0x12
        /*01be*/ 	.short	(.L_94 - .L_93)
	.align		4
.L_93:
        /*01c0*/ 	.word	index@(_ZN17fastertransformer27softmax_INT8IO_kernel_COL32IfEEvPaS1_PKT_S4_iiiiifPKfS6_)
        /*01c4*/ 	.word	0x00000000


	//----- nvinfo : EIATTR_MIN_STACK_SIZE
	.align		4
.L_94:
        /*01c8*/ 	.byte	0x04, 0x12
        /*01ca*/ 	.short	(.L_96 - .L_95)
	.align		4
.L_95:
        /*01cc*/ 	.word	index@(_ZN17fastertransformer36softmax_INT8IO_kernel_COL32_element4INS_5half4E6__halfEEvPaS3_PKT_S6_iiiiifPKfS8_)
        /*01d0*/ 	.word	0x00000000


	//----- nvinfo : EIATTR_MIN_STACK_SIZE
	.align		4
.L_96:
        /*01d4*/ 	.byte	0x04, 0x12
        /*01d6*/ 	.short	(.L_98 - .L_97)
	.align		4
.L_97:
        /*01d8*/ 	.word	index@(_ZN17fastertransformer36softmax_INT8IO_kernel_COL32_element4I6float4fEEvPaS2_PKT_S5_iiiiifPKfS7_)
        /*01dc*/ 	.word	0x00000000


	//----- nvinfo : EIATTR_MIN_STACK_SIZE
	.align		4
.L_98:
        /*01e0*/ 	.byte	0x04, 0x12
        /*01e2*/ 	.short	(.L_100 - .L_99)
	.align		4
.L_99:
        /*01e4*/ 	.word	index@(_ZN17fastertransformer31softmax_COL32_perElement_varlenI6__halfEEvPaPKaPKT_iiiifPKfS9_ii)
        /*01e8*/ 	.word	0x00000000


	//----- nvinfo : EIATTR_MIN_STACK_SIZE
	.align		4
.L_100:
        /*01ec*/ 	.byte	0x04, 0x12
        /*01ee*/ 	.short	(.L_102 - .L_101)
	.align		4
.L_101:
        /*01f0*/ 	.word	index@(_ZN17fastertransformer20softmax_COL32_varlenI6__halfEEvPaPKaPKT_iiiifPKfS9_ii)
        /*01f4*/ 	.word	0x00000000


	//----- nvinfo : EIATTR_MIN_STACK_SIZE
	.align		4
.L_102:
        /*01f8*/ 	.byte	0x04, 0x12
        /*01fa*/ 	.short	(.L_104 - .L_103)
	.align		4
.L_103:
        /*01fc*/ 	.word	index@(_ZN17fastertransformer25softmax_COL32_LE64_varlenI6__halfEEvPaPKaPKT_iiiifPKfS9_ii)
        /*0200*/ 	.word	0x00000000


	//----- nvinfo : EIATTR_MIN_STACK_SIZE
	.align		4
.L_104:
        /*0204*/ 	.byte	0x04, 0x12
        /*0206*/ 	.short	(.L_106 - .L_105)
	.align		4
.L_105:
        /*0208*/ 	.word	index@(_ZN17fastertransformer25softmax_COL32_LE32_varlenI6__halfEEvPaPKaPKT_iiiifPKfS9_ii)
        /*020c*/ 	.word	0x00000000


	//----- nvinfo : EIATTR_MIN_STACK_SIZE
	.align		4
.L_106:
        /*0210*/ 	.byte	0x04, 0x12
        /*0212*/ 	.short	(.L_108 - .L_107)
	.align		4
.L_107:
        /*0214*/ 	.word	index@(_ZN17fastertransformer31softmax_COL32_perElement_varlenIfEEvPaPKaPKT_iiiifPKfS8_ii)
        /*0218*/ 	.word	0x00000000


	//----- nvinfo : EIATTR_MIN_STACK_SIZE
	.align		4
.L_108:
        /*021c*/ 	.byte	0x04, 0x12
        /*021e*/ 	.short	(.L_110 - .L_109)
	.align		4
.L_109:
        /*0220*/ 	.word	index@(_ZN17fastertransformer20softmax_COL32_varlenIfEEvPaPKaPKT_iiiifPKfS8_ii)
        /*0224*/ 	.word	0x00000000


	//----- nvinfo : EIATTR_MIN_STACK_SIZE
	.align		4
.L_110:
        /*0228*/ 	.byte	0x04, 0x12
        /*022a*/ 	.short	(.L_112 - .L_111)
	.align		4
.L_111:
        /*022c*/ 	.word	index@(_ZN17fastertransformer25softmax_COL32_LE64_varlenIfEEvPaPKaPKT_iiiifPKfS8_ii)
        /*0230*/ 	.word	0x00000000


	//----- nvinfo : EIATTR_MIN_STACK_SIZE
	.align		4
.L_112:
        /*0234*/ 	.byte	0x04, 0x12
        /*0236*/ 	.short	(.L_114 - .L_113)
	.align		4
.L_113:
        /*0238*/ 	.word	index@(_ZN17fastertransformer25softmax_COL32_LE32_varlenIfEEvPaPKaPKT_iiiifPKfS8_ii)
        /*023c*/ 	.word	0x00000000


	//----- nvinfo : EIATTR_MIN_STACK_SIZE
	.align		4
.L_114:
        /*0240*/ 	.byte	0x04, 0x12
        /*0242*/ 	.short	(.L_116 - .L_115)
	.align		4
.L_115:
        /*0244*/ 	.word	index@(_ZN17fastertransformer13softmax_COL32I6__halfEEvPaPKiPKT_iiifPKfS9_S9_ii)
        /*0248*/ 	.word	0x00000000


	//----- nvinfo : EIATTR_MIN_STACK_SIZE
	.align		4
.L_116:
        /*024c*/ 	.byte	0x04, 0x12
        /*024e*/ 	.short	(.L_118 - .L_117)
	.align		4
.L_117:
        /*0250*/ 	.word	index@(_ZN17fastertransformer18softmax_COL32_LE64I6__halfEEvPaPKiPKT_iiifPKfS9_S9_ii)
        /*0254*/ 	.word	0x00000000


	//----- nvinfo : EIATTR_MIN_STACK_SIZE
	.align		4
.L_118:
        /*0258*/ 	.byte	0x04, 0x12
        /*025a*/ 	.short	(.L_120 - .L_119)
	.align		4
.L_119:
        /*025c*/ 	.word	index@(_ZN17fastertransformer18softmax_COL32_LE32I6__halfEEvPaPKiPKT_iiifPKfS9_S9_ii)
        /*0260*/ 	.word	0x00000000


	//----- nvinfo : EIATTR_MIN_STACK_SIZE
	.align		4
.L_120:
        /*0264*/ 	.byte	0x04, 0x12
        /*0266*/ 	.short	(.L_122 - .L_121)
	.align		4
.L_121:
        /*0268*/ 	.word	index@(_ZN17fastertransformer13softmax_COL32IfEEvPaPKiPKT_iiifPKfS8_S8_ii)
        /*026c*/ 	.word	0x00000000


	//----- nvinfo : EIATTR_MIN_STACK_SIZE
	.align		4
.L_122:
        /*0270*/ 	.byte	0x04, 0x12
        /*0272*/ 	.short	(.L_124 - .L_123)
	.align		4
.L_123:
        /*0274*/ 	.word	index@(_ZN17fastertransformer18softmax_COL32_LE64IfEEvPaPKiPKT_iiifPKfS8_S8_ii)
        /*0278*/ 	.word	0x00000000


	//----- nvinfo : EIATTR_MIN_STACK_SIZE
	.align		4
.L_124:
        /*027c*/ 	.byte	0x04, 0x12
        /*027e*/ 	.short	(.L_126 - .L_125)
	.align		4
.L_125:
        /*0280*/ 	.word	index@(_ZN17fastertransformer18softmax_COL32_LE32IfEEvPaPKiPKT_iiifPKfS8_S8_ii)
        /*0284*/ 	.word	0x00000000
.L_126:


//--------------------- .nv.info._ZN17fastertransformer27softmax_INT8IO_kernel_COL32I6__halfEEvPaS2_PKT_S5_iiiiifPKfS7_ --------------------------
	.section	.nv.info._ZN17fastertransformer27softmax_INT8IO_kernel_COL32I6__halfEEvPaS2_PKT_S5_iiiiifPKfS7_,"",@"SHT_CUDA_INFO"
	.sectionflags	@""
	.align	4


	//----- nvinfo : EIATTR_CUDA_API_VERSION
	.align		4
        /*0000*/ 	.byte	0x04, 0x37
        /*0002*/ 	.short	(.L_128 - .L_127)
.L_127:
        /*0004*/ 	.word	0x00000082


	//----- nvinfo : EIATTR_SW2861232_WAR
	.align		4
.L_128:
        /*0008*/ 	.byte	0x01, 0x35
	.zero		2


	//----- nvinfo : EIATTR_PARAM_CBANK
	.align		4
        /*000c*/ 	.byte	0x04, 0x0a
        /*000e*/ 	.short	(.L_130 - .L_129)
	.align		4
.L_129:
        /*0010*/ 	.word	index@(.nv.constant0._ZN17fastertransformer27softmax_INT8IO_kernel_COL32I6__halfEEvPaS2_PKT_S5_iiiiifPKfS7_)
        /*0014*/ 	.short	0x0160
        /*0016*/ 	.short	0x0048


	//----- nvinfo : EIATTR_CBANK_PARAM_SIZE
	.align		4
.L_130:
        /*0018*/ 	.byte	0x03, 0x19
        /*001a*/ 	.short	0x0048


	//----- nvinfo : EIATTR_KPARAM_INFO
	.align		4
        /*001c*/ 	.byte	0x04, 0x17
        /*001e*/ 	.short	(.L_132 - .L_131)
.L_131:
        /*0020*/ 	.word	0x00000000
        /*0024*/ 	.short	0x000b
        /*0026*/ 	.short	0x0040
        /*0028*/ 	.byte	0x00, 0xf0, 0x21, 0x00


	//----- nvinfo : EIATTR_KPARAM_INFO
	.align		4
.L_132:
        /*002c*/ 	.byte	0x04, 0x17
        /*002e*/ 	.short	(.L_134 - .L_133)
.L_133:
        /*0030*/ 	.word	0x00000000
        /*0034*/ 	.short	0x000a
        /*0036*/ 	.short	0x0038
        /*0038*/ 	.byte	0x00, 0xf0, 0x21, 0x00


	//----- nvinfo : EIATTR_KPARAM_INFO
	.align		4
.L_134:
        /*003c*/ 	.byte	0x04, 0x17
        /*003e*/ 	.short	(.L_136 - .L_135)
.L_135:
        /*0040*/ 	.word	0x00000000
        /*0044*/ 	.short	0x0009
        /*0046*/ 	.short	0x0034
        /*0048*/ 	.byte	0x00, 0xf0, 0x11, 0x00


	//----- nvinfo : EIATTR_KPARAM_INFO
	.align		4
.L_136:
        /*004c*/ 	.byte	0x04, 0x17
        /*004e*/ 	.short	(.L_138 - .L_137)
.L_137:
        /*0050*/ 	.word	0x00000000
        /*0054*/ 	.short	0x0008
        /*0056*/ 	.short	0x0030
        /*0058*/ 	.byte	0x00, 0xf0, 0x11, 0x00


	//----- nvinfo : EIATTR_KPARAM_INFO
	.align		4
.L_138:
        /*005c*/ 	.byte	0x04, 0x17
        /*005e*/ 	.short	(.L_140 - .L_139)
.L_139:
        /*0060*/ 	.word	0x00000000
        /*0064*/ 	.short	0x0007
        /*0066*/ 	.short	0x002c
        /*0068*/ 	.byte	0x00, 0xf0, 0x11, 0x00


	//----- nvinfo : EIATTR_KPARAM_INFO
	.align		4
.L_140:
        /*006c*/ 	.byte	0x04, 0x17
        /*006e*/ 	.short	(.L_142 - .L_141)
.L_141:
        /*0070*/ 	.word	0x00000000
        /*0074*/ 	.short	0x0006
        /*0076*/ 	.short	0x0028
        /*0078*/ 	.byte	0x00, 0xf0, 0x11, 0x00


	//----- nvinfo : EIATTR_KPARAM_INFO
	.align		4
.L_142:
        /*007c*/ 	.byte	0x04, 0x17
        /*007e*/ 	.short	(.L_144 - .L_143)
.L_143:
        /*0080*/ 	.word	0x00000000
        /*0084*/ 	.short	0x0005
        /*0086*/ 	.short	0x0024
        /*0088*/ 	.byte	0x00, 0xf0, 0x11, 0x00


	//----- nvinfo : EIATTR_KPARAM_INFO
	.align		4
.L_144:
        /*008c*/ 	.byte	0x04, 0x17
        /*008e*/ 	.short	(.L_146 - .L_145)
.L_145:
        /*0090*/ 	.word	0x00000000
        /*0094*/ 	.short	0x0004
        /*0096*/ 	.short	0x0020
        /*0098*/ 	.byte	0x00, 0xf0, 0x11, 0x00


	//----- nvinfo : EIATTR_KPARAM_INFO
	.align		4
.L_146:
        /*009c*/ 	.byte	0x04, 0x17
        /*009e*/ 	.short	(.L_148 - .L_147)
.L_147:
        /*00a0*/ 	.word	0x00000000
        /*00a4*/ 	.short	0x0003
        /*00a6*/ 	.short	0x0018
        /*00a8*/ 	.byte	0x00, 0xf0, 0x21, 0x00


	//----- nvinfo : EIATTR_KPARAM_INFO
	.align		4
.L_148:
        /*00ac*/ 	.byte	0x04, 0x17
        /*00ae*/ 	.short	(.L_150 - .L_149)
.L_149:
        /*00b0*/ 	.word	0x00000000
        /*00b4*/ 	.short	0x0002
        /*00b6*/ 	.short	0x0010
        /*00b8*/ 	.byte	0x00, 0xf0, 0x21, 0x00


	//----- nvinfo : EIATTR_KPARAM_INFO
	.align		4
.L_150:
        /*00bc*/ 	.byte	0x04, 0x17
        /*00be*/ 	.short	(.L_152 - .L_151)
.L_151:
        /*00c0*/ 	.word	0x00000000
        /*00c4*/ 	.short	0x0001
        /*00c6*/ 	.short	0x0008
        /*00c8*/ 	.byte	0x00, 0xf0, 0x21, 0x00


	//----- nvinfo : EIATTR_KPARAM_INFO
	.align		4
.L_152:
        /*00cc*/ 	.byte	0x04, 0x17
        /*00ce*/ 	.short	(.L_154 - .L_153)
.L_153:
        /*00d0*/ 	.word	0x00000000
        /*00d4*/ 	.short	0x0000
        /*00d6*/ 	.short	0x0000
        /*00d8*/ 	.byte	0x00, 0xf0, 0x21, 0x00


	//----- nvinfo : EIATTR_MAXREG_COUNT
	.align		4
.L_154:
        /*00dc*/ 	.byte	0x03, 0x1b
        /*00de*/ 	.short	0x00ff


	//----- nvinfo : EIATTR_NUM_BARRIERS
	.align		4
        /*00e0*/ 	.byte	0x02, 0x4c
        /*00e2*/ 	.byte	0x01
	.zero		1


	//----- nvinfo : EIATTR_MERCURY_ISA_VERSION
	.align		4
        /*00e4*/ 	.byte	0x03, 0x5f
        /*00e6*/ 	.short	0x0000


	//----- nvinfo : EIATTR_COOP_GROUP_MASK_REGIDS
	.align		4
        /*00e8*/ 	.byte	0x04, 0x29
        /*00ea*/ 	.short	(.L_156 - .L_155)


	//   ....[0]....
.L_155:
        /*00ec*/ 	.word	0xffffffff


	//   ....[1]....
        /*00f0*/ 	.word	0xffffffff


	//   ....[2]....
        /*00f4*/ 	.word	0xffffffff


	//   ....[3]....
        /*00f8*/ 	.word	0xffffffff


	//   ....[4]....
        /*00fc*/ 	.word	0xffffffff


	//   ....[5]....
        /*0100*/ 	.word	0xffffffff


	//   ....[6]....
        /*0104*/ 	.word	0xffffffff


	//   ....[7]....
        /*0108*/ 	.word	0xffffffff


	//   ....[8]....
        /*010c*/ 	.word	0xffffffff


	//   ....[9]....
        /*0110*/ 	.word	0xffffffff


	//   ....[10]....
        /*0114*/ 	.word	0xffffffff


	//   ....[11]....
        /*0118*/ 	.word	0xffffffff


	//   ....[12]....
        /*011c*/ 	.word	0xffffffff


	//   ....[13]....
        /*0120*/ 	.word	0xffffffff


	//   ....[14]....
        /*0124*/ 	.word	0xffffffff


	//   ....[15]....
        /*0128*/ 	.word	0xffffffff


	//   ....[16]....
        /*012c*/ 	.word	0xffffffff


	//   ....[17]....
        /*0130*/ 	.word	0xffffffff


	//   ....[18]....
        /*0134*/ 	.word	0xffffffff


	//   ....[19]....
        /*0138*/ 	.word	0xffffffff


	//----- nvinfo : EIATTR_COOP_GROUP_INSTR_OFFSETS
	.align		4
.L_156:
        /*013c*/ 	.byte	0x04, 0x28
        /*013e*/ 	.short	(.L_158 - .L_157)


	//   ....[0]....
.L_157:
        /*0140*/ 	.word	0x000005d0


	//   ....[1]....
        /*0144*/ 	.word	0x00000630


	//   ....[2]....
        /*0148*/ 	.word	0x00000660


	//   ....[3]....
        /*014c*/ 	.word	0x00000680


	//   ....[4]....
        /*0150*/ 	.word	0x000006a0


	//   ....[5]....
        /*0154*/ 	.word	0x000006f0


	//   ....[6]....
        /*0158*/ 	.word	0x00000710


	//   ....[7]....
        /*015c*/ 	.word	0x00000730


	//   ....[8]....
        /*0160*/ 	.word	0x00000760


	//   ....[9]....
        /*0164*/ 	.word	0x00000780


	//   ....[10]....
        /*0168*/ 	.word	0x00000800


	//   ....[11]....
        /*016c*/ 	.word	0x00000820


	//   ....[12]....
        /*0170*/ 	.word	0x00000850


	//   ....[13]....
        /*0174*/ 	.word	0x00000880


	//   ....[14]....
        /*0178*/ 	.word	0x000008d0


	//   ....[15]....
        /*017c*/ 	.word	0x00000920


	//   ....[16]....
        /*0180*/ 	.word	0x00000940


	//   ....[17]....
        /*0184*/ 	.word	0x00000960


	//   ....[18]....
        /*0188*/ 	.word	0x00000980


	//   ....[19]....
        /*018c*/ 	.word	0x000009a0


	//----- nvinfo : EIATTR_EXIT_INSTR_OFFSETS
	.align		4
.L_158:
        /*0190*/ 	.byte	0x04, 0x1c
        /*0192*/ 	.short	(.L_160 - .L_159)


	//   ....[0]....
.L_159:
        /*0194*/ 	.word	0x00000030


	//   ....[1]....
        /*0198*/ 	.word	0x00000ab0


	//----- nvinfo : EIATTR_CTAIDZ_USED
	.align		4
.L_160:
        /*019c*/ 	.byte	0x01, 0x04
	.zero		2


	//----- nvinfo : EIATTR_CRS_STACK_SIZE
	.align		4
        /*01a0*/ 	.byte	0x04, 0x1e
        /*01a2*/ 	.short	(.L_162 - .L_161)
.L_161:
        /*01a4*/ 	.word	0x00000000
.L_162:


//--------------------- .nv.info._ZN17fastertransformer27softmax_INT8IO_kernel_COL32IfEEvPaS1_PKT_S4_iiiiifPKfS6_ --------------------------
	.section	.nv.info._ZN17fastertransformer27softmax_INT8IO_kernel_COL32IfEEvPaS1_PKT_S4_iiiiifPKfS6_,"",@"SHT_CUDA_INFO"
	.sectionflags	@""
	.align	4


	//----- nvinfo : EIATTR_CUDA_API_VERSION
	.align		4
        /*0000*/ 	.byte	0x04, 0x37
        /*0002*/ 	.short	(.L_164 - .L_163)
.L_163:
        /*0004*/ 	.word	0x00000082


	//----- nvinfo : EIATTR_SW2861232_WAR
	.align		4
.L_164:
        /*0008*/ 	.byte	0x01, 0x35
	.zero		2


	//----- nvinfo : EIATTR_PARAM_CBANK
	.align		4
        /*000c*/ 	.byte	0x04, 0x0a
        /*000e*/ 	.short	(.L_166 - .L_165)
	.align		4
.L_165:
        /*0010*/ 	.word	index@(.nv.constant0._ZN17fastertransformer27softmax_INT8IO_kernel_COL32IfEEvPaS1_PKT_S4_iiiiifPKfS6_)
        /*0014*/ 	.short	0x0160
        /*0016*/ 	.short	0x0048


	//----- nvinfo : EIATTR_CBANK_PARAM_SIZE
	.align		4
.L_166:
        /*0018*/ 	.byte	0x03, 0x19
        /*001a*/ 	.short	0x0048


	//----- nvinfo : EIATTR_KPARAM_INFO
	.align		4
        /*001c*/ 	.byte	0x04, 0x17
        /*001e*/ 	.short	(.L_168 - .L_167)
.L_167:
        /*0020*/ 	.word	0x00000000
        /*0024*/ 	.short	0x000b
        /*0026*/ 	.short	0x0040
        /*0028*/ 	.byte	0x00, 0xf0, 0x21, 0x00


	//----- nvinfo : EIATTR_KPARAM_INFO
	.align		4
.L_168:
        /*002c*/ 	.byte	0x04, 0x17
        /*002e*/ 	.short	(.L_170 - .L_169)
.L_169:
        /*0030*/ 	.word	0x00000000
        /*0034*/ 	.short	0x000a
        /*0036*/ 	.short	0x0038
        /*0038*/ 	.byte	0x00, 0xf0, 0x21, 0x00


	//----- nvinfo : EIATTR_KPARAM_INFO
	.align		4
.L_170:
        /*003c*/ 	.byte	0x04, 0x17
        /*003e*/ 	.short	(.L_172 - .L_171)
.L_171:
        /*0040*/ 	.word	0x00000000
        /*0044*/ 	.short	0x0009
        /*0046*/ 	.short	0x0034
        /*0048*/ 	.byte	0x00, 0xf0, 0x11, 0x00


	//----- nvinfo : EIATTR_KPARAM_INFO
	.align		4
.L_172:
        /*004c*/ 	.byte	0x04, 0x17
        /*004e*/ 	.short	(.L_174 - .L_173)
.L_173:
        /*0050*/ 	.word	0x00000000
        /*0054*/ 	.short	0x0008
        /*0056*/ 	.short	0x0030
        /*0058*/ 	.byte	0x00, 0xf0, 0x11, 0x00


	//----- nvinfo : EIATTR_KPARAM_INFO
	.align		4
.L_174:
        /*005c*/ 	.byte	0x04, 0x17
        /*005e*/ 	.short	(.L_176 - .L_175)
.L_175:
        /*0060*/ 	.word	0x00000000
        /*0064*/ 	.short	0x0007
        /*0066*/ 	.short	0x002c
        /*0068*/ 	.byte	0x00, 0xf0, 0x11, 0x00


	//----- nvinfo : EIATTR_KPARAM_INFO
	.align		4
.L_176:
        /*006c*/ 	.byte	0x04, 0x17
        /*006e*/ 	.short	(.L_178 - .L_177)
.L_177:
        /*0070*/ 	.word	0x00000000
        /*0074*/ 	.short	0x0006
        /*0076*/ 	.short	0x0028
        /*0078*/ 	.byte	0x00, 0xf0, 0x11, 0x00


	//----- nvinfo : EIATTR_KPARAM_INFO
	.align		4
.L_178:
        /*007c*/ 	.byte	0x04, 0x17
        /*007e*/ 	.short	(.L_180 - .L_179)
.L_179:
        /*0080*/ 	.word	0x00000000
        /*0084*/ 	.short	0x0005
        /*0086*/ 	.short	0x0024
        /*0088*/ 	.byte	0x00, 0xf0, 0x11, 0x00


	//----- nvinfo : EIATTR_KPARAM_INFO
	.align		4
.L_180:
        /*008c*/ 	.byte	0x04, 0x17
        /*008e*/ 	.short	(.L_182 - .L_181)
.L_181:
        /*0090*/ 	.word	0x00000000
        /*0094*/ 	.short	0x0004
        /*0096*/ 	.short	0x0020
        /*0098*/ 	.byte	0x00, 0xf0, 0x11, 0x00


	//----- nvinfo : EIATTR_KPARAM_INFO
	.align		4
.L_182:
        /*009c*/ 	.byte	0x04, 0x17
        /*009e*/ 	.short	(.L_184 - .L_183)
.L_183:
        /*00a0*/ 	.word	0x00000000
        /*00a4*/ 	.short	0x0003
        /*00a6*/ 	.short	0x0018
        /*00a8*/ 	.byte	0x00, 0xf0, 0x21, 0x00


	//----- nvinfo : EIATTR_KPARAM_INFO
	.align		4
.L_184:
        /*00ac*/ 	.byte	0x04, 0x17
        /*00ae*/ 	.short	(.L_186 - .L_185)
.L_185:
        /*00b0*/ 	.word	0x00000000
        /*00b4*/ 	.short	0x0002
        /*00b6*/ 	.short	0x0010
        /*00b8*/ 	.byte	0x00, 0xf0, 0x21, 0x00


	//----- nvinfo : EIATTR_KPARAM_INFO
	.align		4
.L_186:
        /*00bc*/ 	.byte	0x04, 0x17
        /*00be*/ 	.short	(.L_188 - .L_187)
.L_187:
        /*00c0*/ 	.word	0x00000000
        /*00c4*/ 	.short	0x0001
        /*00c6*/ 	.short	0x0008
        /*00c8*/ 	.byte	0x00, 0xf0, 0x21, 0x00


	//----- nvinfo : EIATTR_KPARAM_INFO
	.align		4
.L_188:
        /*00cc*/ 	.byte	0x04, 0x17
        /*00ce*/ 	.short	(.L_190 - .L_189)
.L_189:
        /*00d0*/ 	.word	0x00000000
        /*00d4*/ 	.short	0x0000
        /*00d6*/ 	.short	0x0000
        /*00d8*/ 	.byte	0x00, 0xf0, 0x21, 0x00


	//----- nvinfo : EIATTR_MAXREG_COUNT
	.align		4
.L_190:
        /*00dc*/ 	.byte	0x03, 0x1b
        /*00de*/ 	.short	0x00ff


	//----- nvinfo : EIATTR_NUM_BARRIERS
	.align		4
        /*00e0*/ 	.byte	0x02, 0x4c
        /*00e2*/ 	.byte	0x01
	.zero		1


	//----- nvinfo : EIATTR_MERCURY_ISA_VERSION
	.align		4
        /*00e4*/ 	.byte	0x03, 0x5f
        /*00e6*/ 	.short	0x0000


	//----- nvinfo : EIATTR_COOP_GROUP_MASK_REGIDS
	.align		4
        /*00e8*/ 	.byte	0x04, 0x29
        /*00ea*/ 	.short	(.L_192 - .L_191)


	//   ....[0]....
.L_191:
        /*00ec*/ 	.word	0xffffffff


	//   ....[1]....
        /*00f0*/ 	.word	0xffffffff


	//   ....[2]....
        /*00f4*/ 	.word	0xffffffff


	//   ....[3]....
        /*00f8*/ 	.word	0xffffffff


	//   ....[4]....
        /*00fc*/ 	.word	0xffffffff


	//   ....[5]....
        /*0100*/ 	.word	0xffffffff


	//   ....[6]....
        /*0104*/ 	.word	0xffffffff


	//   ....[7]....
        /*0108*/ 	.word	0xffffffff


	//   ....[8]....
        /*010c*/ 	.word	0xffffffff


	//   ....[9]....
        /*0110*/ 	.word	0xffffffff


	//   ....[10]....
        /*0114*/ 	.word	0xffffffff


	//   ....[11]....
        /*0118*/ 	.word	0xffffffff


	//   ....[12]....
        /*011c*/ 	.word	0xffffffff


	//   ....[13]....
        /*0120*/ 	.word	0xffffffff


	//   ....[14]....
        /*0124*/ 	.word	0xffffffff


	//   ....[15]....
        /*0128*/ 	.word	0xffffffff


	//   ....[16]....
        /*012c*/ 	.word	0xffffffff


	//   ....[17]....
        /*0130*/ 	.word	0xffffffff


	//   ....[18]....
        /*0134*/ 	.word	0xffffffff


	//   ....[19]....
        /*0138*/ 	.word	0xffffffff


	//----- nvinfo : EIATTR_COOP_GROUP_INSTR_OFFSETS
	.align		4
.L_192:
        /*013c*/ 	.byte	0x04, 0x28
        /*013e*/ 	.short	(.L_194 - .L_193)


	//   ....[0]....
.L_193:
        /*0140*/ 	.word	0x00000550


	//   ....[1]....
        /*0144*/ 	.word	0x000005b0


	//   ....[2]....
        /*0148*/ 	.word	0x000005e0


	//   ....[3]....
        /*014c*/ 	.word	0x00000600


	//   ....[4]....
        /*0150*/ 	.word	0x00000620


	//   ....[5]....
        /*0154*/ 	.word	0x00000670


	//   ....[6]....
        /*0158*/ 	.word	0x00000690


	//   ....[7]....
        /*015c*/ 	.word	0x000006b0


	//   ....[8]....
        /*0160*/ 	.word	0x000006d0


	//   ....[9]....
        /*0164*/ 	.word	0x000006f0


	//   ....[10]....
        /*0168*/ 	.word	0x00000780


	//   ....[11]....
        /*016c*/ 	.word	0x000007a0


	//   ....[12]....
        /*0170*/ 	.word	0x000007d0


	//   ....[13]....
        /*0174*/ 	.word	0x00000800


	//   ....[14]....
        /*0178*/ 	.word	0x00000850


	//   ....[15]....
        /*017c*/ 	.word	0x000008a0


	//   ....[16]....
        /*0180*/ 	.word	0x000008c0


	//   ....[17]....
        /*0184*/ 	.word	0x000008e0


	//   ....[18]....
        /*0188*/ 	.word	0x00000900


	//   ....[19]....
        /*018c*/ 	.word	0x00000920


	//----- nvinfo : EIATTR_EXIT_INSTR_OFFSETS
	.align		4
.L_194:
        /*0190*/ 	.byte	0x04, 0x1c
        /*0192*/ 	.short	(.L_196 - .L_195)


	//   ....[0]....
.L_195:
        /*0194*/ 	.word	0x00000030


	//   ....[1]....
        /*0198*/ 	.word	0x00000a30


	//----- nvinfo : EIATTR_CTAIDZ_USED
	.align		4
.L_196:
        /*019c*/ 	.byte	0x01, 0x04
	.zero		2


	//----- nvinfo : EIATTR_CRS_STACK_SIZE
	.align		4
        /*01a0*/ 	.byte	0x04, 0x1e
        /*01a2*/ 	.short	(.L_198 - .L_197)
.L_197:
        /*01a4*/ 	.word	0x00000000
.L_198:


//--------------------- .nv.info._ZN17fastertransformer36softmax_INT8IO_kernel_COL32_element4INS_5half4E6__halfEEvPaS3_PKT_S6_iiiiifPKfS8_ --------------------------
	.section	.nv.info._ZN17fastertransformer36softmax_INT8IO_kernel_COL32_element4INS_5half4E6__halfEEvPaS3_PKT_S6_iiiiifPKfS8_,"",@"SHT_CUDA_INFO"
	.sectionflags	@""
	.align	4


	//----- nvinfo : EIATTR_CUDA_API_VERSION
	.align		4
        /*0000*/ 	.byte	0x04, 0x37
        /*0002*/ 	.short	(.L_200 - .L_199)
.L_199:
        /*0004*/ 	.word	0x00000082


	//----- nvinfo : EIATTR_SW2861232_WAR
	.align		4
.L_200:
        /*0008*/ 	.byte	0x01, 0x35
	.zero		2


	//----- nvinfo : EIATTR_PARAM_CBANK
	.align		4
        /*000c*/ 	.byte	0x04, 0x0a
        /*000e*/ 	.short	(.L_202 - .L_201)
	.align		4
.L_201:
        /*0010*/ 	.word	index@(.nv.constant0._ZN17fastertransformer36softmax_INT8IO_kernel_COL32_element4INS_5half4E6__halfEEvPaS3_PKT_S6_iiiiifPKfS8_)
        /*0014*/ 	.short	0x0160
        /*0016*/ 	.short	0x0048


	//----- nvinfo : EIATTR_CBANK_PARAM_SIZE
	.align		4
.L_202:
        /*0018*/ 	.byte	0x03, 0x19
        /*001a*/ 	.short	0x0048


	//----- nvinfo : EIATTR_KPARAM_INFO
	.align		4
        /*001c*/ 	.byte	0x04, 0x17
        /*001e*/ 	.short	(.L_204 - .L_203)
.L_203:
        /*0020*/ 	.word	0x00000000
        /*0024*/ 	.short	0x000b
        /*0026*/ 	.short	0x0040
        /*0028*/ 	.byte	0x00, 0xf0, 0x21, 0x00


	//----- nvinfo : EIATTR_KPARAM_INFO
	.align		4
.L_204:
        /*002c*/ 	.byte	0x04, 0x17
        /*002e*/ 	.short	(.L_206 - .L_205)
.L_205:
        /*0030*/ 	.word	0x00000000
        /*0034*/ 	.short	0x000a
        /*0036*/ 	.short	0x0038
        /*0038*/ 	.byte	0x00, 0xf0, 0x21, 0x00


	//----- nvinfo : EIATTR_KPARAM_INFO
	.align		4
.L_206:
        /*003c*/ 	.byte	0x04, 0x17
        /*003e*/ 	.short	(.L_208 - .L_207)
.L_207:
        /*0040*/ 	.word	0x00000000
        /*0044*/ 	.short	0x0009
        /*0046*/ 	.short	0x0034
        /*0048*/ 	.byte	0x00, 0xf0, 0x11, 0x00


	//----- nvinfo : EIATTR_KPARAM_INFO
	.align		4
.L_208:
        /*004c*/ 	.byte	0x04, 0x17
        /*004e*/ 	.short	(.L_210 - .L_209)
.L_209:
        /*0050*/ 	.word	0x00000000
        /*0054*/ 	.short	0x0008
        /*0056*/ 	.short	0x0030
        /*0058*/ 	.byte	0x00, 0xf0, 0x11, 0x00


	//----- nvinfo : EIATTR_KPARAM_INFO
	.align		4
.L_210:
        /*005c*/ 	.byte	0x04, 0x17
        /*005e*/ 	.short	(.L_212 - .L_211)
.L_211:
        /*0060*/ 	.word	0x00000000
        /*0064*/ 	.short	0x0007
        /*0066*/ 	.short	0x002c
        /*0068*/ 	.byte	0x00, 0xf0, 0x11, 0x00


	//----- nvinfo : EIATTR_KPARAM_INFO
	.align		4
.L_212:
        /*006c*/ 	.byte	0x04, 0x17
        /*006e*/ 	.short	(.L_214 - .L_213)
.L_213:
        /*0070*/ 	.word	0x00000000
        /*0074*/ 	.short	0x0006
        /*0076*/ 	.short	0x0028
        /*0078*/ 	.byte	0x00, 0xf0, 0x11, 0x00


	//----- nvinfo : EIATTR_KPARAM_INFO
	.align		4
.L_214:
        /*007c*/ 	.byte	0x04, 0x17
        /*007e*/ 	.short	(.L_216 - .L_215)
.L_215:
        /*0080*/ 	.word	0x00000000
        /*0084*/ 	.short	0x0005
        /*0086*/ 	.short	0x0024
        /*0088*/ 	.byte	0x00, 0xf0, 0x11, 0x00


	//----- nvinfo : EIATTR_KPARAM_INFO
	.align		4
.L_216:
        /*008c*/ 	.byte	0x04, 0x17
        /*008e*/ 	.short	(.L_218 - .L_217)
.L_217:
        /*0090*/ 	.word	0x00000000
        /*0094*/ 	.short	0x0004
        /*0096*/ 	.short	0x0020
        /*0098*/ 	.byte	0x00, 0xf0, 0x11, 0x00


	//----- nvinfo : EIATTR_KPARAM_INFO
	.align		4
.L_218:
        /*009c*/ 	.byte	0x04, 0x17
        /*009e*/ 	.short	(.L_220 - .L_219)
.L_219:
        /*00a0*/ 	.word	0x00000000
        /*00a4*/ 	.short	0x0003
        /*00a6*/ 	.short	0x0018
        /*00a8*/ 	.byte	0x00, 0xf0, 0x21, 0x00


	//----- nvinfo : EIATTR_KPARAM_INFO
	.align		4
.L_220:
        /*00ac*/ 	.byte	0x04, 0x17
        /*00ae*/ 	.short	(.L_222 - .L_221)
.L_221:
        /*00b0*/ 	.word	0x00000000
        /*00b4*/ 	.short	0x0002
        /*00b6*/ 	.short	0x0010
        /*00b8*/ 	.byte	0x00, 0xf0, 0x21, 0x00


	//----- nvinfo : EIATTR_KPARAM_INFO
	.align		4
.L_222:
        /*00bc*/ 	.byte	0x04, 0x17
        /*00be*/ 	.short	(.L_224 - .L_223)
.L_223:
        /*00c0*/ 	.word	0x00000000
        /*00c4*/ 	.short	0x0001
        /*00c6*/ 	.short	0x0008
        /*00c8*/ 	.byte	0x00, 0xf0, 0x21, 0x00


	//----- nvinfo : EIATTR_KPARAM_INFO
	.align		4
.L_224:
        /*00cc*/ 	.byte	0x04, 0x17
        /*00ce*/ 	.short	(.L_226 - .L_225)
.L_225:
        /*00d0*/ 	.word	0x00000000
        /*00d4*/ 	.short	0x0000
        /*00d6*/ 	.short	0x0000
        /*00d8*/ 	.byte	0x00, 0xf0, 0x21, 0x00


	//----- nvinfo : EIATTR_MAXREG_COUNT
	.align		4
.L_226:
        /*00dc*/ 	.byte	0x03, 0x1b
        /*00de*/ 	.short	0x00ff


	//----- nvinfo : EIATTR_NUM_BARRIERS
	.align		4
        /*00e0*/ 	.byte	0x02, 0x4c
        /*00e2*/ 	.byte	0x01
	.zero		1


	//----- nvinfo : EIATTR_MERCURY_ISA_VERSION
	.align		4
        /*00e4*/ 	.byte	0x03, 0x5f
        /*00e6*/ 	.short	0x0000


	//----- nvinfo : EIATTR_COOP_GROUP_MASK_REGIDS
	.align		4
        /*00e8*/ 	.byte	0x04, 0x29
        /*00ea*/ 	.short	(.L_228 - .L_227)


	//   ....[0]....
.L_227:
        /*00ec*/ 	.word	0xffffffff


	//   ....[1]....
        /*00f0*/ 	.word	0xffffffff


	//   ....[2]....
        /*00f4*/ 	.word	0xffffffff


	//   ....[3]....
        /*00f8*/ 	.word	0xffffffff


	//   ....[4]....
        /*00fc*/ 	.word	0xffffffff


	//   ....[5]....
        /*0100*/ 	.word	0xffffffff


	//   ....[6]....
        /*0104*/ 	.word	0xffffffff


	//   ....[7]....
        /*0108*/ 	.word	0xffffffff


	//   ....[8]....
        /*010c*/ 	.word	0xffffffff


	//   ....[9]....
        /*0110*/ 	.word	0xffffffff


	//   ....[10]....
        /*0114*/ 	.word	0xffffffff


	//   ....[11]....
        /*0118*/ 	.word	0xffffffff


	//   ....[12]....
        /*011c*/ 	.word	0xffffffff


	//   ....[13]....
        /*0120*/ 	.word	0xffffffff


	//   ....[14]....
        /*0124*/ 	.word	0xffffffff


	//   ....[15]....
        /*0128*/ 	.word	0xffffffff


	//   ....[16]....
        /*012c*/ 	.word	0xffffffff


	//   ....[17]....
        /*0130*/ 	.word	0xffffffff


	//   ....[18]....
        /*0134*/ 	.word	0xffffffff


	//   ....[19]....
        /*0138*/ 	.word	0xffffffff


	//   ....[20]....
        /*013c*/ 	.word	0xffffffff


	//   ....[21]....
        /*0140*/ 	.word	0xffffffff


	//   ....[22]....
        /*0144*/ 	.word	0xffffffff


	//   ....[23]....
        /*0148*/ 	.word	0xffffffff


	//   ....[24]....
        /*014c*/ 	.word	0xffffffff


	//   ....[25]....
        /*0150*/ 	.word	0xffffffff


	//   ....[26]....
        /*0154*/ 	.word	0xffffffff


	//   ....[27]....
        /*0158*/ 	.word	0xffffffff


	//   ....[28]....
        /*015c*/ 	.word	0xffffffff


	//   ....[29]....
        /*0160*/ 	.word	0xffffffff


	//----- nvinfo : EIATTR_COOP_GROUP_INSTR_OFFSETS
	.align		4
.L_228:
        /*0164*/ 	.byte	0x04, 0x28
        /*0166*/ 	.short	(.L_230 - .L_229)


	//   ....[0]....
.L_229:
        /*0168*/ 	.word	0x000007a0


	//   ....[1]....
        /*016c*/ 	.word	0x00000800


	//   ....[2]....
        /*0170*/ 	.word	0x00000820


	//   ....[3]....
        /*0174*/ 	.word	0x00000840


	//   ....[4]....
        /*0178*/ 	.word	0x00000860


	//   ....[5]....
        /*017c*/ 	.word	0x000008b0


	//   ....[6]....
        /*0180*/ 	.word	0x000008d0


	//   ....[7]....
        /*0184*/ 	.word	0x000008f0


	//   ....[8]....
        /*0188*/ 	.word	0x00000910


	//   ....[9]....
        /*018c*/ 	.word	0x00000930


	//   ....[10]....
        /*0190*/ 	.word	0x00000960


	//   ....[11]....
        /*0194*/ 	.word	0x00000980


	//   ....[12]....
        /*0198*/ 	.word	0x000009a0


	//   ....[13]....
        /*019c*/ 	.word	0x000009c0


	//   ....[14]....
        /*01a0*/ 	.word	0x000009e0


	//   ....[15]....
        /*01a4*/ 	.word	0x00000ba0


	//   ....[16]....
        /*01a8*/ 	.word	0x00000bf0


	//   ....[17]....
        /*01ac*/ 	.word	0x00000c20


	//   ....[18]....
        /*01b0*/ 	.word	0x00000c40


	//   ....[19]....
        /*01b4*/ 	.word	0x00000c60


	//   ....[20]....
        /*01b8*/ 	.word	0x00000cb0


	//   ....[21]....
        /*01bc*/ 	.word	0x00000cd0


	//   ....[22]....
        /*01c0*/ 	.word	0x00000cf0


	//   ....[23]....
        /*01c4*/ 	.word	0x00000d10


	//   ....[24]....
        /*01c8*/ 	.word	0x00000d30


	//   ....[25]....
        /*01cc*/ 	.word	0x00000d60


	//   ....[26]....
        /*01d0*/ 	.word	0x00000d80


	//   ....[27]....
        /*01d4*/ 	.word	0x00000da0


	//   ....[28]....
        /*01d8*/ 	.word	0x00000dc0


	//   ....[29]....
        /*01dc*/ 	.word	0x00000de0


	//----- nvinfo : EIATTR_EXIT_INSTR_OFFSETS
	.align		4
.L_230:
        /*01e0*/ 	.byte	0x04, 0x1c
        /*01e2*/ 	.short	(.L_232 - .L_231)


	//   ....[0]....
.L_231:
        /*01e4*/ 	.word	0x00000030


	//   ....[1]....
        /*01e8*/ 	.word	0x00001040


	//----- nvinfo : EIATTR_CTAIDZ_USED
	.align		4
.L_232:
        /*01ec*/ 	.byte	0x01, 0x04
	.zero		2


	//----- nvinfo : EIATTR_CRS_STACK_SIZE
	.align		4
        /*01f0*/ 	.byte	0x04, 0x1e
        /*01f2*/ 	.short	(.L_234 - .L_233)
.L_233:
        /*01f4*/ 	.word	0x00000000
.L_234:


//--------------------- .nv.info._ZN17fastertransformer36softmax_INT8IO_kernel_COL32_element4I6float4fEEvPaS2_PKT_S5_iiiiifPKfS7_ --------------------------
	.section	.nv.info._ZN17fastertransformer36softmax_INT8IO_kernel_COL32_element4I6float4fEEvPaS2_PKT_S5_iiiiifPKfS7_,"",@"SHT_CUDA_INFO"
	.sectionflags	@""
	.align	4


	//----- nvinfo : EIATTR_CUDA_API_VERSION
	.align		4
        /*0000*/ 	.byte	0x04, 0x37
        /*0002*/ 	.short	(.L_236 - .L_235)
.L_235:
        /*0004*/ 	.word	0x00000082


	//----- nvinfo : EIATTR_SW2861232_WAR
	.align		4
.L_236:
        /*0008*/ 	.byte	0x01, 0x35
	.zero		2


	//----- nvinfo : EIATTR_PARAM_CBANK
	.align		4
        /*000c*/ 	.byte	0x04, 0x0a
        /*000e*/ 	.short	(.L_238 - .L_237)
	.align		4
.L_237:
        /*0010*/ 	.word	index@(.nv.constant0._ZN17fastertransformer36softmax_INT8IO_kernel_COL32_element4I6float4fEEvPaS2_PKT_S5_iiiiifPKfS7_)
        /*0014*/ 	.short	0x0160
        /*0016*/ 	.short	0x0048


	//----- nvinfo : EIATTR_CBANK_PARAM_SIZE
	.align		4
.L_238:
        /*0018*/ 	.byte	0x03, 0x19
        /*001a*/ 	.short	0x0048


	//----- nvinfo : EIATTR_KPARAM_INFO
	.align		4
        /*001c*/ 	.byte	0x04, 0x17
        /*001e*/ 	.short	(.L_240 - .L_239)
.L_239:
        /*0020*/ 	.word	0x00000000
        /*0024*/ 	.short	0x000b
        /*0026*/ 	.short	0x0040
        /*0028*/ 	.byte	0x00, 0xf0, 0x21, 0x00


	//----- nvinfo : EIATTR_KPARAM_INFO
	.align		4
.L_240:
        /*002c*/ 	.byte	0x04, 0x17
        /*002e*/ 	.short	(.L_242 - .L_241)
.L_241:
        /*0030*/ 	.word	0x00000000
        /*0034*/ 	.short	0x000a
        /*0036*/ 	.short	0x0038
        /*0038*/ 	.byte	0x00, 0xf0, 0x21, 0x00


	//----- nvinfo : EIATTR_KPARAM_INFO
	.align		4
.L_242:
        /*003c*/ 	.byte	0x04, 0x17
        /*003e*/ 	.short	(.L_244 - .L_243)
.L_243:
        /*0040*/ 	.word	0x00000000
        /*0044*/ 	.short	0x0009
        /*0046*/ 	.short	0x0034
        /*0048*/ 	.byte	0x00, 0xf0, 0x11, 0x00


	//----- nvinfo : EIATTR_KPARAM_INFO
	.align		4
.L_244:
        /*004c*/ 	.byte	0x04, 0x17
        /*004e*/ 	.short	(.L_246 - .L_245)
.L_245:
        /*0050*/ 	.word	0x00000000
        /*0054*/ 	.short	0x0008
        /*0056*/ 	.short	0x0030
        /*0058*/ 	.byte	0x00, 0xf0, 0x11, 0x00


	//----- nvinfo : EIATTR_KPARAM_INFO
	.align		4
.L_246:
        /*005c*/ 	.byte	0x04, 0x17
        /*005e*/ 	.short	(.L_248 - .L_247)
.L_247:
        /*0060*/ 	.word	0x00000000
        /*0064*/ 	.short	0x0007
        /*0066*/ 	.short	0x002c
        /*0068*/ 	.byte	0x00, 0xf0, 0x11, 0x00


	//----- nvinfo : EIATTR_KPARAM_INFO
	.align		4
.L_248:
        /*006c*/ 	.byte	0x04, 0x17
        /*006e*/ 	.short	(.L_250 - .L_249)
.L_249:
        /*0070*/ 	.word	0x00000000
        /*0074*/ 	.short	0x0006
        /*0076*/ 	.short	0x0028
        /*0078*/ 	.byte	0x00, 0xf0, 0x11, 0x00


	//----- nvinfo : EIATTR_KPARAM_INFO
	.align		4
.L_250:
        /*007c*/ 	.byte	0x04, 0x17
        /*007e*/ 	.short	(.L_252 - .L_251)
.L_251:
        /*0080*/ 	.word	0x00000000
        /*0084*/ 	.short	0x0005
        /*0086*/ 	.short	0x0024
        /*0088*/ 	.byte	0x00, 0xf0, 0x11, 0x00


	//----- nvinfo : EIATTR_KPARAM_INFO
	.align		4
.L_252:
        /*008c*/ 	.byte	0x04, 0x17
        /*008e*/ 	.short	(.L_254 - .L_253)
.L_253:
        /*0090*/ 	.word	0x00000000
        /*0094*/ 	.short	0x0004
        /*0096*/ 	.short	0x0020
        /*0098*/ 	.byte	0x00, 0xf0, 0x11, 0x00


	//----- nvinfo : EIATTR_KPARAM_INFO
	.align		4
.L_254:
        /*009c*/ 	.byte	0x04, 0x17
        /*009e*/ 	.short	(.L_256 - .L_255)
.L_255:
        /*00a0*/ 	.word	0x00000000
        /*00a4*/ 	.short	0x0003
        /*00a6*/ 	.short	0x0018
        /*00a8*/ 	.byte	0x00, 0xf0, 0x21, 0x00


	//----- nvinfo : EIATTR_KPARAM_INFO
	.align		4
.L_256:
        /*00ac*/ 	.byte	0x04, 0x17
        /*00ae*/ 	.short	(.L_258 - .L_257)
.L_257:
        /*00b0*/ 	.word	0x00000000
        /*00b4*/ 	.short	0x0002
        /*00b6*/ 	.short	0x0010
        /*00b8*/ 	.byte	0x00, 0xf0, 0x21, 0x00


	//----- nvinfo : EIATTR_KPARAM_INFO
	.align		4
.L_258:
        /*00bc*/ 	.byte	0x04, 0x17
        /*00be*/ 	.short	(.L_260 - .L_259)
.L_259:
        /*00c0*/ 	.word	0x00000000
        /*00c4*/ 	.short	0x0001
        /*00c6*/ 	.short	0x0008
        /*00c8*/ 	.byte	0x00, 0xf0, 0x21, 0x00


	//----- nvinfo : EIATTR_KPARAM_INFO
	.align		4
.L_260:
        /*00cc*/ 	.byte	0x04, 0x17
        /*00ce*/ 	.short	(.L_262 - .L_261)
.L_261:
        /*00d0*/ 	.word	0x00000000
        /*00d4*/ 	.short	0x0000
        /*00d6*/ 	.short	0x0000
        /*00d8*/ 	.byte	0x00, 0xf0, 0x21, 0x00


	//----- nvinfo : EIATTR_MAXREG_COUNT
	.align		4
.L_262:
        /*00dc*/ 	.byte	0x03, 0x1b
        /*00de*/ 	.short	0x00ff


	//----- nvinfo : EIATTR_NUM_BARRIERS
	.align		4
        /*00e0*/ 	.byte	0x02, 0x4c
        /*00e2*/ 	.byte	0x01
	.zero		1


	//----- nvinfo : EIATTR_MERCURY_ISA_VERSION
	.align		4
        /*00e4*/ 	.byte	0x03, 0x5f
        /*00e6*/ 	.short	0x0000


	//----- nvinfo : EIATTR_COOP_GROUP_MASK_REGIDS
	.align		4
        /*00e8*/ 	.byte	0x04, 0x29
        /*00ea*/ 	.short	(.L_264 - .L_263)


	//   ....[0]....
.L_263:
        /*00ec*/ 	.word	0xffffffff


	//   ....[1]....
        /*00f0*/ 	.word	0xffffffff


	//   ....[2]....
        /*00f4*/ 	.word	0xffffffff


	//   ....[3]....
        /*00f8*/ 	.word	0xffffffff


	//   ....[4]....
        /*00fc*/ 	.word	0xffffffff


	//   ....[5]....
        /*0100*/ 	.word	0xffffffff


	//   ....[6]....
        /*0104*/ 	.word	0xffffffff


	//   ....[7]....
        /*0108*/ 	.word	0xffffffff


	//   ....[8]....
        /*010c*/ 	.word	0xffffffff


	//   ....[9]....
        /*0110*/ 	.word	0xffffffff


	//   ....[10]....
        /*0114*/ 	.word	0xffffffff


	//   ....[11]....
        /*0118*/ 	.word	0xffffffff


	//   ....[12]....
        /*011c*/ 	.word	0xffffffff


	//   ....[13]....
        /*0120*/ 	.word	0xffffffff


	//   ....[14]....
        /*0124*/ 	.word	0xffffffff


	//   ....[15]....
        /*0128*/ 	.word	0xffffffff


	//   ....[16]....
        /*012c*/ 	.word	0xffffffff


	//   ....[17]....
        /*0130*/ 	.word	0xffffffff


	//   ....[18]....
        /*0134*/ 	.word	0xffffffff


	//   ....[19]....
        /*0138*/ 	.word	0xffffffff


	//   ....[20]....
        /*013c*/ 	.word	0xffffffff


	//   ....[21]....
        /*0140*/ 	.word	0xffffffff


	//   ....[22]....
        /*0144*/ 	.word	0xffffffff


	//   ....[23]....
        /*0148*/ 	.word	0xffffffff


	//   ....[24]....
        /*014c*/ 	.word	0xffffffff


	//   ....[25]....
        /*0150*/ 	.word	0xffffffff


	//   ....[26]....
        /*0154*/ 	.word	0xffffffff


	//   ....[27]....
        /*0158*/ 	.word	0xffffffff


	//   ....[28]....
        /*015c*/ 	.word	0xffffffff


	//   ....[29]....
        /*0160*/ 	.word	0xffffffff


	//----- nvinfo : EIATTR_COOP_GROUP_INSTR_OFFSETS
	.align		4
.L_264:
        /*0164*/ 	.byte	0x04, 0x28
        /*0166*/ 	.short	(.L_266 - .L_265)


	//   ....[0]....
.L_265:
        /*0168*/ 	.word	0x000006d0


	//   ....[1]....
        /*016c*/ 	.word	0x00000730


	//   ....[2]....
        /*0170*/ 	.word	0x00000750


	//   ....[3]....
        /*0174*/ 	.word	0x00000770


	//   ....[4]....
        /*0178*/ 	.word	0x00000790


	//   ....[5]....
        /*017c*/ 	.word	0x000007e0


	//   ....[6]....
        /*0180*/ 	.word	0x00000800


	//   ....[7]....
        /*0184*/ 	.word	0x00000820


	//   ....[8]....
        /*0188*/ 	.word	0x00000840


	//   ....[9]....
        /*018c*/ 	.word	0x00000860


	//   ....[10]....
        /*0190*/ 	.word	0x00000890


	//   ....[11]....
        /*0194*/ 	.word	0x000008b0


	//   ....[12]....
        /*0198*/ 	.word	0x000008d0


	//   ....[13]....
        /*019c*/ 	.word	0x000008f0


	//   ....[14]....
        /*01a0*/ 	.word	0x00000910


	//   ....[15]....
        /*01a4*/ 	.word	0x00000ac0


	//   ....[16]....
        /*01a8*/ 	.word	0x00000b10


	//   ....[17]....
        /*01ac*/ 	.word	0x00000b40


	//   ....[18]....
        /*01b0*/ 	.word	0x00000b60


	//   ....[19]....
        /*01b4*/ 	.word	0x00000b80


	//   ....[20]....
        /*01b8*/ 	.word	0x00000bd0


	//   ....[21]....
        /*01bc*/ 	.word	0x00000bf0


	//   ....[22]....
        /*01c0*/ 	.word	0x00000c10


	//   ....[23]....
        /*01c4*/ 	.word	0x00000c30


	//   ....[24]....
        /*01c8*/ 	.word	0x00000c50


	//   ....[25]....
        /*01cc*/ 	.word	0x00000c80


	//   ....[26]....
        /*01d0*/ 	.word	0x00000ca0


	//   ....[27]....
        /*01d4*/ 	.word	0x00000cc0


	//   ....[28]....
        /*01d8*/ 	.word	0x00000ce0


	//   ....[29]....
        /*01dc*/ 	.word	0x00000d00


	//----- nvinfo : EIATTR_EXIT_INSTR_OFFSETS
	.align		4
.L_266:
        /*01e0*/ 	.byte	0x04, 0x1c
        /*01e2*/ 	.short	(.L_268 - .L_267)


	//   ....[0]....
.L_267:
        /*01e4*/ 	.word	0x00000030


	//   ....[1]....
        /*01e8*/ 	.word	0x00000f50


	//----- nvinfo : EIATTR_CTAIDZ_USED
	.align		4
.L_268:
        /*01ec*/ 	.byte	0x01, 0x04
	.zero		2


	//----- nvinfo : EIATTR_CRS_STACK_SIZE
	.align		4
        /*01f0*/ 	.byte	0x04, 0x1e
        /*01f2*/ 	.short	(.L_270 - .L_269)
.L_269:
        /*01f4*/ 	.word	0x00000000
.L_270:


//--------------------- .nv.info._ZN17fastertransformer31softmax_COL32_perElement_varlenI6__halfEEvPaPKaPKT_iiiifPKfS9_ii --------------------------
	.section	.nv.info._ZN17fastertransformer31softmax_COL32_perElement_varlenI6__halfEEvPaPKaPKT_iiiifPKfS9_ii,"",@"SHT_CUDA_INFO"
	.sectionflags	@""
	.align	4


	//----- nvinfo : EIATTR_CUDA_API_VERSION
	.align		4
        /*0000*/ 	.byte	0x04, 0x37
        /*0002*/ 	.short	(.L_272 - .L_271)
.L_271:
        /*0004*/ 	.word	0x00000082


	//----- nvinfo : EIATTR_SW2861232_WAR
	.align		4
.L_272:
        /*0008*/ 	.byte	0x01, 0x35
	.zero		2


	//----- nvinfo : EIATTR_PARAM_CBANK
	.align		4
        /*000c*/ 	.byte	0x04, 0x0a
        /*000e*/ 	.short	(.L_274 - .L_273)
	.align		4
.L_273:
        /*0010*/ 	.word	index@(.nv.constant0._ZN17fastertransformer31softmax_COL32_perElement_varlenI6__halfEEvPaPKaPKT_iiiifPKfS9_ii)
        /*0014*/ 	.short	0x0160
        /*0016*/ 	.short	0x0048


	//----- nvinfo : EIATTR_CBANK_PARAM_SIZE
	.align		4
.L_274:
        /*0018*/ 	.byte	0x03, 0x19
        /*001a*/ 	.short	0x0048


	//----- nvinfo : EIATTR_KPARAM_INFO
	.align		4
        /*001c*/ 	.byte	0x04, 0x17
        /*001e*/ 	.short	(.L_276 - .L_275)
.L_275:
        /*0020*/ 	.word	0x00000000
        /*0024*/ 	.short	0x000b
        /*0026*/ 	.short	0x0044
        /*0028*/ 	.byte	0x00, 0xf0, 0x11, 0x00


	//----- nvinfo : EIATTR_KPARAM_INFO
	.align		4
.L_276:
        /*002c*/ 	.byte	0x04, 0x17
        /*002e*/ 	.short	(.L_278 - .L_277)
.L_277:
        /*0030*/ 	.word	0x00000000
        /*0034*/ 	.short	0x000a
        /*0036*/ 	.short	0x0040
        /*0038*/ 	.byte	0x00, 0xf0, 0x11, 0x00


	//----- nvinfo : EIATTR_KPARAM_INFO
	.align		4
.L_278:
        /*003c*/ 	.byte	0x04, 0x17
        /*003e*/ 	.short	(.L_280 - .L_279)
.L_279:
        /*0040*/ 	.word	0x00000000
        /*0044*/ 	.short	0x0009
        /*0046*/ 	.short	0x0038
        /*0048*/ 	.byte	0x00, 0xf0, 0x21, 0x00


	//----- nvinfo : EIATTR_KPARAM_INFO
	.align		4
.L_280:
        /*004c*/ 	.byte	0x04, 0x17
        /*004e*/ 	.short	(.L_282 - .L_281)
.L_281:
        /*0050*/ 	.word	0x00000000
        /*0054*/ 	.short	0x0008
        /*0056*/ 	.short	0x0030
        /*0058*/ 	.byte	0x00, 0xf0, 0x21, 0x00


	//----- nvinfo : EIATTR_KPARAM_INFO
	.align		4
.L_282:
        /*005c*/ 	.byte	0x04, 0x17
        /*005e*/ 	.short	(.L_284 - .L_283)
.L_283:
        /*0060*/ 	.word	0x00000000
        /*0064*/ 	.short	0x0007
        /*0066*/ 	.short	0x0028
        /*0068*/ 	.byte	0x00, 0xf0, 0x11, 0x00


	//----- nvinfo : EIATTR_KPARAM_INFO
	.align		4
.L_284:
        /*006c*/ 	.byte	0x04, 0x17
        /*006e*/ 	.short	(.L_286 - .L_285)
.L_285:
        /*0070*/ 	.word	0x00000000
        /*0074*/ 	.short	0x0006
        /*0076*/ 	.short	0x0024
        /*0078*/ 	.byte	0x00, 0xf0, 0x11, 0x00


	//----- nvinfo : EIATTR_KPARAM_INFO
	.align		4
.L_286:
        /*007c*/ 	.byte	0x04, 0x17
        /*007e*/ 	.short	(.L_288 - .L_287)
.L_287:
        /*0080*/ 	.word	0x00000000
        /*0084*/ 	.short	0x0005
        /*0086*/ 	.short	0x0020
        /*0088*/ 	.byte	0x00, 0xf0, 0x11, 0x00


	//----- nvinfo : EIATTR_KPARAM_INFO
	.align		4
.L_288:
        /*008c*/ 	.byte	0x04, 0x17
        /*008e*/ 	.short	(.L_290 - .L_289)
.L_289:
        /*0090*/ 	.word	0x00000000
        /*0094*/ 	.short	0x0004
        /*0096*/ 	.short	0x001c
        /*0098*/ 	.byte	0x00, 0xf0, 0x11, 0x00


	//----- nvinfo : EIATTR_KPARAM_INFO
	.align		4
.L_290:
        /*009c*/ 	.byte	0x04, 0x17
        /*009e*/ 	.short	(.L_292 - .L_291)
.L_291:
        /*00a0*/ 	.word	0x00000000
        /*00a4*/ 	.short	0x0003
        /*00a6*/ 	.short	0x0018
        /*00a8*/ 	.byte	0x00, 0xf0, 0x11, 0x00


	//----- nvinfo : EIATTR_KPARAM_INFO
	.align		4
.L_292:
        /*00ac*/ 	.byte	0x04, 0x17
        /*00ae*/ 	.short	(.L_294 - .L_293)
.L_293:
        /*00b0*/ 	.word	0x00000000
        /*00b4*/ 	.short	0x0002
        /*00b6*/ 	.short	0x0010
        /*00b8*/ 	.byte	0x00, 0xf0, 0x21, 0x00


	//----- nvinfo : EIATTR_KPARAM_INFO
	.align		4
.L_294:
        /*00bc*/ 	.byte	0x04, 0x17
        /*00be*/ 	.short	(.L_296 - .L_295)
.L_295:
        /*00c0*/ 	.word	0x00000000
        /*00c4*/ 	.short	0x0001
        /*00c6*/ 	.short	0x0008
        /*00c8*/ 	.byte	0x00, 0xf0, 0x21, 0x00


	//----- nvinfo : EIATTR_KPARAM_INFO
	.align		4
.L_296:
        /*00cc*/ 	.byte	0x04, 0x17
        /*00ce*/ 	.short	(.L_298 - .L_297)
.L_297:
        /*00d0*/ 	.word	0x00000000
        /*00d4*/ 	.short	0x0000
        /*00d6*/ 	.short	0x0000
        /*00d8*/ 	.byte	0x00, 0xf0, 0x21, 0x00


	//----- nvinfo : EIATTR_MAXREG_COUNT
	.align		4
.L_298:
        /*00dc*/ 	.byte	0x03, 0x1b
        /*00de*/ 	.short	0x00ff


	//----- nvinfo : EIATTR_NUM_BARRIERS
	.align		4
        /*00e0*/ 	.byte	0x02, 0x4c
        /*00e2*/ 	.byte	0x01
	.zero		1


	//----- nvinfo : EIATTR_MERCURY_ISA_VERSION
	.align		4
        /*00e4*/ 	.byte	0x03, 0x5f
        /*00e6*/ 	.short	0x0000


	//----- nvinfo : EIATTR_COOP_GROUP_MASK_REGIDS
	.align		4
        /*00e8*/ 	.byte	0x04, 0x29
        /*00ea*/ 	.short	(.L_300 - .L_299)


	//   ....[0]....
.L_299:
        /*00ec*/ 	.word	0xffffffff


	//   ....[1]....
        /*00f0*/ 	.word	0xffffffff


	//   ....[2]....
        /*00f4*/ 	.word	0xffffffff


	//   ....[3]....
        /*00f8*/ 	.word	0xffffffff


	//   ....[4]....
        /*00fc*/ 	.word	0xffffffff


	//   ....[5]....
        /*0100*/ 	.word	0xffffffff


	//   ....[6]....
        /*0104*/ 	.word	0xffffffff


	//   ....[7]....
        /*0108*/ 	.word	0xffffffff


	//   ....[8]....
        /*010c*/ 	.word	0xffffffff


	//   ....[9]....
        /*0110*/ 	.word	0xffffffff


	//   ....[10]....
        /*0114*/ 	.word	0xffffffff


	//   ....[11]....
        /*0118*/ 	.word	0xffffffff


	//   ....[12]....
        /*011c*/ 	.word	0xffffffff


	//   ....[13]....
        /*0120*/ 	.word	0xffffffff


	//   ....[14]....
        /*0124*/ 	.word	0xffffffff


	//   ....[15]....
        /*0128*/ 	.word	0xffffffff


	//   ....[16]....
        /*012c*/ 	.word	0xffffffff


	//   ....[17]....
        /*0130*/ 	.word	0xffffffff


	//   ....[18]....
        /*0134*/ 	.word	0xffffffff


	//   ....[19]....
        /*0138*/ 	.word	0xffffffff


	//   ....[20]....
        /*013c*/ 	.word	0xffffffff


	//   ....[21]....
        /*0140*/ 	.word	0xffffffff


	//   ....[22]....
        /*0144*/ 	.word	0xffffffff


	//   ....[23]....
        /*0148*/ 	.word	0xffffffff


	//   ....[24]....
        /*014c*/ 	.word	0xffffffff


	//   ....[25]....
        /*0150*/ 	.word	0xffffffff


	//   ....[26]....
        /*0154*/ 	.word	0xffffffff


	//   ....[27]....
        /*0158*/ 	.word	0xffffffff


	//   ....[28]....
        /*015c*/ 	.word	0xffffffff


	//   ....[29]....
        /*0160*/ 	.word	0xffffffff


	//----- nvinfo : EIATTR_COOP_GROUP_INSTR_OFFSETS
	.align		4
.L_300:
        /*0164*/ 	.byte	0x04, 0x28
        /*0166*/ 	.short	(.L_302 - .L_301)


	//   ....[0]....
.L_301:
        /*0168*/ 	.word	0x000003b0


	//   ....[1]....
        /*016c*/ 	.word	0x00000400


	//   ....[2]....
        /*0170*/ 	.word	0x00000430


	//   ....[3]....
        /*0174*/ 	.word	0x00000450


	//   ....[4]....
        /*0178*/ 	.word	0x00000470


	//   ....[5]....
        /*017c*/ 	.word	0x000004c0


	//   ....[6]....
        /*0180*/ 	.word	0x000004e0


	//   ....[7]....
        /*0184*/ 	.word	0x00000500


	//   ....[8]....
        /*0188*/ 	.word	0x00000520


	//   ....[9]....
        /*018c*/ 	.word	0x00000540


	//   ....[10]....
        /*0190*/ 	.word	0x00000570


	//   ....[11]....
        /*0194*/ 	.word	0x00000590


	//   ....[12]....
        /*0198*/ 	.word	0x000005b0


	//   ....[13]....
        /*019c*/ 	.word	0x000005d0


	//   ....[14]....
        /*01a0*/ 	.word	0x000005f0


	//   ....[15]....
        /*01a4*/ 	.word	0x000006a0


	//   ....[16]....
        /*01a8*/ 	.word	0x00000700


	//   ....[17]....
        /*01ac*/ 	.word	0x00000720


	//   ....[18]....
        /*01b0*/ 	.word	0x00000740


	//   ....[19]....
        /*01b4*/ 	.word	0x00000760


	//   ....[20]....
        /*01b8*/ 	.word	0x000007b0


	//   ....[21]....
        /*01bc*/ 	.word	0x000007d0


	//   ....[22]....
        /*01c0*/ 	.word	0x000007f0


	//   ....[23]....
        /*01c4*/ 	.word	0x00000810


	//   ....[24]....
        /*01c8*/ 	.word	0x00000830


	//   ....[25]....
        /*01cc*/ 	.word	0x00000860


	//   ....[26]....
        /*01d0*/ 	.word	0x00000880


	//   ....[27]....
        /*01d4*/ 	.word	0x000008a0


	//   ....[28]....
        /*01d8*/ 	.word	0x000008c0


	//   ....[29]....
        /*01dc*/ 	.word	0x000008e0


	//----- nvinfo : EIATTR_EXIT_INSTR_OFFSETS
	.align		4
.L_302:
        /*01e0*/ 	.byte	0x04, 0x1c
        /*01e2*/ 	.short	(.L_304 - .L_303)


	//   ....[0]....
.L_303:
        /*01e4*/ 	.word	0x00000030


	//   ....[1]....
        /*01e8*/ 	.word	0x00000a50


	//----- nvinfo : EIATTR_CTAIDZ_USED
	.align		4
.L_304:
        /*01ec*/ 	.byte	0x01, 0x04
	.zero		2


	//----- nvinfo : EIATTR_CRS_STACK_SIZE
	.align		4
        /*01f0*/ 	.byte	0x04, 0x1e
        /*01f2*/ 	.short	(.L_306 - .L_305)
.L_305:
        /*01f4*/ 	.word	0x00000000
.L_306:


//--------------------- .nv.info._ZN17fastertransformer20softmax_COL32_varlenI6__halfEEvPaPKaPKT_iiiifPKfS9_ii --------------------------
	.section	.nv.info._ZN17fastertransformer20softmax_COL32_varlenI6__halfEEvPaPKaPKT_iiiifPKfS9_ii,"",@"SHT_CUDA_INFO"
	.sectionflags	@""
	.align	4


	//----- nvinfo : EIATTR_CUDA_API_VERSION
	.align		4
        /*0000*/ 	.byte	0x04, 0x37
        /*0002*/ 	.short	(.L_308 - .L_307)
.L_307:
        /*0004*/ 	.word	0x00000082


	//----- nvinfo : EIATTR_SW2861232_WAR
	.align		4
.L_308:
        /*0008*/ 	.byte	0x01, 0x35
	.zero		2


	//----- nvinfo : EIATTR_PARAM_CBANK
	.align		4
        /*000c*/ 	.byte	0x04, 0x0a
        /*000e*/ 	.short	(.L_310 - .L_309)
	.align		4
.L_309:
        /*0010*/ 	.word	index@(.nv.constant0._ZN17fastertransformer20softmax_COL32_varlenI6__halfEEvPaPKaPKT_iiiifPKfS9_ii)
        /*0014*/ 	.short	0x0160
        /*0016*/ 	.short	0x0048


	//----- nvinfo : EIATTR_CBANK_PARAM_SIZE
	.align		4
.L_310:
        /*0018*/ 	.byte	0x03, 0x19
        /*001a*/ 	.short	0x0048


	//----- nvinfo : EIATTR_KPARAM_INFO
	.align		4
        /*001c*/ 	.byte	0x04, 0x17
        /*001e*/ 	.short	(.L_312 - .L_311)
.L_311:
        /*0020*/ 	.word	0x00000000
        /*0024*/ 	.short	0x000b
        /*0026*/ 	.short	0x0044
        /*0028*/ 	.byte	0x00, 0xf0, 0x11, 0x00


	//----- nvinfo : EIATTR_KPARAM_INFO
	.align		4
.L_312:
        /*002c*/ 	.byte	0x04, 0x17
        /*002e*/ 	.short	(.L_314 - .L_313)
.L_313:
        /*0030*/ 	.word	0x00000000
        /*0034*/ 	.short	0x000a
        /*0036*/ 	.short	0x0040
        /*0038*/ 	.byte	0x00, 0xf0, 0x11, 0x00


	//----- nvinfo : EIATTR_KPARAM_INFO
	.align		4
.L_314:
        /*003c*/ 	.byte	0x04, 0x17
        /*003e*/ 	.short	(.L_316 - .L_315)
.L_315:
        /*0040*/ 	.word	0x00000000
        /*0044*/ 	.short	0x0009
        /*0046*/ 	.short	0x0038
        /*0048*/ 	.byte	0x00, 0xf0, 0x21, 0x00


	//----- nvinfo : EIATTR_KPARAM_INFO
	.align		4
.L_316:
        /*004c*/ 	.byte	0x04, 0x17
        /*004e*/ 	.short	(.L_318 - .L_317)
.L_317:
        /*0050*/ 	.word	0x00000000
        /*0054*/ 	.short	0x0008
        /*0056*/ 	.short	0x0030
        /*0058*/ 	.byte	0x00, 0xf0, 0x21, 0x00


	//----- nvinfo : EIATTR_KPARAM_INFO
	.align		4
.L_318:
        /*005c*/ 	.byte	0x04, 0x17
        /*005e*/ 	.short	(.L_320 - .L_319)
.L_319:
        /*0060*/ 	.word	0x00000000
        /*0064*/ 	.short	0x0007
        /*0066*/ 	.short	0x0028
        /*0068*/ 	.byte	0x00, 0xf0, 0x11, 0x00


	//----- nvinfo : EIATTR_KPARAM_INFO
	.align		4
.L_320:
        /*006c*/ 	.byte	0x04, 0x17
        /*006e*/ 	.short	(.L_322 - .L_321)
.L_321:
        /*0070*/ 	.word	0x00000000
        /*0074*/ 	.short	0x0006
        /*0076*/ 	.short	0x0024
        /*0078*/ 	.byte	0x00, 0xf0, 0x11, 0x00


	//----- nvinfo : EIATTR_KPARAM_INFO
	.align		4
.L_322:
        /*007c*/ 	.byte	0x04, 0x17
        /*007e*/ 	.short	(.L_324 - .L_323)
.L_323:
        /*0080*/ 	.word	0x00000000
        /*0084*/ 	.short	0x0005
        /*0086*/ 	.short	0x0020
        /*0088*/ 	.byte	0x00, 0xf0, 0x11, 0x00


	//----- nvinfo : EIATTR_KPARAM_INFO
	.align		4
.L_324:
        /*008c*/ 	.byte	0x04, 0x17
        /*008e*/ 	.short	(.L_326 - .L_325)
.L_325:
        /*0090*/ 	.word	0x00000000
        /*0094*/ 	.short	0x0004
        /*0096*/ 	.short	0x001c
        /*0098*/ 	.byte	0x00, 0xf0, 0x11, 0x00


	//----- nvinfo : EIATTR_KPARAM_INFO
	.align		4
.L_326:
        /*009c*/ 	.byte	0x04, 0x17
        /*009e*/ 	.short	(.L_328 - .L_327)
.L_327:
        /*00a0*/ 	.word	0x00000000
        /*00a4*/ 	.short	0x0003
        /*00a6*/ 	.short	0x0018
        /*00a8*/ 	.byte	0x00, 0xf0, 0x11, 0x00


	//----- nvinfo : EIATTR_KPARAM_INFO
	.align		4
.L_328:
        /*00ac*/ 	.byte	0x04, 0x17
        /*00ae*/ 	.short	(.L_330 - .L_329)
.L_329:
        /*00b0*/ 	.word	0x00000000
        /*00b4*/ 	.short	0x0002
        /*00b6*/ 	.short	0x0010
        /*00b8*/ 	.byte	0x00, 0xf0, 0x21, 0x00


	//----- nvinfo : EIATTR_KPARAM_INFO
	.align		4
.L_330:
        /*00bc*/ 	.byte	0x04, 0x17
        /*00be*/ 	.short	(.L_332 - .L_331)
.L_331:
        /*00c0*/ 	.word	0x00000000
        /*00c4*/ 	.short	0x0001
        /*00c6*/ 	.short	0x0008
        /*00c8*/ 	.byte	0x00, 0xf0, 0x21, 0x00


	//----- nvinfo : EIATTR_KPARAM_INFO
	.align		4
.L_332:
        /*00cc*/ 	.byte	0x04, 0x17
        /*00ce*/ 	.short	(.L_334 - .L_333)
.L_333:
        /*00d0*/ 	.word	0x00000000
        /*00d4*/ 	.short	0x0000
        /*00d6*/ 	.short	0x0000
        /*00d8*/ 	.byte	0x00, 0xf0, 0x21, 0x00


	//----- nvinfo : EIATTR_MAXREG_COUNT
	.align		4
.L_334:
        /*00dc*/ 	.byte	0x03, 0x1b
        /*00de*/ 	.short	0x00ff


	//----- nvinfo : EIATTR_NUM_BARRIERS
	.align		4
        /*00e0*/ 	.byte	0x02, 0x4c
        /*00e2*/ 	.byte	0x01
	.zero		1


	//----- nvinfo : EIATTR_MERCURY_ISA_VERSION
	.align		4
        /*00e4*/ 	.byte	0x03, 0x5f
        /*00e6*/ 	.short	0x0000


	//----- nvinfo : EIATTR_COOP_GROUP_MASK_REGIDS
	.align		4
        /*00e8*/ 	.byte	0x04, 0x29
        /*00ea*/ 	.short	(.L_336 - .L_335)


	//   ....[0]....
.L_335:
        /*00ec*/ 	.word	0xffffffff


	//   ....[1]....
        /*00f0*/ 	.word	0xffffffff


	//   ....[2]....
        /*00f4*/ 	.word	0xffffffff


	//   ....[3]....
        /*00f8*/ 	.word	0xffffffff


	//   ....[4]....
        /*00fc*/ 	.word	0xffffffff


	//   ....[5]....
        /*0100*/ 	.word	0xffffffff


	//   ....[6]....
        /*0104*/ 	.word	0xffffffff


	//   ....[7]....
        /*0108*/ 	.word	0xffffffff


	//   ....[8]....
        /*010c*/ 	.word	0xffffffff


	//   ....[9]....
        /*0110*/ 	.word	0xffffffff


	//   ....[10]....
        /*0114*/ 	.word	0xffffffff


	//   ....[11]....
        /*0118*/ 	.word	0xffffffff


	//   ....[12]....
        /*011c*/ 	.word	0xffffffff


	//   ....[13]....
        /*0120*/ 	.word	0xffffffff


	//   ....[14]....
        /*0124*/ 	.word	0xffffffff


	//   ....[15]....
        /*0128*/ 	.word	0xffffffff


	//   ....[16]....
        /*012c*/ 	.word	0xffffffff


	//   ....[17]....
        /*0130*/ 	.word	0xffffffff


	//   ....[18]....
        /*0134*/ 	.word	0xffffffff


	//   ....[19]....
        /*0138*/ 	.word	0xffffffff


	//   ....[20]....
        /*013c*/ 	.word	0xffffffff


	//   ....[21]....
        /*0140*/ 	.word	0xffffffff


	//   ....[22]....
        /*0144*/ 	.word	0xffffffff


	//   ....[23]....
        /*0148*/ 	.word	0xffffffff


	//   ....[24]....
        /*014c*/ 	.word	0xffffffff


	//   ....[25]....
        /*0150*/ 	.word	0xffffffff


	//   ....[26]....
        /*0154*/ 	.word	0xffffffff


	//   ....[27]....
        /*0158*/ 	.word	0xffffffff


	//   ....[28]....
        /*015c*/ 	.word	0xffffffff


	//   ....[29]....
        /*0160*/ 	.word	0xffffffff


	//----- nvinfo : EIATTR_COOP_GROUP_INSTR_OFFSETS
	.align		4
.L_336:
        /*0164*/ 	.byte	0x04, 0x28
        /*0166*/ 	.short	(.L_338 - .L_337)


	//   ....[0]....
.L_337:
        /*0168*/ 	.word	0x00000550


	//   ....[1]....
        /*016c*/ 	.word	0x000005b0


	//   ....[2]....
        /*0170*/ 	.word	0x000005d0


	//   ....[3]....
        /*0174*/ 	.word	0x000005f0


	//   ....[4]....
        /*0178*/ 	.word	0x00000610


	//   ....[5]....
        /*017c*/ 	.word	0x00000660


	//   ....[6]....
        /*0180*/ 	.word	0x00000680


	//   ....[7]....
        /*0184*/ 	.word	0x000006a0


	//   ....[8]....
        /*0188*/ 	.word	0x000006c0


	//   ....[9]....
        /*018c*/ 	.word	0x000006e0


	//   ....[10]....
        /*0190*/ 	.word	0x00000710


	//   ....[11]....
        /*0194*/ 	.word	0x00000730


	//   ....[12]....
        /*0198*/ 	.word	0x00000750


	//   ....[13]....
        /*019c*/ 	.word	0x00000770


	//   ....[14]....
        /*01a0*/ 	.word	0x00000790


	//   ....[15]....
        /*01a4*/ 	.word	0x00000940


	//   ....[16]....
        /*01a8*/ 	.word	0x000009a0


	//   ....[17]....
        /*01ac*/ 	.word	0x000009c0


	//   ....[18]....
        /*01b0*/ 	.word	0x000009e0


	//   ....[19]....
        /*01b4*/ 	.word	0x00000a00


	//   ....[20]....
        /*01b8*/ 	.word	0x00000a50


	//   ....[21]....
        /*01bc*/ 	.word	0x00000a70


	//   ....[22]....
        /*01c0*/ 	.word	0x00000a90


	//   ....[23]....
        /*01c4*/ 	.word	0x00000ab0


	//   ....[24]....
        /*01c8*/ 	.word	0x00000ad0


	//   ....[25]....
        /*01cc*/ 	.word	0x00000b00


	//   ....[26]....
        /*01d0*/ 	.word	0x00000b20


	//   ....[27]....
        /*01d4*/ 	.word	0x00000b40


	//   ....[28]....
        /*01d8*/ 	.word	0x00000b60


	//   ....[29]....
        /*01dc*/ 	.word	0x00000b80


	//----- nvinfo : EIATTR_EXIT_INSTR_OFFSETS
	.align		4
.L_338:
        /*01e0*/ 	.byte	0x04, 0x1c
        /*01e2*/ 	.short	(.L_340 - .L_339)


	//   ....[0]....
.L_339:
        /*01e4*/ 	.word	0x00000030


	//   ....[1]....
        /*01e8*/ 	.word	0x00000e20


	//----- nvinfo : EIATTR_CTAIDZ_USED
	.align		4
.L_340:
        /*01ec*/ 	.byte	0x01, 0x04
	.zero		2


	//----- nvinfo : EIATTR_CRS_STACK_SIZE
	.align		4
        /*01f0*/ 	.byte	0x04, 0x1e
        /*01f2*/ 	.short	(.L_342 - .L_341)
.L_341:
        /*01f4*/ 	.word	0x00000000
.L_342:


//--------------------- .nv.info._ZN17fastertransformer25softmax_COL32_LE64_varlenI6__halfEEvPaPKaPKT_iiiifPKfS9_ii --------------------------
	.section	.nv.info._ZN17fastertransformer25softmax_COL32_LE64_varlenI6__halfEEvPaPKaPKT_iiiifPKfS9_ii,"",@"SHT_CUDA_INFO"
	.sectionflags	@""
	.align	4


	//----- nvinfo : EIATTR_CUDA_API_VERSION
	.align		4
        /*0000*/ 	.byte	0x04, 0x37
        /*0002*/ 	.short	(.L_344 - .L_343)
.L_343:
        /*0004*/ 	.word	0x00000082


	//----- nvinfo : EIATTR_SW2861232_WAR
	.align		4
.L_344:
        /*0008*/ 	.byte	0x01, 0x35
	.zero		2


	//----- nvinfo : EIATTR_PARAM_CBANK
	.align		4
        /*000c*/ 	.byte	0x04, 0x0a
        /*000e*/ 	.short	(.L_346 - .L_345)
	.align		4
.L_345:
        /*0010*/ 	.word	index@(.nv.constant0._ZN17fastertransformer25softmax_COL32_LE64_varlenI6__halfEEvPaPKaPKT_iiiifPKfS9_ii)
        /*0014*/ 	.short	0x0160
        /*0016*/ 	.short	0x0048


	//----- nvinfo : EIATTR_CBANK_PARAM_SIZE
	.align		4
.L_346:
        /*0018*/ 	.byte	0x03, 0x19
        /*001a*/ 	.short	0x0048


	//----- nvinfo : EIATTR_KPARAM_INFO
	.align		4
        /*001c*/ 	.byte	0x04, 0x17
        /*001e*/ 	.short	(.L_348 - .L_347)
.L_347:
        /*0020*/ 	.word	0x00000000
        /*0024*/ 	.short	0x000b
        /*0026*/ 	.short	0x0044
        /*0028*/ 	.byte	0x00, 0xf0, 0x11, 0x00


	//----- nvinfo : EIATTR_KPARAM_INFO
	.align		4
.L_348:
        /*002c*/ 	.byte	0x04, 0x17
        /*002e*/ 	.short	(.L_350 - .L_349)
.L_349:
        /*0030*/ 	.word	0x00000000
        /*0034*/ 	.short	0x000a
        /*0036*/ 	.short	0x0040
        /*0038*/ 	.byte	0x00, 0xf0, 0x11, 0x00


	//----- nvinfo : EIATTR_KPARAM_INFO
	.align		4
.L_350:
        /*003c*/ 	.byte	0x04, 0x17
        /*003e*/ 	.short	(.L_352 - .L_351)
.L_351:
        /*0040*/ 	.word	0x00000000
        /*0044*/ 	.short	0x0009
        /*0046*/ 	.short	0x0038
        /*0048*/ 	.byte	0x00, 0xf0, 0x21, 0x00


	//----- nvinfo : EIATTR_KPARAM_INFO
	.align		4
.L_352:
        /*004c*/ 	.byte	0x04, 0x17
        /*004e*/ 	.short	(.L_354 - .L_353)
.L_353:
        /*0050*/ 	.word	0x00000000
        /*0054*/ 	.short	0x0008
        /*0056*/ 	.short	0x0030
        /*0058*/ 	.byte	0x00, 0xf0, 0x21, 0x00


	//----- nvinfo : EIATTR_KPARAM_INFO
	.align		4
.L_354:
        /*005c*/ 	.byte	0x04, 0x17
        /*005e*/ 	.short	(.L_356 - .L_355)
.L_355:
        /*0060*/ 	.word	0x00000000
        /*0064*/ 	.short	0x0007
        /*0066*/ 	.short	0x0028
        /*0068*/ 	.byte	0x00, 0xf0, 0x11, 0x00


	//----- nvinfo : EIATTR_KPARAM_INFO
	.align		4
.L_356:
        /*006c*/ 	.byte	0x04, 0x17
        /*006e*/ 	.short	(.L_358 - .L_357)
.L_357:
        /*0070*/ 	.word	0x00000000
        /*0074*/ 	.short	0x0006
        /*0076*/ 	.short	0x0024
        /*0078*/ 	.byte	0x00, 0xf0, 0x11, 0x00


	//----- nvinfo : EIATTR_KPARAM_INFO
	.align		4
.L_358:
        /*007c*/ 	.byte	0x04, 0x17
        /*007e*/ 	.short	(.L_360 - .L_359)
.L_359:
        /*0080*/ 	.word	0x00000000
        /*0084*/ 	.short	0x0005
        /*0086*/ 	.short	0x0020
        /*0088*/ 	.byte	0x00, 0xf0, 0x11, 0x00


	//----- nvinfo : EIATTR_KPARAM_INFO
	.align		4
.L_360:
        /*008c*/ 	.byte	0x04, 0x17
        /*008e*/ 	.short	(.L_362 - .L_361)
.L_361:
        /*0090*/ 	.word	0x00000000
        /*0094*/ 	.short	0x0004
        /*0096*/ 	.short	0x001c
        /*0098*/ 	.byte	0x00, 0xf0, 0x11, 0x00


	//----- nvinfo : EIATTR_KPARAM_INFO
	.align		4
.L_362:
        /*009c*/ 	.byte	0x04, 0x17
        /*009e*/ 	.short	(.L_364 - .L_363)
.L_363:
        /*00a0*/ 	.word	0x00000000
        /*00a4*/ 	.short	0x0003
        /*00a6*/ 	.short	0x0018
        /*00a8*/ 	.byte	0x00, 0xf0, 0x11, 0x00


	//----- nvinfo : EIATTR_KPARAM_INFO
	.align		4
.L_364:
        /*00ac*/ 	.byte	0x04, 0x17
        /*00ae*/ 	.short	(.L_366 - .L_365)
.L_365:
        /*00b0*/ 	.word	0x00000000
        /*00b4*/ 	.short	0x0002
        /*00b6*/ 	.short	0x0010
        /*00b8*/ 	.byte	0x00, 0xf0, 0x21, 0x00


	//----- nvinfo : EIATTR_KPARAM_INFO
	.align		4
.L_366:
        /*00bc*/ 	.byte	0x04, 0x17
        /*00be*/ 	.short	(.L_368 - .L_367)
.L_367:
        /*00c0*/ 	.word	0x00000000
        /*00c4*/ 	.short	0x0001
        /*00c6*/ 	.short	0x0008
        /*00c8*/ 	.byte	0x00, 0xf0, 0x21, 0x00


	//----- nvinfo : EIATTR_KPARAM_INFO
	.align		4
.L_368:
        /*00cc*/ 	.byte	0x04, 0x17
        /*00ce*/ 	.short	(.L_370 - .L_369)
.L_369:
        /*00d0*/ 	.word	0x00000000
        /*00d4*/ 	.short	0x0000
        /*00d6*/ 	.short	0x0000
        /*00d8*/ 	.byte	0x00, 0xf0, 0x21, 0x00


	//----- nvinfo : EIATTR_MAXREG_COUNT
	.align		4
.L_370:
        /*00dc*/ 	.byte	0x03, 0x1b
        /*00de*/ 	.short	0x00ff


	//----- nvinfo : EIATTR_NUM_BARRIERS
	.align		4
        /*00e0*/ 	.byte	0x02, 0x4c
        /*00e2*/ 	.byte	0x01
	.zero		1


	//----- nvinfo : EIATTR_MERCURY_ISA_VERSION
	.align		4
        /*00e4*/ 	.byte	0x03, 0x5f
        /*00e6*/ 	.short	0x0000


	//----- nvinfo : EIATTR_COOP_GROUP_MASK_REGIDS
	.align		4
        /*00e8*/ 	.byte	0x04, 0x29
        /*00ea*/ 	.short	(.L_372 - .L_371)


	//   ....[0]....
.L_371:
        /*00ec*/ 	.word	0xffffffff


	//   ....[1]....
        /*00f0*/ 	.word	0xffffffff


	//   ....[2]....
        /*00f4*/ 	.word	0xffffffff


	//   ....[3]....
        /*00f8*/ 	.word	0xffffffff


	//   ....[4]....
        /*00fc*/ 	.word	0xffffffff


	//   ....[5]....
        /*0100*/ 	.word	0xffffffff


	//   ....[6]....
        /*0104*/ 	.word	0xffffffff


	//   ....[7]....
        /*0108*/ 	.word	0xffffffff


	//   ....[8]....
        /*010c*/ 	.word	0xffffffff


	//   ....[9]....
        /*0110*/ 	.word	0xffffffff


	//----- nvinfo : EIATTR_COOP_GROUP_INSTR_OFFSETS
	.align		4
.L_372:
        /*0114*/ 	.byte	0x04, 0x28
        /*0116*/ 	.short	(.L_374 - .L_373)


	//   ....[0]....
.L_373:
        /*0118*/ 	.word	0x000003a0


	//   ....[1]....
        /*011c*/ 	.word	0x000003d0


	//   ....[2]....
        /*0120*/ 	.word	0x000003f0


	//   ....[3]....
        /*0124*/ 	.word	0x00000410


	//   ....[4]....
        /*0128*/ 	.word	0x00000430


	//   ....[5]....
        /*012c*/ 	.word	0x00000520


	//   ....[6]....
        /*0130*/ 	.word	0x00000550


	//   ....[7]....
        /*0134*/ 	.word	0x00000570


	//   ....[8]....
        /*0138*/ 	.word	0x00000590


	//   ....[9]....
        /*013c*/ 	.word	0x000005b0


	//----- nvinfo : EIATTR_EXIT_INSTR_OFFSETS
	.align		4
.L_374:
        /*0140*/ 	.byte	0x04, 0x1c
        /*0142*/ 	.short	(.L_376 - .L_375)


	//   ....[0]....
.L_375:
        /*0144*/ 	.word	0x00000030


	//   ....[1]....
        /*0148*/ 	.word	0x00000750


	//----- nvinfo : EIATTR_CTAIDZ_USED
	.align		4
.L_376:
        /*014c*/ 	.byte	0x01, 0x04
	.zero		2


	//----- nvinfo : EIATTR_CRS_STACK_SIZE
	.align		4
        /*0150*/ 	.byte	0x04, 0x1e
        /*0152*/ 	.short	(.L_378 - .L_377)
.L_377:
        /*0154*/ 	.word	0x00000000
.L_378:


//--------------------- .nv.info._ZN17fastertransformer25softmax_COL32_LE32_varlenI6__halfEEvPaPKaPKT_iiiifPKfS9_ii --------------------------
	.section	.nv.info._ZN17fastertransformer25softmax_COL32_LE32_varlenI6__halfEEvPaPKaPKT_iiiifPKfS9_ii,"",@"SHT_CUDA_INFO"
	.sectionflags	@""
	.align	4


	//----- nvinfo : EIATTR_CUDA_API_VERSION
	.align		4
        /*0000*/ 	.byte	0x04, 0x37
        /*0002*/ 	.short	(.L_380 - .L_379)
.L_379:
        /*0004*/ 	.word	0x00000082


	//----- nvinfo : EIATTR_SW2861232_WAR
	.align		4
.L_380:
        /*0008*/ 	.byte	0x01, 0x35
	.zero		2


	//----- nvinfo : EIATTR_PARAM_CBANK
	.align		4
        /*000c*/ 	.byte	0x04, 0x0a
        /*000e*/ 	.short	(.L_382 - .L_381)
	.align		4
.L_381:
        /*0010*/ 	.word	index@(.nv.constant0._ZN17fastertransformer25softmax_COL32_LE32_varlenI6__halfEEvPaPKaPKT_iiiifPKfS9_ii)
        /*0014*/ 	.short	0x0160
        /*0016*/ 	.short	0x0048


	//----- nvinfo : EIATTR_CBANK_PARAM_SIZE
	.align		4
.L_382:
        /*0018*/ 	.byte	0x03, 0x19
        /*001a*/ 	.short	0x0048


	//----- nvinfo : EIATTR_KPARAM_INFO
	.align		4
        /*001c*/ 	.byte	0x04, 0x17
        /*001e*/ 	.short	(.L_384 - .L_383)
.L_383:
        /*0020*/ 	.word	0x00000000
        /*0024*/ 	.short	0x000b
        /*0026*/ 	.short	0x0044
        /*0028*/ 	.byte	0x00, 0xf0, 0x11, 0x00


	//----- nvinfo : EIATTR_KPARAM_INFO
	.align		4
.L_384:
        /*002c*/ 	.byte	0x04, 0x17
        /*002e*/ 	.short	(.L_386 - .L_385)
.L_385:
        /*0030*/ 	.word	0x00000000
        /*0034*/ 	.short	0x000a
        /*0036*/ 	.short	0x0040
        /*0038*/ 	.byte	0x00, 0xf0, 0x11, 0x00


	//----- nvinfo : EIATTR_KPARAM_INFO
	.align		4
.L_386:
        /*003c*/ 	.byte	0x04, 0x17
        /*003e*/ 	.short	(.L_388 - .L_387)
.L_387:
        /*0040*/ 	.word	0x00000000
        /*0044*/ 	.short	0x0009
        /*0046*/ 	.short	0x0038
        /*0048*/ 	.byte	0x00, 0xf0, 0x21, 0x00


	//----- nvinfo : EIATTR_KPARAM_INFO
	.align		4
.L_388:
        /*004c*/ 	.byte	0x04, 0x17
        /*004e*/ 	.short	(.L_390 - .L_389)
.L_389:
        /*0050*/ 	.word	0x00000000
        /*0054*/ 	.short	0x0008
        /*0056*/ 	.short	0x0030
        /*0058*/ 	.byte	0x00, 0xf0, 0x21, 0x00


	//----- nvinfo : EIATTR_KPARAM_INFO
	.align		4
.L_390:
        /*005c*/ 	.byte	0x04, 0x17
        /*005e*/ 	.short	(.L_392 - .L_391)
.L_391:
        /*0060*/ 	.word	0x00000000
        /*0064*/ 	.short	0x0007
        /*0066*/ 	.short	0x0028
        /*0068*/ 	.byte	0x00, 0xf0, 0x11, 0x00


	//----- nvinfo : EIATTR_KPARAM_INFO
	.align		4
.L_392:
        /*006c*/ 	.byte	0x04, 0x17
        /*006e*/ 	.short	(.L_394 - .L_393)
.L_393:
        /*0070*/ 	.word	0x00000000
        /*0074*/ 	.short	0x0006
        /*0076*/ 	.short	0x0024
        /*0078*/ 	.byte	0x00, 0xf0, 0x11, 0x00


	//----- nvinfo : EIATTR_KPARAM_INFO
	.align		4
.L_394:
        /*007c*/ 	.byte	0x04, 0x17
        /*007e*/ 	.short	(.L_396 - .L_395)
.L_395:
        /*0080*/ 	.word	0x00000000
        /*0084*/ 	.short	0x0005
        /*0086*/ 	.short	0x0020
        /*0088*/ 	.byte	0x00, 0xf0, 0x11, 0x00


	//----- nvinfo : EIATTR_KPARAM_INFO
	.align		4
.L_396:
        /*008c*/ 	.byte	0x04, 0x17
        /*008e*/ 	.short	(.L_398 - .L_397)
.L_397:
        /*0090*/ 	.word	0x00000000
        /*0094*/ 	.short	0x0004
        /*0096*/ 	.short	0x001c
        /*0098*/ 	.byte	0x00, 0xf0, 0x11, 0x00


	//----- nvinfo : EIATTR_KPARAM_INFO
	.align		4
.L_398:
        /*009c*/ 	.byte	0x04, 0x17
        /*009e*/ 	.short	(.L_400 - .L_399)
.L_399:
        /*00a0*/ 	.word	0x00000000
        /*00a4*/ 	.short	0x0003
        /*00a6*/ 	.short	0x0018
        /*00a8*/ 	.byte	0x00, 0xf0, 0x11, 0x00


	//----- nvinfo : EIATTR_KPARAM_INFO
	.align		4
.L_400:
        /*00ac*/ 	.byte	0x04, 0x17
        /*00ae*/ 	.short	(.L_402 - .L_401)
.L_401:
        /*00b0*/ 	.word	0x00000000
        /*00b4*/ 	.short	0x0002
        /*00b6*/ 	.short	0x0010
        /*00b8*/ 	.byte	0x00, 0xf0, 0x21, 0x00


	//----- nvinfo : EIATTR_KPARAM_INFO
	.align		4
.L_402:
        /*00bc*/ 	.byte	0x04, 0x17
        /*00be*/ 	.short	(.L_404 - .L_403)
.L_403:
        /*00c0*/ 	.word	0x00000000
        /*00c4*/ 	.short	0x0001
        /*00c6*/ 	.short	0x0008
        /*00c8*/ 	.byte	0x00, 0xf0, 0x21, 0x00


	//----- nvinfo : EIATTR_KPARAM_INFO
	.align		4
.L_404:
        /*00cc*/ 	.byte	0x04, 0x17
        /*00ce*/ 	.short	(.L_406 - .L_405)
.L_405:
        /*00d0*/ 	.word	0x00000000
        /*00d4*/ 	.short	0x0000
        /*00d6*/ 	.short	0x0000
        /*00d8*/ 	.byte	0x00, 0xf0, 0x21, 0x00


	//----- nvinfo : EIATTR_MAXREG_COUNT
	.align		4
.L_406:
        /*00dc*/ 	.byte	0x03, 0x1b
        /*00de*/ 	.short	0x00ff


	//----- nvinfo : EIATTR_NUM_BARRIERS
	.align		4
        /*00e0*/ 	.byte	0x02, 0x4c
        /*00e2*/ 	.byte	0x01
	.zero		1


	//----- nvinfo : EIATTR_MERCURY_ISA_VERSION
	.align		4
        /*00e4*/ 	.byte	0x03, 0x5f
        /*00e6*/ 	.short	0x0000


	//----- nvinfo : EIATTR_COOP_GROUP_MASK_REGIDS
	.align		4
        /*00e8*/ 	.byte	0x04, 0x29
        /*00ea*/ 	.short	(.L_408 - .L_407)


	//   ....[0]....
.L_407:
        /*00ec*/ 	.word	0xffffffff


	//   ....[1]....
        /*00f0*/ 	.word	0xffffffff


	//   ....[2]....
        /*00f4*/ 	.word	0xffffffff


	//   ....[3]....
        /*00f8*/ 	.word	0xffffffff


	//   ....[4]....
        /*00fc*/ 	.word	0xffffffff


	//   ....[5]....
        /*0100*/ 	.word	0xffffffff


	//   ....[6]....
        /*0104*/ 	.word	0xffffffff


	//   ....[7]....
        /*0108*/ 	.word	0xffffffff


	//   ....[8]....
        /*010c*/ 	.word	0xffffffff


	//   ....[9]....
        /*0110*/ 	.word	0xffffffff


	//   ....[10]....
        /*0114*/ 	.word	0xffffffff


	//   ....[11]....
        /*0118*/ 	.word	0xffffffff


	//   ....[12]....
        /*011c*/ 	.word	0xffffffff


	//   ....[13]....
        /*0120*/ 	.word	0xffffffff


	//   ....[14]....
        /*0124*/ 	.word	0xffffffff


	//   ....[15]....
        /*0128*/ 	.word	0xffffffff


	//   ....[16]....
        /*012c*/ 	.word	0xffffffff


	//   ....[17]....
        /*0130*/ 	.word	0xffffffff


	//   ....[18]....
        /*0134*/ 	.word	0xffffffff


	//   ....[19]....
        /*0138*/ 	.word	0xffffffff


	//----- nvinfo : EIATTR_COOP_GROUP_INSTR_OFFSETS
	.align		4
.L_408:
        /*013c*/ 	.byte	0x04, 0x28
        /*013e*/ 	.short	(.L_410 - .L_409)


	//   ....[0]....
.L_409:
        /*0140*/ 	.word	0x000003c0


	//   ....[1]....
        /*0144*/ 	.word	0x000003e0


	//   ....[2]....
        /*0148*/ 	.word	0x00000400


	//   ....[3]....
        /*014c*/ 	.word	0x00000420


	//   ....[4]....
        /*0150*/ 	.word	0x00000450


	//   ....[5]....
        /*0154*/ 	.word	0x00000500


	//   ....[6]....
        /*0158*/ 	.word	0x00000550


	//   ....[7]....
        /*015c*/ 	.word	0x00000580


	//   ....[8]....
        /*0160*/ 	.word	0x000005a0


	//   ....[9]....
        /*0164*/ 	.word	0x000005c0


	//   ....[10]....
        /*0168*/ 	.word	0x00000610


	//   ....[11]....
        /*016c*/ 	.word	0x00000630


	//   ....[12]....
        /*0170*/ 	.word	0x00000650


	//   ....[13]....
        /*0174*/ 	.word	0x00000670


	//   ....[14]....
        /*0178*/ 	.word	0x00000690


	//   ....[15]....
        /*017c*/ 	.word	0x000006c0


	//   ....[16]....
        /*0180*/ 	.word	0x000006e0


	//   ....[17]....
        /*0184*/ 	.word	0x00000700


	//   ....[18]....
        /*0188*/ 	.word	0x00000720


	//   ....[19]....
        /*018c*/ 	.word	0x00000740


	//----- nvinfo : EIATTR_EXIT_INSTR_OFFSETS
	.align		4
.L_410:
        /*0190*/ 	.byte	0x04, 0x1c
        /*0192*/ 	.short	(.L_412 - .L_411)


	//   ....[0]....
.L_411:
        /*0194*/ 	.word	0x00000030


	//   ....[1]....
        /*0198*/ 	.word	0x000008b0


	//----- nvinfo : EIATTR_CTAIDZ_USED
	.align		4
.L_412:
        /*019c*/ 	.byte	0x01, 0x04
	.zero		2


	//----- nvinfo : EIATTR_CRS_STACK_SIZE
	.align		4
        /*01a0*/ 	.byte	0x04, 0x1e
        /*01a2*/ 	.short	(.L_414 - .L_413)
.L_413:
        /*01a4*/ 	.word	0x00000000
.L_414:


//--------------------- .nv.info._ZN17fastertransformer31softmax_COL32_perElement_varlenIfEEvPaPKaPKT_iiiifPKfS8_ii --------------------------
	.section	.nv.info._ZN17fastertransformer31softmax_COL32_perElement_varlenIfEEvPaPKaPKT_iiiifPKfS8_ii,"",@"SHT_CUDA_INFO"
	.sectionflags	@""
	.align	4


	//----- nvinfo : EIATTR_CUDA_API_VERSION
	.align		4
        /*0000*/ 	.byte	0x04, 0x37
        /*0002*/ 	.short	(.L_416 - .L_415)
.L_415:
        /*0004*/ 	.word	0x00000082


	//----- nvinfo : EIATTR_SW2861232_WAR
	.align		4
.L_416:
        /*0008*/ 	.byte	0x01, 0x35
	.zero		2


	//----- nvinfo : EIATTR_PARAM_CBANK
	.align		4
        /*000c*/ 	.byte	0x04, 0x0a
        /*000e*/ 	.short	(.L_418 - .L_417)
	.align		4
.L_417:
        /*0010*/ 	.word	index@(.nv.constant0._ZN17fastertransformer31softmax_COL32_perElement_varlenIfEEvPaPKaPKT_iiiifPKfS8_ii)
        /*0014*/ 	.short	0x0160
        /*0016*/ 	.short	0x0048


	//----- nvinfo : EIATTR_CBANK_PARAM_SIZE
	.align		4
.L_418:
        /*0018*/ 	.byte	0x03, 0x19
        /*001a*/ 	.short	0x0048


	//----- nvinfo : EIATTR_KPARAM_INFO
	.align		4
        /*001c*/ 	.byte	0x04, 0x17
        /*001e*/ 	.short	(.L_420 - .L_419)
.L_419:
        /*0020*/ 	.word	0x00000000
        /*0024*/ 	.short	0x000b
        /*0026*/ 	.short	0x0044
        /*0028*/ 	.byte	0x00, 0xf0, 0x11, 0x00


	//----- nvinfo : EIATTR_KPARAM_INFO
	.align		4
.L_420:
        /*002c*/ 	.byte	0x04, 0x17
        /*002e*/ 	.short	(.L_422 - .L_421)
.L_421:
        /*0030*/ 	.word	0x00000000
        /*0034*/ 	.short	0x000a
        /*0036*/ 	.short	0x0040
        /*0038*/ 	.byte	0x00, 0xf0, 0x11, 0x00


	//----- nvinfo : EIATTR_KPARAM_INFO
	.align		4
.L_422:
        /*003c*/ 	.byte	0x04, 0x17
        /*003e*/ 	.short	(.L_424 - .L_423)
.L_423:
        /*0040*/ 	.word	0x00000000
        /*0044*/ 	.short	0x0009
        /*0046*/ 	.short	0x0038
        /*0048*/ 	.byte	0x00, 0xf0, 0x21, 0x00


	//----- nvinfo : EIATTR_KPARAM_INFO
	.align		4
.L_424:
        /*004c*/ 	.byte	0x04, 0x17
        /*004e*/ 	.short	(.L_426 - .L_425)
.L_425:
        /*0050*/ 	.word	0x00000000
        /*0054*/ 	.short	0x0008
        /*0056*/ 	.short	0x0030
        /*0058*/ 	.byte	0x00, 0xf0, 0x21, 0x00


	//----- nvinfo : EIATTR_KPARAM_INFO
	.align		4
.L_426:
        /*005c*/ 	.byte	0x04, 0x17
        /*005e*/ 	.short	(.L_428 - .L_427)
.L_427:
        /*0060*/ 	.word	0x00000000
        /*0064*/ 	.short	0x0007
        /*0066*/ 	.short	0x0028
        /*0068*/ 	.byte	0x00, 0xf0, 0x11, 0x00


	//----- nvinfo : EIATTR_KPARAM_INFO
	.align		4
.L_428:
        /*006c*/ 	.byte	0x04, 0x17
        /*006e*/ 	.short	(.L_430 - .L_429)
.L_429:
        /*0070*/ 	.word	0x00000000
        /*0074*/ 	.short	0x0006
        /*0076*/ 	.short	0x0024
        /*0078*/ 	.byte	0x00, 0xf0, 0x11, 0x00


	//----- nvinfo : EIATTR_KPARAM_INFO
	.align		4
.L_430:
        /*007c*/ 	.byte	0x04, 0x17
        /*007e*/ 	.short	(.L_432 - .L_431)
.L_431:
        /*0080*/ 	.word	0x00000000
        /*0084*/ 	.short	0x0005
        /*0086*/ 	.short	0x0020
        /*0088*/ 	.byte	0x00, 0xf0, 0x11, 0x00


	//----- nvinfo : EIATTR_KPARAM_INFO
	.align		4
.L_432:
        /*008c*/ 	.byte	0x04, 0x17
        /*008e*/ 	.short	(.L_434 - .L_433)
.L_433:
        /*0090*/ 	.word	0x00000000
        /*0094*/ 	.short	0x0004
        /*0096*/ 	.short	0x001c
        /*0098*/ 	.byte	0x00, 0xf0, 0x11, 0x00


	//----- nvinfo : EIATTR_KPARAM_INFO
	.align		4
.L_434:
        /*009c*/ 	.byte	0x04, 0x17
        /*009e*/ 	.short	(.L_436 - .L_435)
.L_435:
        /*00a0*/ 	.word	0x00000000
        /*00a4*/ 	.short	0x0003
        /*00a6*/ 	.short	0x0018
        /*00a8*/ 	.byte	0x00, 0xf0, 0x11, 0x00


	//----- nvinfo : EIATTR_KPARAM_INFO
	.align		4
.L_436:
        /*00ac*/ 	.byte	0x04, 0x17
        /*00ae*/ 	.short	(.L_438 - .L_437)
.L_437:
        /*00b0*/ 	.word	0x00000000
        /*00b4*/ 	.short	0x0002
        /*00b6*/ 	.short	0x0010
        /*00b8*/ 	.byte	0x00, 0xf0, 0x21, 0x00


	//----- nvinfo : EIATTR_KPARAM_INFO
	.align		4
.L_438:
        /*00bc*/ 	.byte	0x04, 0x17
        /*00be*/ 	.short	(.L_440 - .L_439)
.L_439:
        /*00c0*/ 	.word	0x00000000
        /*00c4*/ 	.short	0x0001
        /*00c6*/ 	.short	0x0008
        /*00c8*/ 	.byte	0x00, 0xf0, 0x21, 0x00


	//----- nvinfo : EIATTR_KPARAM_INFO
	.align		4
.L_440:
        /*00cc*/ 	.byte	0x04, 0x17
        /*00ce*/ 	.short	(.L_442 - .L_441)
.L_441:
        /*00d0*/ 	.word	0x00000000
        /*00d4*/ 	.short	0x0000
        /*00d6*/ 	.short	0x0000
        /*00d8*/ 	.byte	0x00, 0xf0, 0x21, 0x00


	//----- nvinfo : EIATTR_MAXREG_COUNT
	.align		4
.L_442:
        /*00dc*/ 	.byte	0x03, 0x1b
        /*00de*/ 	.short	0x00ff


	//----- nvinfo : EIATTR_NUM_BARRIERS
	.align		4
        /*00e0*/ 	.byte	0x02, 0x4c
        /*00e2*/ 	.byte	0x01
	.zero		1


	//----- nvinfo : EIATTR_MERCURY_ISA_VERSION
	.align		4
        /*00e4*/ 	.byte	0x03, 0x5f
        /*00e6*/ 	.short	0x0000


	//----- nvinfo : EIATTR_COOP_GROUP_MASK_REGIDS
	.align		4
        /*00e8*/ 	.byte	0x04, 0x29
        /*00ea*/ 	.short	(.L_444 - .L_443)


	//   ....[0]....
.L_443:
        /*00ec*/ 	.word	0xffffffff


	//   ....[1]....
        /*00f0*/ 	.word	0xffffffff


	//   ....[2]....
        /*00f4*/ 	.word	0xffffffff


	//   ....[3]....
        /*00f8*/ 	.word	0xffffffff


	//   ....[4]....
        /*00fc*/ 	.word	0xffffffff


	//   ....[5]....
        /*0100*/ 	.word	0xffffffff


	//   ....[6]....
        /*0104*/ 	.word	0xffffffff


	//   ....[7]....
        /*0108*/ 	.word	0xffffffff


	//   ....[8]....
        /*010c*/ 	.word	0xffffffff


	//   ....[9]....
        /*0110*/ 	.word	0xffffffff


	//   ....[10]....
        /*0114*/ 	.word	0xffffffff


	//   ....[11]....
        /*0118*/ 	.word	0xffffffff


	//   ....[12]....
        /*011c*/ 	.word	0xffffffff


	//   ....[13]....
        /*0120*/ 	.word	0xffffffff


	//   ....[14]....
        /*0124*/ 	.word	0xffffffff


	//   ....[15]....
        /*0128*/ 	.word	0xffffffff


	//   ....[16]....
        /*012c*/ 	.word	0xffffffff


	//   ....[17]....
        /*0130*/ 	.word	0xffffffff


	//   ....[18]....
        /*0134*/ 	.word	0xffffffff


	//   ....[19]....
        /*0138*/ 	.word	0xffffffff


	//   ....[20]....
        /*013c*/ 	.word	0xffffffff


	//   ....[21]....
        /*0140*/ 	.word	0xffffffff


	//   ....[22]....
        /*0144*/ 	.word	0xffffffff


	//   ....[23]....
        /*0148*/ 	.word	0xffffffff


	//   ....[24]....
        /*014c*/ 	.word	0xffffffff


	//   ....[25]....
        /*0150*/ 	.word	0xffffffff


	//   ....[26]....
        /*0154*/ 	.word	0xffffffff


	//   ....[27]....
        /*0158*/ 	.word	0xffffffff


	//   ....[28]....
        /*015c*/ 	.word	0xffffffff


	//   ....[29]....
        /*0160*/ 	.word	0xffffffff


	//----- nvinfo : EIATTR_COOP_GROUP_INSTR_OFFSETS
	.align		4
.L_444:
        /*0164*/ 	.byte	0x04, 0x28
        /*0166*/ 	.short	(.L_446 - .L_445)


	//   ....[0]....
.L_445:
        /*0168*/ 	.word	0x000003a0


	//   ....[1]....
        /*016c*/ 	.word	0x000003f0


	//   ....[2]....
        /*0170*/ 	.word	0x00000420


	//   ....[3]....
        /*0174*/ 	.word	0x00000440


	//   ....[4]....
        /*0178*/ 	.word	0x00000460


	//   ....[5]....
        /*017c*/ 	.word	0x000004b0


	//   ....[6]....
        /*0180*/ 	.word	0x000004d0


	//   ....[7]....
        /*0184*/ 	.word	0x000004f0


	//   ....[8]....
        /*0188*/ 	.word	0x00000510


	//   ....[9]....
        /*018c*/ 	.word	0x00000530


	//   ....[10]....
        /*0190*/ 	.word	0x00000560


	//   ....[11]....
        /*0194*/ 	.word	0x00000580


	//   ....[12]....
        /*0198*/ 	.word	0x000005a0


	//   ....[13]....
        /*019c*/ 	.word	0x000005c0


	//   ....[14]....
        /*01a0*/ 	.word	0x000005e0


	//   ....[15]....
        /*01a4*/ 	.word	0x00000690


	//   ....[16]....
        /*01a8*/ 	.word	0x000006f0


	//   ....[17]....
        /*01ac*/ 	.word	0x00000710


	//   ....[18]....
        /*01b0*/ 	.word	0x00000730


	//   ....[19]....
        /*01b4*/ 	.word	0x00000750


	//   ....[20]....
        /*01b8*/ 	.word	0x000007a0


	//   ....[21]....
        /*01bc*/ 	.word	0x000007c0


	//   ....[22]....
        /*01c0*/ 	.word	0x000007e0


	//   ....[23]....
        /*01c4*/ 	.word	0x00000800


	//   ....[24]....
        /*01c8*/ 	.word	0x00000820


	//   ....[25]....
        /*01cc*/ 	.word	0x00000850


	//   ....[26]....
        /*01d0*/ 	.word	0x00000870


	//   ....[27]....
        /*01d4*/ 	.word	0x00000890


	//   ....[28]....
        /*01d8*/ 	.word	0x000008b0


	//   ....[29]....
        /*01dc*/ 	.word	0x000008d0


	//----- nvinfo : EIATTR_EXIT_INSTR_OFFSETS
	.align		4
.L_446:
        /*01e0*/ 	.byte	0x04, 0x1c
        /*01e2*/ 	.short	(.L_448 - .L_447)


	//   ....[0]....
.L_447:
        /*01e4*/ 	.word	0x00000030


	//   ....[1]....
        /*01e8*/ 	.word	0x00000a40


	//----- nvinfo : EIATTR_CTAIDZ_USED
	.align		4
.L_448:
        /*01ec*/ 	.byte	0x01, 0x04
	.zero		2


	//----- nvinfo : EIATTR_CRS_STACK_SIZE
	.align		4
        /*01f0*/ 	.byte	0x04, 0x1e
        /*01f2*/ 	.short	(.L_450 - .L_449)
.L_449:
        /*01f4*/ 	.word	0x00000000
.L_450:


//--------------------- .nv.info._ZN17fastertransformer20softmax_COL32_varlenIfEEvPaPKaPKT_iiiifPKfS8_ii --------------------------
	.section	.nv.info._ZN17fastertransformer20softmax_COL32_varlenIfEEvPaPKaPKT_iiiifPKfS8_ii,"",@"SHT_CUDA_INFO"
	.sectionflags	@""
	.align	4


	//----- nvinfo : EIATTR_CUDA_API_VERSION
	.align		4
        /*0000*/ 	.byte	0x04, 0x37
        /*0002*/ 	.short	(.L_452 - .L_451)
.L_451:
        /*0004*/ 	.word	0x00000082


	//----- nvinfo : EIATTR_SW2861232_WAR
	.align		4
.L_452:
        /*0008*/ 	.byte	0x01, 0x35
	.zero		2


	//----- nvinfo : EIATTR_PARAM_CBANK
	.align		4
        /*000c*/ 	.byte	0x04, 0x0a
        /*000e*/ 	.short	(.L_454 - .L_453)
	.align		4
.L_453:
        /*0010*/ 	.word	index@(.nv.constant0._ZN17fastertransformer20softmax_COL32_varlenIfEEvPaPKaPKT_iiiifPKfS8_ii)
        /*0014*/ 	.short	0x0160
        /*0016*/ 	.short	0x0048


	//----- nvinfo : EIATTR_CBANK_PARAM_SIZE
	.align		4
.L_454:
        /*0018*/ 	.byte	0x03, 0x19
        /*001a*/ 	.short	0x0048


	//----- nvinfo : EIATTR_KPARAM_INFO
	.align		4
        /*001c*/ 	.byte	0x04, 0x17
        /*001e*/ 	.short	(.L_456 - .L_455)
.L_455:
        /*0020*/ 	.word	0x00000000
        /*0024*/ 	.short	0x000b
        /*0026*/ 	.short	0x0044
        /*0028*/ 	.byte	0x00, 0xf0, 0x11, 0x00


	//----- nvinfo : EIATTR_KPARAM_INFO
	.align		4
.L_456:
        /*002c*/ 	.byte	0x04, 0x17
        /*002e*/ 	.short	(.L_458 - .L_457)
.L_457:
        /*0030*/ 	.word	0x00000000
        /*0034*/ 	.short	0x000a
        /*0036*/ 	.short	0x0040
        /*0038*/ 	.byte	0x00, 0xf0, 0x11, 0x00


	//----- nvinfo : EIATTR_KPARAM_INFO
	.align		4
.L_458:
        /*003c*/ 	.byte	0x04, 0x17
        /*003e*/ 	.short	(.L_460 - .L_459)
.L_459:
        /*0040*/ 	.word	0x00000000
        /*0044*/ 	.short	0x0009
        /*0046*/ 	.short	0x0038
        /*0048*/ 	.byte	0x00, 0xf0, 0x21, 0x00


	//----- nvinfo : EIATTR_KPARAM_INFO
	.align		4
.L_460:
        /*004c*/ 	.byte	0x04, 0x17
        /*004e*/ 	.short	(.L_462 - .L_461)
.L_461:
        /*0050*/ 	.word	0x00000000
        /*0054*/ 	.short	0x0008
        /*0056*/ 	.short	0x0030
        /*0058*/ 	.byte	0x00, 0xf0, 0x21, 0x00


	//----- nvinfo : EIATTR_KPARAM_INFO
	.align		4
.L_462:
        /*005c*/ 	.byte	0x04, 0x17
        /*005e*/ 	.short	(.L_464 - .L_463)
.L_463:
        /*0060*/ 	.word	0x00000000
        /*0064*/ 	.short	0x0007
        /*0066*/ 	.short	0x0028
        /*0068*/ 	.byte	0x00, 0xf0, 0x11, 0x00


	//----- nvinfo : EIATTR_KPARAM_INFO
	.align		4
.L_464:
        /*006c*/ 	.byte	0x04, 0x17
        /*006e*/ 	.short	(.L_466 - .L_465)
.L_465:
        /*0070*/ 	.word	0x00000000
        /*0074*/ 	.short	0x0006
        /*0076*/ 	.short	0x0024
        /*0078*/ 	.byte	0x00, 0xf0, 0x11, 0x00


	//----- nvinfo : EIATTR_KPARAM_INFO
	.align		4
.L_466:
        /*007c*/ 	.byte	0x04, 0x17
        /*007e*/ 	.short	(.L_468 - .L_467)
.L_467:
        /*0080*/ 	.word	0x00000000
        /*0084*/ 	.short	0x0005
        /*0086*/ 	.short	0x0020
        /*0088*/ 	.byte	0x00, 0xf0, 0x11, 0x00


	//----- nvinfo : EIATTR_KPARAM_INFO
	.align		4
.L_468:
        /*008c*/ 	.byte	0x04, 0x17
        /*008e*/ 	.short	(.L_470 - .L_469)
.L_469:
        /*0090*/ 	.word	0x00000000
        /*0094*/ 	.short	0x0004
        /*0096*/ 	.short	0x001c
        /*0098*/ 	.byte	0x00, 0xf0, 0x11, 0x00


	//----- nvinfo : EIATTR_KPARAM_INFO
	.align		4
.L_470:
        /*009c*/ 	.byte	0x04, 0x17
        /*009e*/ 	.short	(.L_472 - .L_471)
.L_471:
        /*00a0*/ 	.word	0x00000000
        /*00a4*/ 	.short	0x0003
        /*00a6*/ 	.short	0x0018
        /*00a8*/ 	.byte	0x00, 0xf0, 0x11, 0x00


	//----- nvinfo : EIATTR_KPARAM_INFO
	.align		4
.L_472:
        /*00ac*/ 	.byte	0x04, 0x17
        /*00ae*/ 	.short	(.L_474 - .L_473)
.L_473:
        /*00b0*/ 	.word	0x00000000
        /*00b4*/ 	.short	0x0002
        /*00b6*/ 	.short	0x0010
        /*00b8*/ 	.byte	0x00, 0xf0, 0x21, 0x00


	//----- nvinfo : EIATTR_KPARAM_INFO
	.align		4
.L_474:
        /*00bc*/ 	.byte	0x04, 0x17
        /*00be*/ 	.short	(.L_476 - .L_475)
.L_475:
        /*00c0*/ 	.word	0x00000000
        /*00c4*/ 	.short	0x0001
        /*00c6*/ 	.short	0x0008
        /*00c8*/ 	.byte	0x00, 0xf0, 0x21, 0x00


	//----- nvinfo : EIATTR_KPARAM_INFO
	.align		4
.L_476:
        /*00cc*/ 	.byte	0x04, 0x17
        /*00ce*/ 	.short	(.L_478 - .L_477)
.L_477:
        /*00d0*/ 	.word	0x00000000
        /*00d4*/ 	.short	0x0000
        /*00d6*/ 	.short	0x0000
        /*00d8*/ 	.byte	0x00, 0xf0, 0x21, 0x00


	//----- nvinfo : EIATTR_MAXREG_COUNT
	.align		4
.L_478:
        /*00dc*/ 	.byte	0x03, 0x1b
        /*00de*/ 	.short	0x00ff


	//----- nvinfo : EIATTR_NUM_BARRIERS
	.align		4
        /*00e0*/ 	.byte	0x02, 0x4c
        /*00e2*/ 	.byte	0x01
	.zero		1


	//----- nvinfo : EIATTR_MERCURY_ISA_VERSION
	.align		4
        /*00e4*/ 	.byte	0x03, 0x5f
        /*00e6*/ 	.short	0x0000


	//----- nvinfo : EIATTR_COOP_GROUP_MASK_REGIDS
	.align		4
        /*00e8*/ 	.byte	0x04, 0x29
        /*00ea*/ 	.short	(.L_480 - .L_479)


	//   ....[0]....
.L_479:
        /*00ec*/ 	.word	0xffffffff


	//   ....[1]....
        /*00f0*/ 	.word	0xffffffff


	//   ....[2]....
        /*00f4*/ 	.word	0xffffffff


	//   ....[3]....
        /*00f8*/ 	.word	0xffffffff


	//   ....[4]....
        /*00fc*/ 	.word	0xffffffff


	//   ....[5]....
        /*0100*/ 	.word	0xffffffff


	//   ....[6]....
        /*0104*/ 	.word	0xffffffff


	//   ....[7]....
        /*0108*/ 	.word	0xffffffff


	//   ....[8]....
        /*010c*/ 	.word	0xffffffff


	//   ....[9]....
        /*0110*/ 	.word	0xffffffff


	//   ....[10]....
        /*0114*/ 	.word	0xffffffff


	//   ....[11]....
        /*0118*/ 	.word	0xffffffff


	//   ....[12]....
        /*011c*/ 	.word	0xffffffff


	//   ....[13]....
        /*0120*/ 	.word	0xffffffff


	//   ....[14]....
        /*0124*/ 	.word	0xffffffff


	//   ....[15]....
        /*0128*/ 	.word	0xffffffff


	//   ....[16]....
        /*012c*/ 	.word	0xffffffff


	//   ....[17]....
        /*0130*/ 	.word	0xffffffff


	//   ....[18]....
        /*0134*/ 	.word	0xffffffff


	//   ....[19]....
        /*0138*/ 	.word	0xffffffff


	//   ....[20]....
        /*013c*/ 	.word	0xffffffff


	//   ....[21]....
        /*0140*/ 	.word	0xffffffff


	//   ....[22]....
        /*0144*/ 	.word	0xffffffff


	//   ....[23]....
        /*0148*/ 	.word	0xffffffff


	//   ....[24]....
        /*014c*/ 	.word	0xffffffff


	//   ....[25]....
        /*0150*/ 	.word	0xffffffff


	//   ....[26]....
        /*0154*/ 	.word	0xffffffff


	//   ....[27]....
        /*0158*/ 	.word	0xffffffff


	//   ....[28]....
        /*015c*/ 	.word	0xffffffff


	//   ....[29]....
        /*0160*/ 	.word	0xffffffff


	//----- nvinfo : EIATTR_COOP_GROUP_INSTR_OFFSETS
	.align		4
.L_480:
        /*0164*/ 	.byte	0x04, 0x28
        /*0166*/ 	.short	(.L_482 - .L_481)


	//   ....[0]....
.L_481:
        /*0168*/ 	.word	0x000004e0


	//   ....[1]....
        /*016c*/ 	.word	0x00000540


	//   ....[2]....
        /*0170*/ 	.word	0x00000560


	//   ....[3]....
        /*0174*/ 	.word	0x00000580


	//   ....[4]....
        /*0178*/ 	.word	0x000005a0


	//   ....[5]....
        /*017c*/ 	.word	0x000005f0


	//   ....[6]....
        /*0180*/ 	.word	0x00000610


	//   ....[7]....
        /*0184*/ 	.word	0x00000630


	//   ....[8]....
        /*0188*/ 	.word	0x00000650


	//   ....[9]....
        /*018c*/ 	.word	0x00000670


	//   ....[10]....
        /*0190*/ 	.word	0x000006a0


	//   ....[11]....
        /*0194*/ 	.word	0x000006c0


	//   ....[12]....
        /*0198*/ 	.word	0x000006e0


	//   ....[13]....
        /*019c*/ 	.word	0x00000700


	//   ....[14]....
        /*01a0*/ 	.word	0x00000720


	//   ....[15]....
        /*01a4*/ 	.word	0x000008d0


	//   ....[16]....
        /*01a8*/ 	.word	0x00000930


	//   ....[17]....
        /*01ac*/ 	.word	0x00000950


	//   ....[18]....
        /*01b0*/ 	.word	0x00000970


	//   ....[19]....
        /*01b4*/ 	.word	0x00000990


	//   ....[20]....
        /*01b8*/ 	.word	0x000009e0


	//   ....[21]....
        /*01bc*/ 	.word	0x00000a00


	//   ....[22]....
        /*01c0*/ 	.word	0x00000a20


	//   ....[23]....
        /*01c4*/ 	.word	0x00000a40


	//   ....[24]....
        /*01c8*/ 	.word	0x00000a60


	//   ....[25]....
        /*01cc*/ 	.word	0x00000a90


	//   ....[26]....
        /*01d0*/ 	.word	0x00000ab0


	//   ....[27]....
        /*01d4*/ 	.word	0x00000ad0


	//   ....[28]....
        /*01d8*/ 	.word	0x00000af0


	//   ....[29]....
        /*01dc*/ 	.word	0x00000b10


	//----- nvinfo : EIATTR_EXIT_INSTR_OFFSETS
	.align		4
.L_482:
        /*01e0*/ 	.byte	0x04, 0x1c
        /*01e2*/ 	.short	(.L_484 - .L_483)


	//   ....[0]....
.L_483:
        /*01e4*/ 	.word	0x00000030


	//   ....[1]....
        /*01e8*/ 	.word	0x00000db0


	//----- nvinfo : EIATTR_CTAIDZ_USED
	.align		4
.L_484:
        /*01ec*/ 	.byte	0x01, 0x04
	.zero		2


	//----- nvinfo : EIATTR_CRS_STACK_SIZE
	.align		4
        /*01f0*/ 	.byte	0x04, 0x1e
        /*01f2*/ 	.short	(.L_486 - .L_485)
.L_485:
        /*01f4*/ 	.word	0x00000000
.L_486:


//--------------------- .nv.info._ZN17fastertransformer25softmax_COL32_LE64_varlenIfEEvPaPKaPKT_iiiifPKfS8_ii --------------------------
	.section	.nv.info._ZN17fastertransformer25softmax_COL32_LE64_varlenIfEEvPaPKaPKT_iiiifPKfS8_ii,"",@"SHT_CUDA_INFO"
	.sectionflags	@""
	.align	4


	//----- nvinfo : EIATTR_CUDA_API_VERSION
	.align		4
        /*0000*/ 	.byte	0x04, 0x37
        /*0002*/ 	.short	(.L_488 - .L_487)
.L_487:
        /*0004*/ 	.word	0x00000082


	//----- nvinfo : EIATTR_SW2861232_WAR
	.align		4
.L_488:
        /*0008*/ 	.byte	0x01, 0x35
	.zero		2


	//----- nvinfo : EIATTR_PARAM_CBANK
	.align		4
        /*000c*/ 	.byte	0x04, 0x0a
        /*000e*/ 	.short	(.L_490 - .L_489)
	.align		4
.L_489:
        /*0010*/ 	.word	index@(.nv.constant0._ZN17fastertransformer25softmax_COL32_LE64_varlenIfEEvPaPKaPKT_iiiifPKfS8_ii)
        /*0014*/ 	.short	0x0160
        /*0016*/ 	.short	0x0048


	//----- nvinfo : EIATTR_CBANK_PARAM_SIZE
	.align		4
.L_490:
        /*0018*/ 	.byte	0x03, 0x19
        /*001a*/ 	.short	0x0048


	//----- nvinfo : EIATTR_KPARAM_INFO
	.align		4
        /*001c*/ 	.byte	0x04, 0x17
        /*001e*/ 	.short	(.L_492 - .L_491)
.L_491:
        /*0020*/ 	.word	0x00000000
        /*0024*/ 	.short	0x000b
        /*0026*/ 	.short	0x0044
        /*0028*/ 	.byte	0x00, 0xf0, 0x11, 0x00


	//----- nvinfo : EIATTR_KPARAM_INFO
	.align		4
.L_492:
        /*002c*/ 	.byte	0x04, 0x17
        /*002e*/ 	.short	(.L_494 - .L_493)
.L_493:
        /*0030*/ 	.word	0x00000000
        /*0034*/ 	.short	0x000a
        /*0036*/ 	.short	0x0040
        /*0038*/ 	.byte	0x00, 0xf0, 0x11, 0x00


	//----- nvinfo : EIATTR_KPARAM_INFO
	.align		4
.L_494:
        /*003c*/ 	.byte	0x04, 0x17
        /*003e*/ 	.short	(.L_496 - .L_495)
.L_495:
        /*0040*/ 	.word	0x00000000
        /*0044*/ 	.short	0x0009
        /*0046*/ 	.short	0x0038
        /*0048*/ 	.byte	0x00, 0xf0, 0x21, 0x00


	//----- nvinfo : EIATTR_KPARAM_INFO
	.align		4
.L_496:
        /*004c*/ 	.byte	0x04, 0x17
        /*004e*/ 	.short	(.L_498 - .L_497)
.L_497:
        /*0050*/ 	.word	0x00000000
        /*0054*/ 	.short	0x0008
        /*0056*/ 	.short	0x0030
        /*0058*/ 	.byte	0x00, 0xf0, 0x21, 0x00


	//----- nvinfo : EIATTR_KPARAM_INFO
	.align		4
.L_498:
        /*005c*/ 	.byte	0x04, 0x17
        /*005e*/ 	.short	(.L_500 - .L_499)
.L_499:
        /*0060*/ 	.word	0x00000000
        /*0064*/ 	.short	0x0007
        /*0066*/ 	.short	0x0028
        /*0068*/ 	.byte	0x00, 0xf0, 0x11, 0x00


	//----- nvinfo : EIATTR_KPARAM_INFO
	.align		4
.L_500:
        /*006c*/ 	.byte	0x04, 0x17
        /*006e*/ 	.short	(.L_502 - .L_501)
.L_501:
        /*0070*/ 	.word	0x00000000
        /*0074*/ 	.short	0x0006
        /*0076*/ 	.short	0x0024
        /*0078*/ 	.byte	0x00, 0xf0, 0x11, 0x00


	//----- nvinfo : EIATTR_KPARAM_INFO
	.align		4
.L_502:
        /*007c*/ 	.byte	0x04, 0x17
        /*007e*/ 	.short	(.L_504 - .L_503)
.L_503:
        /*0080*/ 	.word	0x00000000
        /*0084*/ 	.short	0x0005
        /*0086*/ 	.short	0x0020
        /*0088*/ 	.byte	0x00, 0xf0, 0x11, 0x00


	//----- nvinfo : EIATTR_KPARAM_INFO
	.align		4
.L_504:
        /*008c*/ 	.byte	0x04, 0x17
        /*008e*/ 	.short	(.L_506 - .L_505)
.L_505:
        /*0090*/ 	.word	0x00000000
        /*0094*/ 	.short	0x0004
        /*0096*/ 	.short	0x001c
        /*0098*/ 	.byte	0x00, 0xf0, 0x11, 0x00


	//----- nvinfo : EIATTR_KPARAM_INFO
	.align		4
.L_506:
        /*009c*/ 	.byte	0x04, 0x17
        /*009e*/ 	.short	(.L_508 - .L_507)
.L_507:
        /*00a0*/ 	.word	0x00000000
        /*00a4*/ 	.short	0x0003
        /*00a6*/ 	.short	0x0018
        /*00a8*/ 	.byte	0x00, 0xf0, 0x11, 0x00


	//----- nvinfo : EIATTR_KPARAM_INFO
	.align		4
.L_508:
        /*00ac*/ 	.byte	0x04, 0x17
        /*00ae*/ 	.short	(.L_510 - .L_509)
.L_509:
        /*00b0*/ 	.word	0x00000000
        /*00b4*/ 	.short	0x0002
        /*00b6*/ 	.short	0x0010
        /*00b8*/ 	.byte	0x00, 0xf0, 0x21, 0x00


	//----- nvinfo : EIATTR_KPARAM_INFO
	.align		4
.L_510:
        /*00bc*/ 	.byte	0x04, 0x17
        /*00be*/ 	.short	(.L_512 - .L_511)
.L_511:
        /*00c0*/ 	.word	0x00000000
        /*00c4*/ 	.short	0x0001
        /*00c6*/ 	.short	0x0008
        /*00c8*/ 	.byte	0x00, 0xf0, 0x21, 0x00


	//----- nvinfo : EIATTR_KPARAM_INFO
	.align		4
.L_512:
        /*00cc*/ 	.byte	0x04, 0x17
        /*00ce*/ 	.short	(.L_514 - .L_513)
.L_513:
        /*00d0*/ 	.word	0x00000000
        /*00d4*/ 	.short	0x0000
        /*00d6*/ 	.short	0x0000
        /*00d8*/ 	.byte	0x00, 0xf0, 0x21, 0x00


	//----- nvinfo : EIATTR_MAXREG_COUNT
	.align		4
.L_514:
        /*00dc*/ 	.byte	0x03, 0x1b
        /*00de*/ 	.short	0x00ff


	//----- nvinfo : EIATTR_NUM_BARRIERS
	.align		4
        /*00e0*/ 	.byte	0x02, 0x4c
        /*00e2*/ 	.byte	0x01
	.zero		1


	//----- nvinfo : EIATTR_MERCURY_ISA_VERSION
	.align		4
        /*00e4*/ 	.byte	0x03, 0x5f
        /*00e6*/ 	.short	0x0000


	//----- nvinfo : EIATTR_COOP_GROUP_MASK_REGIDS
	.align		4
        /*00e8*/ 	.byte	0x04, 0x29
        /*00ea*/ 	.short	(.L_516 - .L_515)


	//   ....[0]....
.L_515:
        /*00ec*/ 	.word	0xffffffff


	//   ....[1]....
        /*00f0*/ 	.word	0xffffffff


	//   ....[2]....
        /*00f4*/ 	.word	0xffffffff


	//   ....[3]....
        /*00f8*/ 	.word	0xffffffff


	//   ....[4]....
        /*00fc*/ 	.word	0xffffffff


	//   ....[5]....
        /*0100*/ 	.word	0xffffffff


	//   ....[6]....
        /*0104*/ 	.word	0xffffffff


	//   ....[7]....
        /*0108*/ 	.word	0xffffffff


	//   ....[8]....
        /*010c*/ 	.word	0xffffffff


	//   ....[9]....
        /*0110*/ 	.word	0xffffffff


	//----- nvinfo : EIATTR_COOP_GROUP_INSTR_OFFSETS
	.align		4
.L_516:
        /*0114*/ 	.byte	0x04, 0x28
        /*0116*/ 	.short	(.L_518 - .L_517)


	//   ....[0]....
.L_517:
        /*0118*/ 	.word	0x00000380


	//   ....[1]....
        /*011c*/ 	.word	0x000003b0


	//   ....[2]....
        /*0120*/ 	.word	0x000003d0


	//   ....[3]....
        /*0124*/ 	.word	0x000003f0


	//   ....[4]....
        /*0128*/ 	.word	0x00000410


	//   ....[5]....
        /*012c*/ 	.word	0x00000500


	//   ....[6]....
        /*0130*/ 	.word	0x00000530


	//   ....[7]....
        /*0134*/ 	.word	0x00000550


	//   ....[8]....
        /*0138*/ 	.word	0x00000570


	//   ....[9]....
        /*013c*/ 	.word	0x00000590


	//----- nvinfo : EIATTR_EXIT_INSTR_OFFSETS
	.align		4
.L_518:
        /*0140*/ 	.byte	0x04, 0x1c
        /*0142*/ 	.short	(.L_520 - .L_519)


	//   ....[0]....
.L_519:
        /*0144*/ 	.word	0x00000030


	//   ....[1]....
        /*0148*/ 	.word	0x00000730


	//----- nvinfo : EIATTR_CTAIDZ_USED
	.align		4
.L_520:
        /*014c*/ 	.byte	0x01, 0x04
	.zero		2


	//----- nvinfo : EIATTR_CRS_STACK_SIZE
	.align		4
        /*0150*/ 	.byte	0x04, 0x1e
        /*0152*/ 	.short	(.L_522 - .L_521)
.L_521:
        /*0154*/ 	.word	0x00000000
.L_522:


//--------------------- .nv.info._ZN17fastertransformer25softmax_COL32_LE32_varlenIfEEvPaPKaPKT_iiiifPKfS8_ii --------------------------
	.section	.nv.info._ZN17fastertransformer25softmax_COL32_LE32_varlenIfEEvPaPKaPKT_iiiifPKfS8_ii,"",@"SHT_CUDA_INFO"
	.sectionflags	@""
	.align	4


	//----- nvinfo : EIATTR_CUDA_API_VERSION
	.align		4
        /*0000*/ 	.byte	0x04, 0x37
        /*0002*/ 	.short	(.L_524 - .L_523)
.L_523:
        /*0004*/ 	.word	0x00000082


	//----- nvinfo : EIATTR_SW2861232_WAR
	.align		4
.L_524:
        /*0008*/ 	.byte	0x01, 0x35
	.zero		2


	//----- nvinfo : EIATTR_PARAM_CBANK
	.align		4
        /*000c*/ 	.byte	0x04, 0x0a
        /*000e*/ 	.short	(.L_526 - .L_525)
	.align		4
.L_525:
        /*0010*/ 	.word	index@(.nv.constant0._ZN17fastertransformer25softmax_COL32_LE32_varlenIfEEvPaPKaPKT_iiiifPKfS8_ii)
        /*0014*/ 	.short	0x0160
        /*0016*/ 	.short	0x0048


	//----- nvinfo : EIATTR_CBANK_PARAM_SIZE
	.align		4
.L_526:
        /*0018*/ 	.byte	0x03, 0x19
        /*001a*/ 	.short	0x0048


	//----- nvinfo : EIATTR_KPARAM_INFO
	.align		4
        /*001c*/ 	.byte	0x04, 0x17
        /*001e*/ 	.short	(.L_528 - .L_527)
.L_527:
        /*0020*/ 	.word	0x00000000
        /*0024*/ 	.short	0x000b
        /*0026*/ 	.short	0x0044
        /*0028*/ 	.byte	0x00, 0xf0, 0x11, 0x00


	//----- nvinfo : EIATTR_KPARAM_INFO
	.align		4
.L_528:
        /*002c*/ 	.byte	0x04, 0x17
        /*002e*/ 	.short	(.L_530 - .L_529)
.L_529:
        /*0030*/ 	.word	0x00000000
        /*0034*/ 	.short	0x000a
        /*0036*/ 	.short	0x0040
        /*0038*/ 	.byte	0x00, 0xf0, 0x11, 0x00


	//----- nvinfo : EIATTR_KPARAM_INFO
	.align		4
.L_530:
        /*003c*/ 	.byte	0x04, 0x17
        /*003e*/ 	.short	(.L_532 - .L_531)
.L_531:
        /*0040*/ 	.word	0x00000000
        /*0044*/ 	.short	0x0009
        /*0046*/ 	.short	0x0038
        /*0048*/ 	.byte	0x00, 0xf0, 0x21, 0x00


	//----- nvinfo : EIATTR_KPARAM_INFO
	.align		4
.L_532:
        /*004c*/ 	.byte	0x04, 0x17
        /*004e*/ 	.short	(.L_534 - .L_533)
.L_533:
        /*0050*/ 	.word	0x00000000
        /*0054*/ 	.short	0x0008
        /*0056*/ 	.short	0x0030
        /*0058*/ 	.byte	0x00, 0xf0, 0x21, 0x00


	//----- nvinfo : EIATTR_KPARAM_INFO
	.align		4
.L_534:
        /*005c*/ 	.byte	0x04, 0x17
        /*005e*/ 	.short	(.L_536 - .L_535)
.L_535:
        /*0060*/ 	.word	0x00000000
        /*0064*/ 	.short	0x0007
        /*0066*/ 	.short	0x0028
        /*0068*/ 	.byte	0x00, 0xf0, 0x11, 0x00


	//----- nvinfo : EIATTR_KPARAM_INFO
	.align		4
.L_536:
        /*006c*/ 	.byte	0x04, 0x17
        /*006e*/ 	.short	(.L_538 - .L_537)
.L_537:
        /*0070*/ 	.word	0x00000000
        /*0074*/ 	.short	0x0006
        /*0076*/ 	.short	0x0024
        /*0078*/ 	.byte	0x00, 0xf0, 0x11, 0x00


	//----- nvinfo : EIATTR_KPARAM_INFO
	.align		4
.L_538:
        /*007c*/ 	.byte	0x04, 0x17
        /*007e*/ 	.short	(.L_540 - .L_539)
.L_539:
        /*0080*/ 	.word	0x00000000
        /*0084*/ 	.short	0x0005
        /*0086*/ 	.short	0x0020
        /*0088*/ 	.byte	0x00, 0xf0, 0x11, 0x00


	//----- nvinfo : EIATTR_KPARAM_INFO
	.align		4
.L_540:
        /*008c*/ 	.byte	0x04, 0x17
        /*008e*/ 	.short	(.L_542 - .L_541)
.L_541:
        /*0090*/ 	.word	0x00000000
        /*0094*/ 	.short	0x0004
        /*0096*/ 	.short	0x001c
        /*0098*/ 	.byte	0x00, 0xf0, 0x11, 0x00


	//----- nvinfo : EIATTR_KPARAM_INFO
	.align		4
.L_542:
        /*009c*/ 	.byte	0x04, 0x17
        /*009e*/ 	.short	(.L_544 - .L_543)
.L_543:
        /*00a0*/ 	.word	0x00000000
        /*00a4*/ 	.short	0x0003
        /*00a6*/ 	.short	0x0018
        /*00a8*/ 	.byte	0x00, 0xf0, 0x11, 0x00


	//----- nvinfo : EIATTR_KPARAM_INFO
	.align		4
.L_544:
        /*00ac*/ 	.byte	0x04, 0x17
        /*00ae*/ 	.short	(.L_546 - .L_545)
.L_545:
        /*00b0*/ 	.word	0x00000000
        /*00b4*/ 	.short	0x0002
        /*00b6*/ 	.short	0x0010
        /*00b8*/ 	.byte	0x00, 0xf0, 0x21, 0x00


	//----- nvinfo : EIATTR_KPARAM_INFO
	.align		4
.L_546:
        /*00bc*/ 	.byte	0x04, 0x17
        /*00be*/ 	.short	(.L_548 - .L_547)
.L_547:
        /*00c0*/ 	.word	0x00000000
        /*00c4*/ 	.short	0x0001
        /*00c6*/ 	.short	0x0008
        /*00c8*/ 	.byte	0x00, 0xf0, 0x21, 0x00


	//----- nvinfo : EIATTR_KPARAM_INFO
	.align		4
.L_548:
        /*00cc*/ 	.byte	0x04, 0x17
        /*00ce*/ 	.short	(.L_550 - .L_549)
.L_549:
        /*00d0*/ 	.word	0x00000000
        /*00d4*/ 	.short	0x0000
        /*00d6*/ 	.short	0x0000
        /*00d8*/ 	.byte	0x00, 0xf0, 0x21, 0x00


	//----- nvinfo : EIATTR_MAXREG_COUNT
	.align		4
.L_550:
        /*00dc*/ 	.byte	0x03, 0x1b
        /*00de*/ 	.short	0x00ff


	//----- nvinfo : EIATTR_NUM_BARRIERS
	.align		4
        /*00e0*/ 	.byte	0x02, 0x4c
        /*00e2*/ 	.byte	0x01
	.zero		1


	//----- nvinfo : EIATTR_MERCURY_ISA_VERSION
	.align		4
        /*00e4*/ 	.byte	0x03, 0x5f
        /*00e6*/ 	.short	0x0000


	//----- nvinfo : EIATTR_COOP_GROUP_MASK_REGIDS
	.align		4
        /*00e8*/ 	.byte	0x04, 0x29
        /*00ea*/ 	.short	(.L_552 - .L_551)


	//   ....[0]....
.L_551:
        /*00ec*/ 	.word	0xffffffff


	//   ....[1]....
        /*00f0*/ 	.word	0xffffffff


	//   ....[2]....
        /*00f4*/ 	.word	0xffffffff


	//   ....[3]....
        /*00f8*/ 	.word	0xffffffff


	//   ....[4]....
        /*00fc*/ 	.word	0xffffffff


	//   ....[5]....
        /*0100*/ 	.word	0xffffffff


	//   ....[6]....
        /*0104*/ 	.word	0xffffffff


	//   ....[7]....
        /*0108*/ 	.word	0xffffffff


	//   ....[8]....
        /*010c*/ 	.word	0xffffffff


	//   ....[9]....
        /*0110*/ 	.word	0xffffffff


	//   ....[10]....
        /*0114*/ 	.word	0xffffffff


	//   ....[11]....
        /*0118*/ 	.word	0xffffffff


	//   ....[12]....
        /*011c*/ 	.word	0xffffffff


	//   ....[13]....
        /*0120*/ 	.word	0xffffffff


	//   ....[14]....
        /*0124*/ 	.word	0xffffffff


	//   ....[15]....
        /*0128*/ 	.word	0xffffffff


	//   ....[16]....
        /*012c*/ 	.word	0xffffffff


	//   ....[17]....
        /*0130*/ 	.word	0xffffffff


	//   ....[18]....
        /*0134*/ 	.word	0xffffffff


	//   ....[19]....
        /*0138*/ 	.word	0xffffffff


	//----- nvinfo : EIATTR_COOP_GROUP_INSTR_OFFSETS
	.align		4
.L_552:
        /*013c*/ 	.byte	0x04, 0x28
        /*013e*/ 	.short	(.L_554 - .L_553)


	//   ....[0]....
.L_553:
        /*0140*/ 	.word	0x000003a0


	//   ....[1]....
        /*0144*/ 	.word	0x000003c0


	//   ....[2]....
        /*0148*/ 	.word	0x000003e0


	//   ....[3]....
        /*014c*/ 	.word	0x00000400


	//   ....[4]....
        /*0150*/ 	.word	0x00000430


	//   ....[5]....
        /*0154*/ 	.word	0x000004e0


	//   ....[6]....
        /*0158*/ 	.word	0x00000530


	//   ....[7]....
        /*015c*/ 	.word	0x00000560


	//   ....[8]....
        /*0160*/ 	.word	0x00000580


	//   ....[9]....
        /*0164*/ 	.word	0x000005a0


	//   ....[10]....
        /*0168*/ 	.word	0x000005f0


	//   ....[11]....
        /*016c*/ 	.word	0x00000610


	//   ....[12]....
        /*0170*/ 	.word	0x00000630


	//   ....[13]....
        /*0174*/ 	.word	0x00000650


	//   ....[14]....
        /*0178*/ 	.word	0x00000670


	//   ....[15]....
        /*017c*/ 	.word	0x000006a0


	//   ....[16]....
        /*0180*/ 	.word	0x000006c0


	//   ....[17]....
        /*0184*/ 	.word	0x000006e0


	//   ....[18]....
        /*0188*/ 	.word	0x00000700


	//   ....[19]....
        /*018c*/ 	.word	0x00000720


	//----- nvinfo : EIATTR_EXIT_INSTR_OFFSETS
	.align		4
.L_554:
        /*0190*/ 	.byte	0x04, 0x1c
        /*0192*/ 	.short	(.L_556 - .L_555)


	//   ....[0]....
.L_555:
        /*0194*/ 	.word	0x00000030


	//   ....[1]....
        /*0198*/ 	.word	0x00000890


	//----- nvinfo : EIATTR_CTAIDZ_USED
	.align		4
.L_556:
        /*019c*/ 	.byte	0x01, 0x04
	.zero		2


	//----- nvinfo : EIATTR_CRS_STACK_SIZE
	.align		4
        /*01a0*/ 	.byte	0x04, 0x1e
        /*01a2*/ 	.short	(.L_558 - .L_557)
.L_557:
        /*01a4*/ 	.word	0x00000000
.L_558:


//--------------------- .nv.info._ZN17fastertransformer13softmax_COL32I6__halfEEvPaPKiPKT_iiifPKfS9_S9_ii --------------------------
	.section	.nv.info._ZN17fastertransformer13softmax_COL32I6__halfEEvPaPKiPKT_iiifPKfS9_S9_ii,"",@"SHT_CUDA_INFO"
	.sectionflags	@""
	.align	4


	//----- nvinfo : EIATTR_CUDA_API_VERSION
	.align		4
        /*0000*/ 	.byte	0x04, 0x37
        /*0002*/ 	.short	(.L_560 - .L_559)
.L_559:
        /*0004*/ 	.word	0x00000082


	//----- nvinfo : EIATTR_SW2861232_WAR
	.align		4
.L_560:
        /*0008*/ 	.byte	0x01, 0x35
	.zero		2


	//----- nvinfo : EIATTR_PARAM_CBANK
	.align		4
        /*000c*/ 	.byte	0x04, 0x0a
        /*000e*/ 	.short	(.L_562 - .L_561)
	.align		4
.L_561:
        /*0010*/ 	.word	index@(.nv.constant0._ZN17fastertransformer13softmax_COL32I6__halfEEvPaPKiPKT_iiifPKfS9_S9_ii)
        /*0014*/ 	.short	0x0160
        /*0016*/ 	.short	0x0048


	//----- nvinfo : EIATTR_CBANK_PARAM_SIZE
	.align		4
.L_562:
        /*0018*/ 	.byte	0x03, 0x19
        /*001a*/ 	.short	0x0048


	//----- nvinfo : EIATTR_KPARAM_INFO
	.align		4
        /*001c*/ 	.byte	0x04, 0x17
        /*001e*/ 	.short	(.L_564 - .L_563)
.L_563:
        /*0020*/ 	.word	0x00000000
        /*0024*/ 	.short	0x000b
        /*0026*/ 	.short	0x0044
        /*0028*/ 	.byte	0x00, 0xf0, 0x11, 0x00


	//----- nvinfo : EIATTR_KPARAM_INFO
	.align		4
.L_564:
        /*002c*/ 	.byte	0x04, 0x17
        /*002e*/ 	.short	(.L_566 - .L_565)
.L_565:
        /*0030*/ 	.word	0x00000000
        /*0034*/ 	.short	0x000a
        /*0036*/ 	.short	0x0040
        /*0038*/ 	.byte	0x00, 0xf0, 0x11, 0x00


	//----- nvinfo : EIATTR_KPARAM_INFO
	.align		4
.L_566:
        /*003c*/ 	.byte	0x04, 0x17
        /*003e*/ 	.short	(.L_568 - .L_567)
.L_567:
        /*0040*/ 	.word	0x00000000
        /*0044*/ 	.short	0x0009
        /*0046*/ 	.short	0x0038
        /*0048*/ 	.byte	0x00, 0xf0, 0x21, 0x00


	//----- nvinfo : EIATTR_KPARAM_INFO
	.align		4
.L_568:
        /*004c*/ 	.byte	0x04, 0x17
        /*004e*/ 	.short	(.L_570 - .L_569)
.L_569:
        /*0050*/ 	.word	0x00000000
        /*0054*/ 	.short	0x0008
        /*0056*/ 	.short	0x0030
        /*0058*/ 	.byte	0x00, 0xf0, 0x21, 0x00


	//----- nvinfo : EIATTR_KPARAM_INFO
	.align		4
.L_570:
        /*005c*/ 	.byte	0x04, 0x17
        /*005e*/ 	.short	(.L_572 - .L_571)
.L_571:
        /*0060*/ 	.word	0x00000000
        /*0064*/ 	.short	0x0007
        /*0066*/ 	.short	0x0028
        /*0068*/ 	.byte	0x00, 0xf0, 0x21, 0x00


	//----- nvinfo : EIATTR_KPARAM_INFO
	.align		4
.L_572:
        /*006c*/ 	.byte	0x04, 0x17
        /*006e*/ 	.short	(.L_574 - .L_573)
.L_573:
        /*0070*/ 	.word	0x00000000
        /*0074*/ 	.short	0x0006
        /*0076*/ 	.short	0x0024
        /*0078*/ 	.byte	0x00, 0xf0, 0x11, 0x00


	//----- nvinfo : EIATTR_KPARAM_INFO
	.align		4
.L_574:
        /*007c*/ 	.byte	0x04, 0x17
        /*007e*/ 	.short	(.L_576 - .L_575)
.L_575:
        /*0080*/ 	.word	0x00000000
        /*0084*/ 	.short	0x0005
        /*0086*/ 	.short	0x0020
        /*0088*/ 	.byte	0x00, 0xf0, 0x11, 0x00


	//----- nvinfo : EIATTR_KPARAM_INFO
	.align		4
.L_576:
        /*008c*/ 	.byte	0x04, 0x17
        /*008e*/ 	.short	(.L_578 - .L_577)
.L_577:
        /*0090*/ 	.word	0x00000000
        /*0094*/ 	.short	0x0004
        /*0096*/ 	.short	0x001c
        /*0098*/ 	.byte	0x00, 0xf0, 0x11, 0x00


	//----- nvinfo : EIATTR_KPARAM_INFO
	.align		4
.L_578:
        /*009c*/ 	.byte	0x04, 0x17
        /*009e*/ 	.short	(.L_580 - .L_579)
.L_579:
        /*00a0*/ 	.word	0x00000000
        /*00a4*/ 	.short	0x0003
        /*00a6*/ 	.short	0x0018
        /*00a8*/ 	.byte	0x00, 0xf0, 0x11, 0x00


	//----- nvinfo : EIATTR_KPARAM_INFO
	.align		4
.L_580:
        /*00ac*/ 	.byte	0x04, 0x17
        /*00ae*/ 	.short	(.L_582 - .L_581)
.L_581:
        /*00b0*/ 	.word	0x00000000
        /*00b4*/ 	.short	0x0002
        /*00b6*/ 	.short	0x0010
        /*00b8*/ 	.byte	0x00, 0xf0, 0x21, 0x00


	//----- nvinfo : EIATTR_KPARAM_INFO
	.align		4
.L_582:
        /*00bc*/ 	.byte	0x04, 0x17
        /*00be*/ 	.short	(.L_584 - .L_583)
.L_583:
        /*00c0*/ 	.word	0x00000000
        /*00c4*/ 	.short	0x0001
        /*00c6*/ 	.short	0x0008
        /*00c8*/ 	.byte	0x00, 0xf0, 0x21, 0x00


	//----- nvinfo : EIATTR_KPARAM_INFO
	.align		4
.L_584:
        /*00cc*/ 	.byte	0x04, 0x17
        /*00ce*/ 	.short	(.L_586 - .L_585)
.L_585:
        /*00d0*/ 	.word	0x00000000
        /*00d4*/ 	.short	0x0000
        /*00d6*/ 	.short	0x0000
        /*00d8*/ 	.byte	0x00, 0xf0, 0x21, 0x00


	//----- nvinfo : EIATTR_MAXREG_COUNT
	.align		4
.L_586:
        /*00dc*/ 	.byte	0x03, 0x1b
        /*00de*/ 	.short	0x00ff


	//----- nvinfo : EIATTR_NUM_BARRIERS
	.align		4
        /*00e0*/ 	.byte	0x02, 0x4c
        /*00e2*/ 	.byte	0x01
	.zero		1


	//----- nvinfo : EIATTR_MERCURY_ISA_VERSION
	.align		4
        /*00e4*/ 	.byte	0x03, 0x5f
        /*00e6*/ 	.short	0x0000


	//----- nvinfo : EIATTR_COOP_GROUP_MASK_REGIDS
	.align		4
        /*00e8*/ 	.byte	0x04, 0x29
        /*00ea*/ 	.short	(.L_588 - .L_587)


	//   ....[0]....
.L_587:
        /*00ec*/ 	.word	0xffffffff


	//   ....[1]....
        /*00f0*/ 	.word	0xffffffff


	//   ....[2]....
        /*00f4*/ 	.word	0xffffffff


	//   ....[3]....
        /*00f8*/ 	.word	0xffffffff


	//   ....[4]....
        /*00fc*/ 	.word	0xffffffff


	//   ....[5]....
        /*0100*/ 	.word	0xffffffff


	//   ....[6]....
        /*0104*/ 	.word	0xffffffff


	//   ....[7]....
        /*0108*/ 	.word	0xffffffff


	//   ....[8]....
        /*010c*/ 	.word	0xffffffff


	//   ....[9]....
        /*0110*/ 	.word	0xffffffff


	//   ....[10]....
        /*0114*/ 	.word	0xffffffff


	//   ....[11]....
        /*0118*/ 	.word	0xffffffff


	//   ....[12]....
        /*011c*/ 	.word	0xffffffff


	//   ....[13]....
        /*0120*/ 	.word	0xffffffff


	//   ....[14]....
        /*0124*/ 	.word	0xffffffff


	//   ....[15]....
        /*0128*/ 	.word	0xffffffff


	//   ....[16]....
        /*012c*/ 	.word	0xffffffff


	//   ....[17]....
        /*0130*/ 	.word	0xffffffff


	//   ....[18]....
        /*0134*/ 	.word	0xffffffff


	//   ....[19]....
        /*0138*/ 	.word	0xffffffff


	//   ....[20]....
        /*013c*/ 	.word	0xffffffff


	//   ....[21]....
        /*0140*/ 	.word	0xffffffff


	//   ....[22]....
        /*0144*/ 	.word	0xffffffff


	//   ....[23]....
        /*0148*/ 	.word	0xffffffff


	//   ....[24]....
        /*014c*/ 	.word	0xffffffff


	//   ....[25]....
        /*0150*/ 	.word	0xffffffff


	//   ....[26]....
        /*0154*/ 	.word	0xffffffff


	//   ....[27]....
        /*0158*/ 	.word	0xffffffff


	//   ....[28]....
        /*015c*/ 	.word	0xffffffff


	//   ....[29]....
        /*0160*/ 	.word	0xffffffff


	//----- nvinfo : EIATTR_COOP_GROUP_INSTR_OFFSETS
	.align		4
.L_588:
        /*0164*/ 	.byte	0x04, 0x28
        /*0166*/ 	.short	(.L_590 - .L_589)


	//   ....[0]....
.L_589:
        /*0168*/ 	.word	0x00000590


	//   ....[1]....
        /*016c*/ 	.word	0x000005f0


	//   ....[2]....
        /*0170*/ 	.word	0x00000610


	//   ....[3]....
        /*0174*/ 	.word	0x00000630


	//   ....[4]....
        /*0178*/ 	.word	0x00000650


	//   ....[5]....
        /*017c*/ 	.word	0x000006a0


	//   ....[6]....
        /*0180*/ 	.word	0x000006c0


	//   ....[7]....
        /*0184*/ 	.word	0x000006e0


	//   ....[8]....
        /*0188*/ 	.word	0x00000700


	//   ....[9]....
        /*018c*/ 	.word	0x00000720


	//   ....[10]....
        /*0190*/ 	.word	0x00000750


	//   ....[11]....
        /*0194*/ 	.word	0x00000770


	//   ....[12]....
        /*0198*/ 	.word	0x00000790


	//   ....[13]....
        /*019c*/ 	.word	0x000007b0


	//   ....[14]....
        /*01a0*/ 	.word	0x000007d0


	//   ....[15]....
        /*01a4*/ 	.word	0x00000980


	//   ....[16]....
        /*01a8*/ 	.word	0x000009e0


	//   ....[17]....
        /*01ac*/ 	.word	0x00000a00


	//   ....[18]....
        /*01b0*/ 	.word	0x00000a20


	//   ....[19]....
        /*01b4*/ 	.word	0x00000a40


	//   ....[20]....
        /*01b8*/ 	.word	0x00000a90


	//   ....[21]....
        /*01bc*/ 	.word	0x00000ab0


	//   ....[22]....
        /*01c0*/ 	.word	0x00000ad0


	//   ....[23]....
        /*01c4*/ 	.word	0x00000af0


	//   ....[24]....
        /*01c8*/ 	.word	0x00000b10


	//   ....[25]....
        /*01cc*/ 	.word	0x00000b40


	//   ....[26]....
        /*01d0*/ 	.word	0x00000b60


	//   ....[27]....
        /*01d4*/ 	.word	0x00000b80


	//   ....[28]....
        /*01d8*/ 	.word	0x00000ba0


	//   ....[29]....
        /*01dc*/ 	.word	0x00000bc0


	//----- nvinfo : EIATTR_EXIT_INSTR_OFFSETS
	.align		4
.L_590:
        /*01e0*/ 	.byte	0x04, 0x1c
        /*01e2*/ 	.short	(.L_592 - .L_591)


	//   ....[0]....
.L_591:
        /*01e4*/ 	.word	0x000000a0


	//   ....[1]....
        /*01e8*/ 	.word	0x00000e00


	//----- nvinfo : EIATTR_CTAIDZ_USED
	.align		4
.L_592:
        /*01ec*/ 	.byte	0x01, 0x04
	.zero		2


	//----- nvinfo : EIATTR_CRS_STACK_SIZE
	.align		4
        /*01f0*/ 	.byte	0x04, 0x1e
        /*01f2*/ 	.short	(.L_594 - .L_593)
.L_593:
        /*01f4*/ 	.word	0x00000000
.L_594:


//--------------------- .nv.info._ZN17fastertransformer18softmax_COL32_LE64I6__halfEEvPaPKiPKT_iiifPKfS9_S9_ii --------------------------
	.section	.nv.info._ZN17fastertransformer18softmax_COL32_LE64I6__halfEEvPaPKiPKT_iiifPKfS9_S9_ii,"",@"SHT_CUDA_INFO"
	.sectionflags	@""
	.align	4


	//----- nvinfo : EIATTR_CUDA_API_VERSION
	.align		4
        /*0000*/ 	.byte	0x04, 0x37
        /*0002*/ 	.short	(.L_596 - .L_595)
.L_595:
        /*0004*/ 	.word	0x00000082


	//----- nvinfo : EIATTR_SW2861232_WAR
	.align		4
.L_596:
        /*0008*/ 	.byte	0x01, 0x35
	.zero		2


	//----- nvinfo : EIATTR_PARAM_CBANK
	.align		4
        /*000c*/ 	.byte	0x04, 0x0a
        /*000e*/ 	.short	(.L_598 - .L_597)
	.align		4
.L_597:
        /*0010*/ 	.word	index@(.nv.constant0._ZN17fastertransformer18softmax_COL32_LE64I6__halfEEvPaPKiPKT_iiifPKfS9_S9_ii)
        /*0014*/ 	.short	0x0160
        /*0016*/ 	.short	0x0048


	//----- nvinfo : EIATTR_CBANK_PARAM_SIZE
	.align		4
.L_598:
        /*0018*/ 	.byte	0x03, 0x19
        /*001a*/ 	.short	0x0048


	//----- nvinfo : EIATTR_KPARAM_INFO
	.align		4
        /*001c*/ 	.byte	0x04, 0x17
        /*001e*/ 	.short	(.L_600 - .L_599)
.L_599:
        /*0020*/ 	.word	0x00000000
        /*0024*/ 	.short	0x000b
        /*0026*/ 	.short	0x0044
        /*0028*/ 	.byte	0x00, 0xf0, 0x11, 0x00


	//----- nvinfo : EIATTR_KPARAM_INFO
	.align		4
.L_600:
        /*002c*/ 	.byte	0x04, 0x17
        /*002e*/ 	.short	(.L_602 - .L_601)
.L_601:
        /*0030*/ 	.word	0x00000000
        /*0034*/ 	.short	0x000a
        /*0036*/ 	.short	0x0040
        /*0038*/ 	.byte	0x00, 0xf0, 0x11, 0x00


	//----- nvinfo : EIATTR_KPARAM_INFO
	.align		4
.L_602:
        /*003c*/ 	.byte	0x04, 0x17
        /*003e*/ 	.short	(.L_604 - .L_603)
.L_603:
        /*0040*/ 	.word	0x00000000
        /*0044*/ 	.short	0x0009
        /*0046*/ 	.short	0x0038
        /*0048*/ 	.byte	0x00, 0xf0, 0x21, 0x00


	//----- nvinfo : EIATTR_KPARAM_INFO
	.align		4
.L_604:
        /*004c*/ 	.byte	0x04, 0x17
        /*004e*/ 	.short	(.L_606 - .L_605)
.L_605:
        /*0050*/ 	.word	0x00000000
        /*0054*/ 	.short	0x0008
        /*0056*/ 	.short	0x0030
        /*0058*/ 	.byte	0x00, 0xf0, 0x21, 0x00


	//----- nvinfo : EIATTR_KPARAM_INFO
	.align		4
.L_606:
        /*005c*/ 	.byte	0x04, 0x17
        /*005e*/ 	.short	(.L_608 - .L_607)
.L_607:
        /*0060*/ 	.word	0x00000000
        /*0064*/ 	.short	0x0007
        /*0066*/ 	.short	0x0028
        /*0068*/ 	.byte	0x00, 0xf0, 0x21, 0x00


	//----- nvinfo : EIATTR_KPARAM_INFO
	.align		4
.L_608:
        /*006c*/ 	.byte	0x04, 0x17
        /*006e*/ 	.short	(.L_610 - .L_609)
.L_609:
        /*0070*/ 	.word	0x00000000
        /*0074*/ 	.short	0x0006
        /*0076*/ 	.short	0x0024
        /*0078*/ 	.byte	0x00, 0xf0, 0x11, 0x00


	//----- nvinfo : EIATTR_KPARAM_INFO
	.align		4
.L_610:
        /*007c*/ 	.byte	0x04, 0x17
        /*007e*/ 	.short	(.L_612 - .L_611)
.L_611:
        /*0080*/ 	.word	0x00000000
        /*0084*/ 	.short	0x0005
        /*0086*/ 	.short	0x0020
        /*0088*/ 	.byte	0x00, 0xf0, 0x11, 0x00


	//----- nvinfo : EIATTR_KPARAM_INFO
	.align		4
.L_612:
        /*008c*/ 	.byte	0x04, 0x17
        /*008e*/ 	.short	(.L_614 - .L_613)
.L_613:
        /*0090*/ 	.word	0x00000000
        /*0094*/ 	.short	0x0004
        /*0096*/ 	.short	0x001c
        /*0098*/ 	.byte	0x00, 0xf0, 0x11, 0x00


	//----- nvinfo : EIATTR_KPARAM_INFO
	.align		4
.L_614:
        /*009c*/ 	.byte	0x04, 0x17
        /*009e*/ 	.short	(.L_616 - .L_615)
.L_615:
        /*00a0*/ 	.word	0x00000000
        /*00a4*/ 	.short	0x0003
        /*00a6*/ 	.short	0x0018
        /*00a8*/ 	.byte	0x00, 0xf0, 0x11, 0x00


	//----- nvinfo : EIATTR_KPARAM_INFO
	.align		4
.L_616:
        /*00ac*/ 	.byte	0x04, 0x17
        /*00ae*/ 	.short	(.L_618 - .L_617)
.L_617:
        /*00b0*/ 	.word	0x00000000
        /*00b4*/ 	.short	0x0002
        /*00b6*/ 	.short	0x0010
        /*00b8*/ 	.byte	0x00, 0xf0, 0x21, 0x00


	//----- nvinfo : EIATTR_KPARAM_INFO
	.align		4
.L_618:
        /*00bc*/ 	.byte	0x04, 0x17
        /*00be*/ 	.short	(.L_620 - .L_619)
.L_619:
        /*00c0*/ 	.word	0x00000000
        /*00c4*/ 	.short	0x0001
        /*00c6*/ 	.short	0x0008
        /*00c8*/ 	.byte	0x00, 0xf0, 0x21, 0x00


	//----- nvinfo : EIATTR_KPARAM_INFO
	.align		4
.L_620:
        /*00cc*/ 	.byte	0x04, 0x17
        /*00ce*/ 	.short	(.L_622 - .L_621)
.L_621:
        /*00d0*/ 	.word	0x00000000
        /*00d4*/ 	.short	0x0000
        /*00d6*/ 	.short	0x0000
        /*00d8*/ 	.byte	0x00, 0xf0, 0x21, 0x00


	//----- nvinfo : EIATTR_MAXREG_COUNT
	.align		4
.L_622:
        /*00dc*/ 	.byte	0x03, 0x1b
        /*00de*/ 	.short	0x00ff


	//----- nvinfo : EIATTR_NUM_BARRIERS
	.align		4
        /*00e0*/ 	.byte	0x02, 0x4c
        /*00e2*/ 	.byte	0x01
	.zero		1


	//----- nvinfo : EIATTR_MERCURY_ISA_VERSION
	.align		4
        /*00e4*/ 	.byte	0x03, 0x5f
        /*00e6*/ 	.short	0x0000


	//----- nvinfo : EIATTR_COOP_GROUP_MASK_REGIDS
	.align		4
        /*00e8*/ 	.byte	0x04, 0x29
        /*00ea*/ 	.short	(.L_624 - .L_623)


	//   ....[0]....
.L_623:
        /*00ec*/ 	.word	0xffffffff


	//   ....[1]....
        /*00f0*/ 	.word	0xffffffff


	//   ....[2]....
        /*00f4*/ 	.word	0xffffffff


	//   ....[3]....
        /*00f8*/ 	.word	0xffffffff


	//   ....[4]....
        /*00fc*/ 	.word	0xffffffff


	//   ....[5]....
        /*0100*/ 	.word	0xffffffff


	//   ....[6]....
        /*0104*/ 	.word	0xffffffff


	//   ....[7]....
        /*0108*/ 	.word	0xffffffff


	//   ....[8]....
        /*010c*/ 	.word	0xffffffff


	//   ....[9]....
        /*0110*/ 	.word	0xffffffff


	//   ....[10]....
        /*0114*/ 	.word	0xffffffff


	//   ....[11]....
        /*0118*/ 	.word	0xffffffff


	//   ....[12]....
        /*011c*/ 	.word	0xffffffff


	//   ....[13]....
        /*0120*/ 	.word	0xffffffff


	//   ....[14]....
        /*0124*/ 	.word	0xffffffff


	//   ....[15]....
        /*0128*/ 	.word	0xffffffff


	//   ....[16]....
        /*012c*/ 	.word	0xffffffff


	//   ....[17]....
        /*0130*/ 	.word	0xffffffff


	//   ....[18]....
        /*0134*/ 	.word	0xffffffff


	//   ....[19]....
        /*0138*/ 	.word	0xffffffff


	//   ....[20]....
        /*013c*/ 	.word	0xffffffff


	//   ....[21]....
        /*0140*/ 	.word	0xffffffff


	//   ....[22]....
        /*0144*/ 	.word	0xffffffff


	//   ....[23]....
        /*0148*/ 	.word	0xffffffff


	//   ....[24]....
        /*014c*/ 	.word	0xffffffff


	//   ....[25]....
        /*0150*/ 	.word	0xffffffff


	//   ....[26]....
        /*0154*/ 	.word	0xffffffff


	//   ....[27]....
        /*0158*/ 	.word	0xffffffff


	//   ....[28]....
        /*015c*/ 	.word	0xffffffff


	//   ....[29]....
        /*0160*/ 	.word	0xffffffff


	//----- nvinfo : EIATTR_COOP_GROUP_INSTR_OFFSETS
	.align		4
.L_624:
        /*0164*/ 	.byte	0x04, 0x28
        /*0166*/ 	.short	(.L_626 - .L_625)


	//   ....[0]....
.L_625:
        /*0168*/ 	.word	0x00000430


	//   ....[1]....
        /*016c*/ 	.word	0x00000490


	//   ....[2]....
        /*0170*/ 	.word	0x000004b0


	//   ....[3]....
        /*0174*/ 	.word	0x000004d0


	//   ....[4]....
        /*0178*/ 	.word	0x000004f0


	//   ....[5]....
        /*017c*/ 	.word	0x00000540


	//   ....[6]....
        /*0180*/ 	.word	0x00000560


	//   ....[7]....
        /*0184*/ 	.word	0x00000580


	//   ....[8]....
        /*0188*/ 	.word	0x000005a0


	//   ....[9]....
        /*018c*/ 	.word	0x000005c0


	//   ....[10]....
        /*0190*/ 	.word	0x000005f0


	//   ....[11]....
        /*0194*/ 	.word	0x00000610


	//   ....[12]....
        /*0198*/ 	.word	0x00000630


	//   ....[13]....
        /*019c*/ 	.word	0x00000650


	//   ....[14]....
        /*01a0*/ 	.word	0x00000670


	//   ....[15]....
        /*01a4*/ 	.word	0x000007a0


	//   ....[16]....
        /*01a8*/ 	.word	0x00000800


	//   ....[17]....
        /*01ac*/ 	.word	0x00000820


	//   ....[18]....
        /*01b0*/ 	.word	0x00000840


	//   ....[19]....
        /*01b4*/ 	.word	0x00000860


	//   ....[20]....
        /*01b8*/ 	.word	0x000008b0


	//   ....[21]....
        /*01bc*/ 	.word	0x000008d0


	//   ....[22]....
        /*01c0*/ 	.word	0x000008f0


	//   ....[23]....
        /*01c4*/ 	.word	0x00000910


	//   ....[24]....
        /*01c8*/ 	.word	0x00000930


	//   ....[25]....
        /*01cc*/ 	.word	0x00000960


	//   ....[26]....
        /*01d0*/ 	.word	0x00000980


	//   ....[27]....
        /*01d4*/ 	.word	0x000009a0


	//   ....[28]....
        /*01d8*/ 	.word	0x000009c0


	//   ....[29]....
        /*01dc*/ 	.word	0x000009e0


	//----- nvinfo : EIATTR_EXIT_INSTR_OFFSETS
	.align		4
.L_626:
        /*01e0*/ 	.byte	0x04, 0x1c
        /*01e2*/ 	.short	(.L_628 - .L_627)


	//   ....[0]....
.L_627:
        /*01e4*/ 	.word	0x000000a0


	//   ....[1]....
        /*01e8*/ 	.word	0x00000ba0


	//----- nvinfo : EIATTR_CTAIDZ_USED
	.align		4
.L_628:
        /*01ec*/ 	.byte	0x01, 0x04
	.zero		2


	//----- nvinfo : EIATTR_CRS_STACK_SIZE
	.align		4
        /*01f0*/ 	.byte	0x04, 0x1e
        /*01f2*/ 	.short	(.L_630 - .L_629)
.L_629:
        /*01f4*/ 	.word	0x00000000
.L_630:


//--------------------- .nv.info._ZN17fastertransformer18softmax_COL32_LE32I6__halfEEvPaPKiPKT_iiifPKfS9_S9_ii --------------------------
	.section	.nv.info._ZN17fastertransformer18softmax_COL32_LE32I6__halfEEvPaPKiPKT_iiifPKfS9_S9_ii,"",@"SHT_CUDA_INFO"
	.sectionflags	@""
	.align	4


	//----- nvinfo : EIATTR_CUDA_API_VERSION
	.align		4
        /*0000*/ 	.byte	0x04, 0x37
        /*0002*/ 	.short	(.L_632 - .L_631)
.L_631:
        /*0004*/ 	.word	0x00000082


	//----- nvinfo : EIATTR_SW2861232_WAR
	.align		4
.L_632:
        /*0008*/ 	.byte	0x01, 0x35
	.zero		2


	//----- nvinfo : EIATTR_PARAM_CBANK
	.align		4
        /*000c*/ 	.byte	0x04, 0x0a
        /*000e*/ 	.short	(.L_634 - .L_633)
	.align		4
.L_633:
        /*0010*/ 	.word	index@(.nv.constant0._ZN17fastertransformer18softmax_COL32_LE32I6__halfEEvPaPKiPKT_iiifPKfS9_S9_ii)
        /*0014*/ 	.short	0x0160
        /*0016*/ 	.short	0x0048


	//----- nvinfo : EIATTR_CBANK_PARAM_SIZE
	.align		4
.L_634:
        /*0018*/ 	.byte	0x03, 0x19
        /*001a*/ 	.short	0x0048


	//----- nvinfo : EIATTR_KPARAM_INFO
	.align		4
        /*001c*/ 	.byte	0x04, 0x17
        /*001e*/ 	.short	(.L_636 - .L_635)
.L_635:
        /*0020*/ 	.word	0x00000000
        /*0024*/ 	.short	0x000b
        /*0026*/ 	.short	0x0044
        /*0028*/ 	.byte	0x00, 0xf0, 0x11, 0x00


	//----- nvinfo : EIATTR_KPARAM_INFO
	.align		4
.L_636:
        /*002c*/ 	.byte	0x04, 0x17
        /*002e*/ 	.short	(.L_638 - .L_637)
.L_637:
        /*0030*/ 	.word	0x00000000
        /*0034*/ 	.short	0x000a
        /*0036*/ 	.short	0x0040
        /*0038*/ 	.byte	0x00, 0xf0, 0x11, 0x00


	//----- nvinfo : EIATTR_KPARAM_INFO
	.align		4
.L_638:
        /*003c*/ 	.byte	0x04, 0x17
        /*003e*/ 	.short	(.L_640 - .L_639)
.L_639:
        /*0040*/ 	.word	0x00000000
        /*0044*/ 	.short	0x0009
        /*0046*/ 	.short	0x0038
        /*0048*/ 	.byte	0x00, 0xf0, 0x21, 0x00


	//----- nvinfo : EIATTR_KPARAM_INFO
	.align		4
.L_640:
        /*004c*/ 	.byte	0x04, 0x17
        /*004e*/ 	.short	(.L_642 - .L_641)
.L_641:
        /*0050*/ 	.word	0x00000000
        /*0054*/ 	.short	0x0008
        /*0056*/ 	.short	0x0030
        /*0058*/ 	.byte	0x00, 0xf0, 0x21, 0x00


	//----- nvinfo : EIATTR_KPARAM_INFO
	.align		4
.L_642:
        /*005c*/ 	.byte	0x04, 0x17
        /*005e*/ 	.short	(.L_644 - .L_643)
.L_643:
        /*0060*/ 	.word	0x00000000
        /*0064*/ 	.short	0x0007
        /*0066*/ 	.short	0x0028
        /*0068*/ 	.byte	0x00, 0xf0, 0x21, 0x00


	//----- nvinfo : EIATTR_KPARAM_INFO
	.align		4
.L_644:
        /*006c*/ 	.byte	0x04, 0x17
        /*006e*/ 	.short	(.L_646 - .L_645)
.L_645:
        /*0070*/ 	.word	0x00000000
        /*0074*/ 	.short	0x0006
        /*0076*/ 	.short	0x0024
        /*0078*/ 	.byte	0x00, 0xf0, 0x11, 0x00


	//----- nvinfo : EIATTR_KPARAM_INFO
	.align		4
.L_646:
        /*007c*/ 	.byte	0x04, 0x17
        /*007e*/ 	.short	(.L_648 - .L_647)
.L_647:
        /*0080*/ 	.word	0x00000000
        /*0084*/ 	.short	0x0005
        /*0086*/ 	.short	0x0020
        /*0088*/ 	.byte	0x00, 0xf0, 0x11, 0x00


	//----- nvinfo : EIATTR_KPARAM_INFO
	.align		4
.L_648:
        /*008c*/ 	.byte	0x04, 0x17
        /*008e*/ 	.short	(.L_650 - .L_649)
.L_649:
        /*0090*/ 	.word	0x00000000
        /*0094*/ 	.short	0x0004
        /*0096*/ 	.short	0x001c
        /*0098*/ 	.byte	0x00, 0xf0, 0x11, 0x00


	//----- nvinfo : EIATTR_KPARAM_INFO
	.align		4
.L_650:
        /*009c*/ 	.byte	0x04, 0x17
        /*009e*/ 	.short	(.L_652 - .L_651)
.L_651:
        /*00a0*/ 	.word	0x00000000
        /*00a4*/ 	.short	0x0003
        /*00a6*/ 	.short	0x0018
        /*00a8*/ 	.byte	0x00, 0xf0, 0x11, 0x00


	//----- nvinfo : EIATTR_KPARAM_INFO
	.align		4
.L_652:
        /*00ac*/ 	.byte	0x04, 0x17
        /*00ae*/ 	.short	(.L_654 - .L_653)
.L_653:
        /*00b0*/ 	.word	0x00000000
        /*00b4*/ 	.short	0x0002
        /*00b6*/ 	.short	0x0010
        /*00b8*/ 	.byte	0x00, 0xf0, 0x21, 0x00


	//----- nvinfo : EIATTR_KPARAM_INFO
	.align		4
.L_654:
        /*00bc*/ 	.byte	0x04, 0x17
        /*00be*/ 	.short	(.L_656 - .L_655)
.L_655:
        /*00c0*/ 	.word	0x00000000
        /*00c4*/ 	.short	0x0001
        /*00c6*/ 	.short	0x0008
        /*00c8*/ 	.byte	0x00, 0xf0, 0x21, 0x00


	//----- nvinfo : EIATTR_KPARAM_INFO
	.align		4
.L_656:
        /*00cc*/ 	.byte	0x04, 0x17
        /*00ce*/ 	.short	(.L_658 - .L_657)
.L_657:
        /*00d0*/ 	.word	0x00000000
        /*00d4*/ 	.short	0x0000
        /*00d6*/ 	.short	0x0000
        /*00d8*/ 	.byte	0x00, 0xf0, 0x21, 0x00


	//----- nvinfo : EIATTR_MAXREG_COUNT
	.align		4
.L_658:
        /*00dc*/ 	.byte	0x03, 0x1b
        /*00de*/ 	.short	0x00ff


	//----- nvinfo : EIATTR_NUM_BARRIERS
	.align		4
        /*00e0*/ 	.byte	0x02, 0x4c
        /*00e2*/ 	.byte	0x01
	.zero		1


	//----- nvinfo : EIATTR_MERCURY_ISA_VERSION
	.align		4
        /*00e4*/ 	.byte	0x03, 0x5f
        /*00e6*/ 	.short	0x0000


	//----- nvinfo : EIATTR_COOP_GROUP_MASK_REGIDS
	.align		4
        /*00e8*/ 	.byte	0x04, 0x29
        /*00ea*/ 	.short	(.L_660 - .L_659)


	//   ....[0]....
.L_659:
        /*00ec*/ 	.word	0xffffffff


	//   ....[1]....
        /*00f0*/ 	.word	0xffffffff


	//   ....[2]....
        /*00f4*/ 	.word	0xffffffff


	//   ....[3]....
        /*00f8*/ 	.word	0xffffffff


	//   ....[4]....
        /*00fc*/ 	.word	0xffffffff


	//   ....[5]....
        /*0100*/ 	.word	0xffffffff


	//   ....[6]....
        /*0104*/ 	.word	0xffffffff


	//   ....[7]....
        /*0108*/ 	.word	0xffffffff


	//   ....[8]....
        /*010c*/ 	.word	0xffffffff


	//   ....[9]....
        /*0110*/ 	.word	0xffffffff


	//   ....[10]....
        /*0114*/ 	.word	0xffffffff


	//   ....[11]....
        /*0118*/ 	.word	0xffffffff


	//   ....[12]....
        /*011c*/ 	.word	0xffffffff


	//   ....[13]....
        /*0120*/ 	.word	0xffffffff


	//   ....[14]....
        /*0124*/ 	.word	0xffffffff


	//   ....[15]....
        /*0128*/ 	.word	0xffffffff


	//   ....[16]....
        /*012c*/ 	.word	0xffffffff


	//   ....[17]....
        /*0130*/ 	.word	0xffffffff


	//   ....[18]....
        /*0134*/ 	.word	0xffffffff


	//   ....[19]....
        /*0138*/ 	.word	0xffffffff


	//   ....[20]....
        /*013c*/ 	.word	0xffffffff


	//   ....[21]....
        /*0140*/ 	.word	0xffffffff


	//   ....[22]....
        /*0144*/ 	.word	0xffffffff


	//   ....[23]....
        /*0148*/ 	.word	0xffffffff


	//   ....[24]....
        /*014c*/ 	.word	0xffffffff


	//   ....[25]....
        /*0150*/ 	.word	0xffffffff


	//   ....[26]....
        /*0154*/ 	.word	0xffffffff


	//   ....[27]....
        /*0158*/ 	.word	0xffffffff


	//   ....[28]....
        /*015c*/ 	.word	0xffffffff


	//   ....[29]....
        /*0160*/ 	.word	0xffffffff


	//----- nvinfo : EIATTR_COOP_GROUP_INSTR_OFFSETS
	.align		4
.L_660:
        /*0164*/ 	.byte	0x04, 0x28
        /*0166*/ 	.short	(.L_662 - .L_661)


	//   ....[0]....
.L_661:
        /*0168*/ 	.word	0x00000410


	//   ....[1]....
        /*016c*/ 	.word	0x00000460


	//   ....[2]....
        /*0170*/ 	.word	0x00000490


	//   ....[3]....
        /*0174*/ 	.word	0x000004b0


	//   ....[4]....
        /*0178*/ 	.word	0x000004d0


	//   ....[5]....
        /*017c*/ 	.word	0x00000520


	//   ....[6]....
        /*0180*/ 	.word	0x00000540


	//   ....[7]....
        /*0184*/ 	.word	0x00000560


	//   ....[8]....
        /*0188*/ 	.word	0x00000580


	//   ....[9]....
        /*018c*/ 	.word	0x000005a0


	//   ....[10]....
        /*0190*/ 	.word	0x000005d0


	//   ....[11]....
        /*0194*/ 	.word	0x000005f0


	//   ....[12]....
        /*0198*/ 	.word	0x00000610


	//   ....[13]....
        /*019c*/ 	.word	0x00000630


	//   ....[14]....
        /*01a0*/ 	.word	0x00000650


	//   ....[15]....
        /*01a4*/ 	.word	0x00000700


	//   ....[16]....
        /*01a8*/ 	.word	0x00000750


	//   ....[17]....
        /*01ac*/ 	.word	0x00000780


	//   ....[18]....
        /*01b0*/ 	.word	0x000007a0


	//   ....[19]....
        /*01b4*/ 	.word	0x000007c0


	//   ....[20]....
        /*01b8*/ 	.word	0x00000810


	//   ....[21]....
        /*01bc*/ 	.word	0x00000830


	//   ....[22]....
        /*01c0*/ 	.word	0x00000850


	//   ....[23]....
        /*01c4*/ 	.word	0x00000870


	//   ....[24]....
        /*01c8*/ 	.word	0x00000890


	//   ....[25]....
        /*01cc*/ 	.word	0x000008c0


	//   ....[26]....
        /*01d0*/ 	.word	0x000008e0


	//   ....[27]....
        /*01d4*/ 	.word	0x00000900


	//   ....[28]....
        /*01d8*/ 	.word	0x00000920


	//   ....[29]....
        /*01dc*/ 	.word	0x00000940


	//----- nvinfo : EIATTR_EXIT_INSTR_OFFSETS
	.align		4
.L_662:
        /*01e0*/ 	.byte	0x04, 0x1c
        /*01e2*/ 	.short	(.L_664 - .L_663)


	//   ....[0]....
.L_663:
        /*01e4*/ 	.word	0x00000030


	//   ....[1]....
        /*01e8*/ 	.word	0x00000a90


	//----- nvinfo : EIATTR_CTAIDZ_USED
	.align		4
.L_664:
        /*01ec*/ 	.byte	0x01, 0x04
	.zero		2


	//----- nvinfo : EIATTR_CRS_STACK_SIZE
	.align		4
        /*01f0*/ 	.byte	0x04, 0x1e
        /*01f2*/ 	.short	(.L_666 - .L_665)
.L_665:
        /*01f4*/ 	.word	0x00000000
.L_666:


//--------------------- .nv.info._ZN17fastertransformer13softmax_COL32IfEEvPaPKiPKT_iiifPKfS8_S8_ii --------------------------
	.section	.nv.info._ZN17fastertransformer13softmax_COL32IfEEvPaPKiPKT_iiifPKfS8_S8_ii,"",@"SHT_CUDA_INFO"
	.sectionflags	@""
	.align	4


	//----- nvinfo : EIATTR_CUDA_API_VERSION
	.align		4
        /*0000*/ 	.byte	0x04, 0x37
        /*0002*/ 	.short	(.L_668 - .L_667)
.L_667:
        /*0004*/ 	.word	0x00000082


	//----- nvinfo : EIATTR_SW2861232_WAR
	.align		4
.L_668:
        /*0008*/ 	.byte	0x01, 0x35
	.zero		2


	//----- nvinfo : EIATTR_PARAM_CBANK
	.align		4
        /*000c*/ 	.byte	0x04, 0x0a
        /*000e*/ 	.short	(.L_670 - .L_669)
	.align		4
.L_669:
        /*0010*/ 	.word	index@(.nv.constant0._ZN17fastertransformer13softmax_COL32IfEEvPaPKiPKT_iiifPKfS8_S8_ii)
        /*0014*/ 	.short	0x0160
        /*0016*/ 	.short	0x0048


	//----- nvinfo : EIATTR_CBANK_PARAM_SIZE
	.align		4
.L_670:
        /*0018*/ 	.byte	0x03, 0x19
        /*001a*/ 	.short	0x0048


	//----- nvinfo : EIATTR_KPARAM_INFO
	.align		4
        /*001c*/ 	.byte	0x04, 0x17
        /*001e*/ 	.short	(.L_672 - .L_671)
.L_671:
        /*0020*/ 	.word	0x00000000
        /*0024*/ 	.short	0x000b
        /*0026*/ 	.short	0x0044
        /*0028*/ 	.byte	0x00, 0xf0, 0x11, 0x00


	//----- nvinfo : EIATTR_KPARAM_INFO
	.align		4
.L_672:
        /*002c*/ 	.byte	0x04, 0x17
        /*002e*/ 	.short	(.L_674 - .L_673)
.L_673:
        /*0030*/ 	.word	0x00000000
        /*0034*/ 	.short	0x000a
        /*0036*/ 	.short	0x0040
        /*0038*/ 	.byte	0x00, 0xf0, 0x11, 0x00


	//----- nvinfo : EIATTR_KPARAM_INFO
	.align		4
.L_674:
        /*003c*/ 	.byte	0x04, 0x17
        /*003e*/ 	.short	(.L_676 - .L_675)
.L_675:
        /*0040*/ 	.word	0x00000000
        /*0044*/ 	.short	0x0009
        /*0046*/ 	.short	0x0038
        /*0048*/ 	.byte	0x00, 0xf0, 0x21, 0x00


	//----- nvinfo : EIATTR_KPARAM_INFO
	.align		4
.L_676:
        /*004c*/ 	.byte	0x04, 0x17
        /*004e*/ 	.short	(.L_678 - .L_677)
.L_677:
        /*0050*/ 	.word	0x00000000
        /*0054*/ 	.short	0x0008
        /*0056*/ 	.short	0x0030
        /*0058*/ 	.byte	0x00, 0xf0, 0x21, 0x00


	//----- nvinfo : EIATTR_KPARAM_INFO
	.align		4
.L_678:
        /*005c*/ 	.byte	0x04, 0x17
        /*005e*/ 	.short	(.L_680 - .L_679)
.L_679:
        /*0060*/ 	.word	0x00000000
        /*0064*/ 	.short	0x0007
        /*0066*/ 	.short	0x0028
        /*0068*/ 	.byte	0x00, 0xf0, 0x21, 0x00


	//----- nvinfo : EIATTR_KPARAM_INFO
	.align		4
.L_680:
        /*006c*/ 	.byte	0x04, 0x17
        /*006e*/ 	.short	(.L_682 - .L_681)
.L_681:
        /*0070*/ 	.word	0x00000000
        /*0074*/ 	.short	0x0006
        /*0076*/ 	.short	0x0024
        /*0078*/ 	.byte	0x00, 0xf0, 0x11, 0x00


	//----- nvinfo : EIATTR_KPARAM_INFO
	.align		4
.L_682:
        /*007c*/ 	.byte	0x04, 0x17
        /*007e*/ 	.short	(.L_684 - .L_683)
.L_683:
        /*0080*/ 	.word	0x00000000
        /*0084*/ 	.short	0x0005
        /*0086*/ 	.short	0x0020
        /*0088*/ 	.byte	0x00, 0xf0, 0x11, 0x00


	//----- nvinfo : EIATTR_KPARAM_INFO
	.align		4
.L_684:
        /*008c*/ 	.byte	0x04, 0x17
        /*008e*/ 	.short	(.L_686 - .L_685)
.L_685:
        /*0090*/ 	.word	0x00000000
        /*0094*/ 	.short	0x0004
        /*0096*/ 	.short	0x001c
        /*0098*/ 	.byte	0x00, 0xf0, 0x11, 0x00


	//----- nvinfo : EIATTR_KPARAM_INFO
	.align		4
.L_686:
        /*009c*/ 	.byte	0x04, 0x17
        /*009e*/ 	.short	(.L_688 - .L_687)
.L_687:
        /*00a0*/ 	.word	0x00000000
        /*00a4*/ 	.short	0x0003
        /*00a6*/ 	.short	0x0018
        /*00a8*/ 	.byte	0x00, 0xf0, 0x11, 0x00


	//----- nvinfo : EIATTR_KPARAM_INFO
	.align		4
.L_688:
        /*00ac*/ 	.byte	0x04, 0x17
        /*00ae*/ 	.short	(.L_690 - .L_689)
.L_689:
        /*00b0*/ 	.word	0x00000000
        /*00b4*/ 	.short	0x0002
        /*00b6*/ 	.short	0x0010
        /*00b8*/ 	.byte	0x00, 0xf0, 0x21, 0x00


	//----- nvinfo : EIATTR_KPARAM_INFO
	.align		4
.L_690:
        /*00bc*/ 	.byte	0x04, 0x17
        /*00be*/ 	.short	(.L_692 - .L_691)
.L_691:
        /*00c0*/ 	.word	0x00000000
        /*00c4*/ 	.short	0x0001
        /*00c6*/ 	.short	0x0008
        /*00c8*/ 	.byte	0x00, 0xf0, 0x21, 0x00


	//----- nvinfo : EIATTR_KPARAM_INFO
	.align		4
.L_692:
        /*00cc*/ 	.byte	0x04, 0x17
        /*00ce*/ 	.short	(.L_694 - .L_693)
.L_693:
        /*00d0*/ 	.word	0x00000000
        /*00d4*/ 	.short	0x0000
        /*00d6*/ 	.short	0x0000
        /*00d8*/ 	.byte	0x00, 0xf0, 0x21, 0x00


	//----- nvinfo : EIATTR_MAXREG_COUNT
	.align		4
.L_694:
        /*00dc*/ 	.byte	0x03, 0x1b
        /*00de*/ 	.short	0x00ff


	//----- nvinfo : EIATTR_NUM_BARRIERS
	.align		4
        /*00e0*/ 	.byte	0x02, 0x4c
        /*00e2*/ 	.byte	0x01
	.zero		1


	//----- nvinfo : EIATTR_MERCURY_ISA_VERSION
	.align		4
        /*00e4*/ 	.byte	0x03, 0x5f
        /*00e6*/ 	.short	0x0000


	//----- nvinfo : EIATTR_COOP_GROUP_MASK_REGIDS
	.align		4
        /*00e8*/ 	.byte	0x04, 0x29
        /*00ea*/ 	.short	(.L_696 - .L_695)


	//   ....[0]....
.L_695:
        /*00ec*/ 	.word	0xffffffff


	//   ....[1]....
        /*00f0*/ 	.word	0xffffffff


	//   ....[2]....
        /*00f4*/ 	.word	0xffffffff


	//   ....[3]....
        /*00f8*/ 	.word	0xffffffff


	//   ....[4]....
        /*00fc*/ 	.word	0xffffffff


	//   ....[5]....
        /*0100*/ 	.word	0xffffffff


	//   ....[6]....
        /*0104*/ 	.word	0xffffffff


	//   ....[7]....
        /*0108*/ 	.word	0xffffffff


	//   ....[8]....
        /*010c*/ 	.word	0xffffffff


	//   ....[9]....
        /*0110*/ 	.word	0xffffffff


	//   ....[10]....
        /*0114*/ 	.word	0xffffffff


	//   ....[11]....
        /*0118*/ 	.word	0xffffffff


	//   ....[12]....
        /*011c*/ 	.word	0xffffffff


	//   ....[13]....
        /*0120*/ 	.word	0xffffffff


	//   ....[14]....
        /*0124*/ 	.word	0xffffffff


	//   ....[15]....
        /*0128*/ 	.word	0xffffffff


	//   ....[16]....
        /*012c*/ 	.word	0xffffffff


	//   ....[17]....
        /*0130*/ 	.word	0xffffffff


	//   ....[18]....
        /*0134*/ 	.word	0xffffffff


	//   ....[19]....
        /*0138*/ 	.word	0xffffffff


	//   ....[20]....
        /*013c*/ 	.word	0xffffffff


	//   ....[21]....
        /*0140*/ 	.word	0xffffffff


	//   ....[22]....
        /*0144*/ 	.word	0xffffffff


	//   ....[23]....
        /*0148*/ 	.word	0xffffffff


	//   ....[24]....
        /*014c*/ 	.word	0xffffffff


	//   ....[25]....
        /*0150*/ 	.word	0xffffffff


	//   ....[26]....
        /*0154*/ 	.word	0xffffffff


	//   ....[27]....
        /*0158*/ 	.word	0xffffffff


	//   ....[28]....
        /*015c*/ 	.word	0xffffffff


	//   ....[29]....
        /*0160*/ 	.word	0xffffffff


	//----- nvinfo : EIATTR_COOP_GROUP_INSTR_OFFSETS
	.align		4
.L_696:
        /*0164*/ 	.byte	0x04, 0x28
        /*0166*/ 	.short	(.L_698 - .L_697)


	//   ....[0]....
.L_697:
        /*0168*/ 	.word	0x00000530


	//   ....[1]....
        /*016c*/ 	.word	0x00000590


	//   ....[2]....
        /*0170*/ 	.word	0x000005b0


	//   ....[3]....
        /*0174*/ 	.word	0x000005d0


	//   ....[4]....
        /*0178*/ 	.word	0x000005f0


	//   ....[5]....
        /*017c*/ 	.word	0x00000640


	//   ....[6]....
        /*0180*/ 	.word	0x00000660


	//   ....[7]....
        /*0184*/ 	.word	0x00000680


	//   ....[8]....
        /*0188*/ 	.word	0x000006a0


	//   ....[9]....
        /*018c*/ 	.word	0x000006c0


	//   ....[10]....
        /*0190*/ 	.word	0x000006f0


	//   ....[11]....
        /*0194*/ 	.word	0x00000710


	//   ....[12]....
        /*0198*/ 	.word	0x00000730


	//   ....[13]....
        /*019c*/ 	.word	0x00000750


	//   ....[14]....
        /*01a0*/ 	.word	0x00000770


	//   ....[15]....
        /*01a4*/ 	.word	0x00000920


	//   ....[16]....
        /*01a8*/ 	.word	0x00000980


	//   ....[17]....
        /*01ac*/ 	.word	0x000009a0


	//   ....[18]....
        /*01b0*/ 	.word	0x000009c0


	//   ....[19]....
        /*01b4*/ 	.word	0x000009e0


	//   ....[20]....
        /*01b8*/ 	.word	0x00000a30


	//   ....[21]....
        /*01bc*/ 	.word	0x00000a50


	//   ....[22]....
        /*01c0*/ 	.word	0x00000a70


	//   ....[23]....
        /*01c4*/ 	.word	0x00000a90


	//   ....[24]....
        /*01c8*/ 	.word	0x00000ab0


	//   ....[25]....
        /*01cc*/ 	.word	0x00000ae0


	//   ....[26]....
        /*01d0*/ 	.word	0x00000b00


	//   ....[27]....
        /*01d4*/ 	.word	0x00000b20


	//   ....[28]....
        /*01d8*/ 	.word	0x00000b40


	//   ....[29]....
        /*01dc*/ 	.word	0x00000b60


	//----- nvinfo : EIATTR_EXIT_INSTR_OFFSETS
	.align		4
.L_698:
        /*01e0*/ 	.byte	0x04, 0x1c
        /*01e2*/ 	.short	(.L_700 - .L_699)


	//   ....[0]....
.L_699:
        /*01e4*/ 	.word	0x000000a0


	//   ....[1]....
        /*01e8*/ 	.word	0x00000d80


	//----- nvinfo : EIATTR_CTAIDZ_USED
	.align		4
.L_700:
        /*01ec*/ 	.byte	0x01, 0x04
	.zero		2


	//----- nvinfo : EIATTR_CRS_STACK_SIZE
	.align		4
        /*01f0*/ 	.byte	0x04, 0x1e
        /*01f2*/ 	.short	(.L_702 - .L_701)
.L_701:
        /*01f4*/ 	.word	0x00000000
.L_702:


//--------------------- .nv.info._ZN17fastertransformer18softmax_COL32_LE64IfEEvPaPKiPKT_iiifPKfS8_S8_ii --------------------------
	.section	.nv.info._ZN17fastertransformer18softmax_COL32_LE64IfEEvPaPKiPKT_iiifPKfS8_S8_ii,"",@"SHT_CUDA_INFO"
	.sectionflags	@""
	.align	4


	//----- nvinfo : EIATTR_CUDA_API_VERSION
	.align		4
        /*0000*/ 	.byte	0x04, 0x37
        /*0002*/ 	.short	(.L_704 - .L_703)
.L_703:
        /*0004*/ 	.word	0x00000082


	//----- nvinfo : EIATTR_SW2861232_WAR
	.align		4
.L_704:
        /*0008*/ 	.byte	0x01, 0x35
	.zero		2


	//----- nvinfo : EIATTR_PARAM_CBANK
	.align		4
        /*000c*/ 	.byte	0x04, 0x0a
        /*000e*/ 	.short	(.L_706 - .L_705)
	.align		4
.L_705:
        /*0010*/ 	.word	index@(.nv.constant0._ZN17fastertransformer18softmax_COL32_LE64IfEEvPaPKiPKT_iiifPKfS8_S8_ii)
        /*0014*/ 	.short	0x0160
        /*0016*/ 	.short	0x0048


	//----- nvinfo : EIATTR_CBANK_PARAM_SIZE
	.align		4
.L_706:
        /*0018*/ 	.byte	0x03, 0x19
        /*001a*/ 	.short	0x0048


	//----- nvinfo : EIATTR_KPARAM_INFO
	.align		4
        /*001c*/ 	.byte	0x04, 0x17
        /*001e*/ 	.short	(.L_708 - .L_707)
.L_707:
        /*0020*/ 	.word	0x00000000
        /*0024*/ 	.short	0x000b
        /*0026*/ 	.short	0x0044
        /*0028*/ 	.byte	0x00, 0xf0, 0x11, 0x00


	//----- nvinfo : EIATTR_KPARAM_INFO
	.align		4
.L_708:
        /*002c*/ 	.byte	0x04, 0x17
        /*002e*/ 	.short	(.L_710 - .L_709)
.L_709:
        /*0030*/ 	.word	0x00000000
        /*0034*/ 	.short	0x000a
        /*0036*/ 	.short	0x0040
        /*0038*/ 	.byte	0x00, 0xf0, 0x11, 0x00


	//----- nvinfo : EIATTR_KPARAM_INFO
	.align		4
.L_710:
        /*003c*/ 	.byte	0x04, 0x17
        /*003e*/ 	.short	(.L_712 - .L_711)
.L_711:
        /*0040*/ 	.word	0x00000000
        /*0044*/ 	.short	0x0009
        /*0046*/ 	.short	0x0038
        /*0048*/ 	.byte	0x00, 0xf0, 0x21, 0x00


	//----- nvinfo : EIATTR_KPARAM_INFO
	.align		4
.L_712:
        /*004c*/ 	.byte	0x04, 0x17
        /*004e*/ 	.short	(.L_714 - .L_713)
.L_713:
        /*0050*/ 	.word	0x00000000
        /*0054*/ 	.short	0x0008
        /*0056*/ 	.short	0x0030
        /*0058*/ 	.byte	0x00, 0xf0, 0x21, 0x00


	//----- nvinfo : EIATTR_KPARAM_INFO
	.align		4
.L_714:
        /*005c*/ 	.byte	0x04, 0x17
        /*005e*/ 	.short	(.L_716 - .L_715)
.L_715:
        /*0060*/ 	.word	0x00000000
        /*0064*/ 	.short	0x0007
        /*0066*/ 	.short	0x0028
        /*0068*/ 	.byte	0x00, 0xf0, 0x21, 0x00


	//----- nvinfo : EIATTR_KPARAM_INFO
	.align		4
.L_716:
        /*006c*/ 	.byte	0x04, 0x17
        /*006e*/ 	.short	(.L_718 - .L_717)
.L_717:
        /*0070*/ 	.word	0x00000000
        /*0074*/ 	.short	0x0006
        /*0076*/ 	.short	0x0024
        /*0078*/ 	.byte	0x00, 0xf0, 0x11, 0x00


	//----- nvinfo : EIATTR_KPARAM_INFO
	.align		4
.L_718:
        /*007c*/ 	.byte	0x04, 0x17
        /*007e*/ 	.short	(.L_720 - .L_719)
.L_719:
        /*0080*/ 	.word	0x00000000
        /*0084*/ 	.short	0x0005
        /*0086*/ 	.short	0x0020
        /*0088*/ 	.byte	0x00, 0xf0, 0x11, 0x00


	//----- nvinfo : EIATTR_KPARAM_INFO
	.align		4
.L_720:
        /*008c*/ 	.byte	0x04, 0x17
        /*008e*/ 	.short	(.L_722 - .L_721)
.L_721:
        /*0090*/ 	.word	0x00000000
        /*0094*/ 	.short	0x0004
        /*0096*/ 	.short	0x001c
        /*0098*/ 	.byte	0x00, 0xf0, 0x11, 0x00


	//----- nvinfo : EIATTR_KPARAM_INFO
	.align		4
.L_722:
        /*009c*/ 	.byte	0x04, 0x17
        /*009e*/ 	.short	(.L_724 - .L_723)
.L_723:
        /*00a0*/ 	.word	0x00000000
        /*00a4*/ 	.short	0x0003
        /*00a6*/ 	.short	0x0018
        /*00a8*/ 	.byte	0x00, 0xf0, 0x11, 0x00


	//----- nvinfo : EIATTR_KPARAM_INFO
	.align		4
.L_724:
        /*00ac*/ 	.byte	0x04, 0x17
        /*00ae*/ 	.short	(.L_726 - .L_725)
.L_725:
        /*00b0*/ 	.word	0x00000000
        /*00b4*/ 	.short	0x0002
        /*00b6*/ 	.short	0x0010
        /*00b8*/ 	.byte	0x00, 0xf0, 0x21, 0x00


	//----- nvinfo : EIATTR_KPARAM_INFO
	.align		4
.L_726:
        /*00bc*/ 	.byte	0x04, 0x17
        /*00be*/ 	.short	(.L_728 - .L_727)
.L_727:
        /*00c0*/ 	.word	0x00000000
        /*00c4*/ 	.short	0x0001
        /*00c6*/ 	.short	0x0008
        /*00c8*/ 	.byte	0x00, 0xf0, 0x21, 0x00


	//----- nvinfo : EIATTR_KPARAM_INFO
	.align		4
.L_728:
        /*00cc*/ 	.byte	0x04, 0x17
        /*00ce*/ 	.short	(.L_730 - .L_729)
.L_729:
        /*00d0*/ 	.word	0x00000000
        /*00d4*/ 	.short	0x0000
        /*00d6*/ 	.short	0x0000
        /*00d8*/ 	.byte	0x00, 0xf0, 0x21, 0x00


	//----- nvinfo : EIATTR_MAXREG_COUNT
	.align		4
.L_730:
        /*00dc*/ 	.byte	0x03, 0x1b
        /*00de*/ 	.short	0x00ff


	//----- nvinfo : EIATTR_NUM_BARRIERS
	.align		4
        /*00e0*/ 	.byte	0x02, 0x4c
        /*00e2*/ 	.byte	0x01
	.zero		1


	//----- nvinfo : EIATTR_MERCURY_ISA_VERSION
	.align		4
        /*00e4*/ 	.byte	0x03, 0x5f
        /*00e6*/ 	.short	0x0000


	//----- nvinfo : EIATTR_COOP_GROUP_MASK_REGIDS
	.align		4
        /*00e8*/ 	.byte	0x04, 0x29
        /*00ea*/ 	.short	(.L_732 - .L_731)


	//   ....[0]....
.L_731:
        /*00ec*/ 	.word	0xffffffff


	//   ....[1]....
        /*00f0*/ 	.word	0xffffffff


	//   ....[2]....
        /*00f4*/ 	.word	0xffffffff


	//   ....[3]....
        /*00f8*/ 	.word	0xffffffff


	//   ....[4]....
        /*00fc*/ 	.word	0xffffffff


	//   ....[5]....
        /*0100*/ 	.word	0xffffffff


	//   ....[6]....
        /*0104*/ 	.word	0xffffffff


	//   ....[7]....
        /*0108*/ 	.word	0xffffffff


	//   ....[8]....
        /*010c*/ 	.word	0xffffffff


	//   ....[9]....
        /*0110*/ 	.word	0xffffffff


	//   ....[10]....
        /*0114*/ 	.word	0xffffffff


	//   ....[11]....
        /*0118*/ 	.word	0xffffffff


	//   ....[12]....
        /*011c*/ 	.word	0xffffffff


	//   ....[13]....
        /*0120*/ 	.word	0xffffffff


	//   ....[14]....
        /*0124*/ 	.word	0xffffffff


	//   ....[15]....
        /*0128*/ 	.word	0xffffffff


	//   ....[16]....
        /*012c*/ 	.word	0xffffffff


	//   ....[17]....
        /*0130*/ 	.word	0xffffffff


	//   ....[18]....
        /*0134*/ 	.word	0xffffffff


	//   ....[19]....
        /*0138*/ 	.word	0xffffffff


	//   ....[20]....
        /*013c*/ 	.word	0xffffffff


	//   ....[21]....
        /*0140*/ 	.word	0xffffffff


	//   ....[22]....
        /*0144*/ 	.word	0xffffffff


	//   ....[23]....
        /*0148*/ 	.word	0xffffffff


	//   ....[24]....
        /*014c*/ 	.word	0xffffffff


	//   ....[25]....
        /*0150*/ 	.word	0xffffffff


	//   ....[26]....
        /*0154*/ 	.word	0xffffffff


	//   ....[27]....
        /*0158*/ 	.word	0xffffffff


	//   ....[28]....
        /*015c*/ 	.word	0xffffffff


	//   ....[29]....
        /*0160*/ 	.word	0xffffffff


	//----- nvinfo : EIATTR_COOP_GROUP_INSTR_OFFSETS
	.align		4
.L_732:
        /*0164*/ 	.byte	0x04, 0x28
        /*0166*/ 	.short	(.L_734 - .L_733)


	//   ....[0]....
.L_733:
        /*0168*/ 	.word	0x00000400


	//   ....[1]....
        /*016c*/ 	.word	0x00000460


	//   ....[2]....
        /*0170*/ 	.word	0x00000480


	//   ....[3]....
        /*0174*/ 	.word	0x000004a0


	//   ....[4]....
        /*0178*/ 	.word	0x000004c0


	//   ....[5]....
        /*017c*/ 	.word	0x00000510


	//   ....[6]....
        /*0180*/ 	.word	0x00000530


	//   ....[7]....
        /*0184*/ 	.word	0x00000550


	//   ....[8]....
        /*0188*/ 	.word	0x00000570


	//   ....[9]....
        /*018c*/ 	.word	0x00000590


	//   ....[10]....
        /*0190*/ 	.word	0x000005c0


	//   ....[11]....
        /*0194*/ 	.word	0x000005e0


	//   ....[12]....
        /*0198*/ 	.word	0x00000600


	//   ....[13]....
        /*019c*/ 	.word	0x00000620


	//   ....[14]....
        /*01a0*/ 	.word	0x00000640


	//   ....[15]....
        /*01a4*/ 	.word	0x00000770


	//   ....[16]....
        /*01a8*/ 	.word	0x000007d0


	//   ....[17]....
        /*01ac*/ 	.word	0x000007f0


	//   ....[18]....
        /*01b0*/ 	.word	0x00000810


	//   ....[19]....
        /*01b4*/ 	.word	0x00000830


	//   ....[20]....
        /*01b8*/ 	.word	0x00000880


	//   ....[21]....
        /*01bc*/ 	.word	0x000008a0


	//   ....[22]....
        /*01c0*/ 	.word	0x000008c0


	//   ....[23]....
        /*01c4*/ 	.word	0x000008e0


	//   ....[24]....
        /*01c8*/ 	.word	0x00000900


	//   ....[25]....
        /*01cc*/ 	.word	0x00000930


	//   ....[26]....
        /*01d0*/ 	.word	0x00000950


	//   ....[27]....
        /*01d4*/ 	.word	0x00000970


	//   ....[28]....
        /*01d8*/ 	.word	0x00000990


	//   ....[29]....
        /*01dc*/ 	.word	0x000009b0


	//----- nvinfo : EIATTR_EXIT_INSTR_OFFSETS
	.align		4
.L_734:
        /*01e0*/ 	.byte	0x04, 0x1c
        /*01e2*/ 	.short	(.L_736 - .L_735)


	//   ....[0]....
.L_735:
        /*01e4*/ 	.word	0x000000a0


	//   ....[1]....
        /*01e8*/ 	.word	0x00000b90


	//----- nvinfo : EIATTR_CTAIDZ_USED
	.align		4
.L_736:
        /*01ec*/ 	.byte	0x01, 0x04
	.zero		2


	//----- nvinfo : EIATTR_CRS_STACK_SIZE
	.align		4
        /*01f0*/ 	.byte	0x04, 0x1e
        /*01f2*/ 	.short	(.L_738 - .L_737)
.L_737:
        /*01f4*/ 	.word	0x00000000
.L_738:


//--------------------- .nv.info._ZN17fastertransformer18softmax_COL32_LE32IfEEvPaPKiPKT_iiifPKfS8_S8_ii --------------------------
	.section	.nv.info._ZN17fastertransformer18softmax_COL32_LE32IfEEvPaPKiPKT_iiifPKfS8_S8_ii,"",@"SHT_CUDA_INFO"
	.sectionflags	@""
	.align	4


	//----- nvinfo : EIATTR_CUDA_API_VERSION
	.align		4
        /*0000*/ 	.byte	0x04, 0x37
        /*0002*/ 	.short	(.L_740 - .L_739)
.L_739:
        /*0004*/ 	.word	0x00000082


	//----- nvinfo : EIATTR_SW2861232_WAR
	.align		4
.L_740:
        /*0008*/ 	.byte	0x01, 0x35
	.zero		2


	//----- nvinfo : EIATTR_PARAM_CBANK
	.align		4
        /*000c*/ 	.byte	0x04, 0x0a
        /*000e*/ 	.short	(.L_742 - .L_741)
	.align		4
.L_741:
        /*0010*/ 	.word	index@(.nv.constant0._ZN17fastertransformer18softmax_COL32_LE32IfEEvPaPKiPKT_iiifPKfS8_S8_ii)
        /*0014*/ 	.short	0x0160
        /*0016*/ 	.short	0x0048


	//----- nvinfo : EIATTR_CBANK_PARAM_SIZE
	.align		4
.L_742:
        /*0018*/ 	.byte	0x03, 0x19
        /*001a*/ 	.short	0x0048


	//----- nvinfo : EIATTR_KPARAM_INFO
	.align		4
        /*001c*/ 	.byte	0x04, 0x17
        /*001e*/ 	.short	(.L_744 - .L_743)
.L_743:
        /*0020*/ 	.word	0x00000000
        /*0024*/ 	.short	0x000b
        /*0026*/ 	.short	0x0044
        /*0028*/ 	.byte	0x00, 0xf0, 0x11, 0x00


	//----- nvinfo : EIATTR_KPARAM_INFO
	.align		4
.L_744:
        /*002c*/ 	.byte	0x04, 0x17
        /*002e*/ 	.short	(.L_746 - .L_745)
.L_745:
        /*0030*/ 	.word	0x00000000
        /*0034*/ 	.short	0x000a
        /*0036*/ 	.short	0x0040
        /*0038*/ 	.byte	0x00, 0xf0, 0x11, 0x00


	//----- nvinfo : EIATTR_KPARAM_INFO
	.align		4
.L_746:
        /*003c*/ 	.byte	0x04, 0x17
        /*003e*/ 	.short	(.L_748 - .L_747)
.L_747:
        /*0040*/ 	.word	0x00000000
        /*0044*/ 	.short	0x0009
        /*0046*/ 	.short	0x0038
        /*0048*/ 	.byte	0x00, 0xf0, 0x21, 0x00


	//----- nvinfo : EIATTR_KPARAM_INFO
	.align		4
.L_748:
        /*004c*/ 	.byte	0x04, 0x17
        /*004e*/ 	.short	(.L_750 - .L_749)
.L_749:
        /*0050*/ 	.word	0x00000000
        /*0054*/ 	.short	0x0008
        /*0056*/ 	.short	0x0030
        /*0058*/ 	.byte	0x00, 0xf0, 0x21, 0x00


	//----- nvinfo : EIATTR_KPARAM_INFO
	.align		4
.L_750:
        /*005c*/ 	.byte	0x04, 0x17
        /*005e*/ 	.short	(.L_752 - .L_751)
.L_751:
        /*0060*/ 	.word	0x00000000
        /*0064*/ 	.short	0x0007
        /*0066*/ 	.short	0x0028
        /*0068*/ 	.byte	0x00, 0xf0, 0x21, 0x00


	//----- nvinfo : EIATTR_KPARAM_INFO
	.align		4
.L_752:
        /*006c*/ 	.byte	0x04, 0x17
        /*006e*/ 	.short	(.L_754 - .L_753)
.L_753:
        /*0070*/ 	.word	0x00000000
        /*0074*/ 	.short	0x0006
        /*0076*/ 	.short	0x0024
        /*0078*/ 	.byte	0x00, 0xf0, 0x11, 0x00


	//----- nvinfo : EIATTR_KPARAM_INFO
	.align		4
.L_754:
        /*007c*/ 	.byte	0x04, 0x17
        /*007e*/ 	.short	(.L_756 - .L_755)
.L_755:
        /*0080*/ 	.word	0x00000000
        /*0084*/ 	.short	0x0005
        /*0086*/ 	.short	0x0020
        /*0088*/ 	.byte	0x00, 0xf0, 0x11, 0x00


	//----- nvinfo : EIATTR_KPARAM_INFO
	.align		4
.L_756:
        /*008c*/ 	.byte	0x04, 0x17
        /*008e*/ 	.short	(.L_758 - .L_757)
.L_757:
        /*0090*/ 	.word	0x00000000
        /*0094*/ 	.short	0x0004
        /*0096*/ 	.short	0x001c
        /*0098*/ 	.byte	0x00, 0xf0, 0x11, 0x00


	//----- nvinfo : EIATTR_KPARAM_INFO
	.align		4
.L_758:
        /*009c*/ 	.byte	0x04, 0x17
        /*009e*/ 	.short	(.L_760 - .L_759)
.L_759:
        /*00a0*/ 	.word	0x00000000
        /*00a4*/ 	.short	0x0003
        /*00a6*/ 	.short	0x0018
        /*00a8*/ 	.byte	0x00, 0xf0, 0x11, 0x00


	//----- nvinfo : EIATTR_KPARAM_INFO
	.align		4
.L_760:
        /*00ac*/ 	.byte	0x04, 0x17
        /*00ae*/ 	.short	(.L_762 - .L_761)
.L_761:
        /*00b0*/ 	.word	0x00000000
        /*00b4*/ 	.short	0x0002
        /*00b6*/ 	.short	0x0010
        /*00b8*/ 	.byte	0x00, 0xf0, 0x21, 0x00


	//----- nvinfo : EIATTR_KPARAM_INFO
	.align		4
.L_762:
        /*00bc*/ 	.byte	0x04, 0x17
        /*00be*/ 	.short	(.L_764 - .L_763)
.L_763:
        /*00c0*/ 	.word	0x00000000
        /*00c4*/ 	.short	0x0001
        /*00c6*/ 	.short	0x0008
        /*00c8*/ 	.byte	0x00, 0xf0, 0x21, 0x00


	//----- nvinfo : EIATTR_KPARAM_INFO
	.align		4
.L_764:
        /*00cc*/ 	.byte	0x04, 0x17
        /*00ce*/ 	.short	(.L_766 - .L_765)
.L_765:
        /*00d0*/ 	.word	0x00000000
        /*00d4*/ 	.short	0x0000
        /*00d6*/ 	.short	0x0000
        /*00d8*/ 	.byte	0x00, 0xf0, 0x21, 0x00


	//----- nvinfo : EIATTR_MAXREG_COUNT
	.align		4
.L_766:
        /*00dc*/ 	.byte	0x03, 0x1b
        /*00de*/ 	.short	0x00ff


	//----- nvinfo : EIATTR_NUM_BARRIERS
	.align		4
        /*00e0*/ 	.byte	0x02, 0x4c
        /*00e2*/ 	.byte	0x01
	.zero		1


	//----- nvinfo : EIATTR_MERCURY_ISA_VERSION
	.align		4
        /*00e4*/ 	.byte	0x03, 0x5f
        /*00e6*/ 	.short	0x0000


	//----- nvinfo : EIATTR_COOP_GROUP_MASK_REGIDS
	.align		4
        /*00e8*/ 	.byte	0x04, 0x29
        /*00ea*/ 	.short	(.L_768 - .L_767)


	//   ....[0]....
.L_767:
        /*00ec*/ 	.word	0xffffffff


	//   ....[1]....
        /*00f0*/ 	.word	0xffffffff


	//   ....[2]....
        /*00f4*/ 	.word	0xffffffff


	//   ....[3]....
        /*00f8*/ 	.word	0xffffffff


	//   ....[4]....
        /*00fc*/ 	.word	0xffffffff


	//   ....[5]....
        /*0100*/ 	.word	0xffffffff


	//   ....[6]....
        /*0104*/ 	.word	0xffffffff


	//   ....[7]....
        /*0108*/ 	.word	0xffffffff


	//   ....[8]....
        /*010c*/ 	.word	0xffffffff


	//   ....[9]....
        /*0110*/ 	.word	0xffffffff


	//   ....[10]....
        /*0114*/ 	.word	0xffffffff


	//   ....[11]....
        /*0118*/ 	.word	0xffffffff


	//   ....[12]....
        /*011c*/ 	.word	0xffffffff


	//   ....[13]....
        /*0120*/ 	.word	0xffffffff


	//   ....[14]....
        /*0124*/ 	.word	0xffffffff


	//   ....[15]....
        /*0128*/ 	.word	0xffffffff


	//   ....[16]....
        /*012c*/ 	.word	0xffffffff


	//   ....[17]....
        /*0130*/ 	.word	0xffffffff


	//   ....[18]....
        /*0134*/ 	.word	0xffffffff


	//   ....[19]....
        /*0138*/ 	.word	0xffffffff


	//   ....[20]....
        /*013c*/ 	.word	0xffffffff


	//   ....[21]....
        /*0140*/ 	.word	0xffffffff


	//   ....[22]....
        /*0144*/ 	.word	0xffffffff


	//   ....[23]....
        /*0148*/ 	.word	0xffffffff


	//   ....[24]....
        /*014c*/ 	.word	0xffffffff


	//   ....[25]....
        /*0150*/ 	.word	0xffffffff


	//   ....[26]....
        /*0154*/ 	.word	0xffffffff


	//   ....[27]....
        /*0158*/ 	.word	0xffffffff


	//   ....[28]....
        /*015c*/ 	.word	0xffffffff


	//   ....[29]....
        /*0160*/ 	.word	0xffffffff


	//----- nvinfo : EIATTR_COOP_GROUP_INSTR_OFFSETS
	.align		4
.L_768:
        /*0164*/ 	.byte	0x04, 0x28
        /*0166*/ 	.short	(.L_770 - .L_769)


	//   ....[0]....
.L_769:
        /*0168*/ 	.word	0x000003e0


	//   ....[1]....
        /*016c*/ 	.word	0x00000430


	//   ....[2]....
        /*0170*/ 	.word	0x00000460


	//   ....[3]....
        /*0174*/ 	.word	0x00000480


	//   ....[4]....
        /*0178*/ 	.word	0x000004a0


	//   ....[5]....
        /*017c*/ 	.word	0x000004f0


	//   ....[6]....
        /*0180*/ 	.word	0x00000510


	//   ....[7]....
        /*0184*/ 	.word	0x00000530


	//   ....[8]....
        /*0188*/ 	.word	0x00000550


	//   ....[9]....
        /*018c*/ 	.word	0x00000570


	//   ....[10]....
        /*0190*/ 	.word	0x000005a0


	//   ....[11]....
        /*0194*/ 	.word	0x000005c0


	//   ....[12]....
        /*0198*/ 	.word	0x000005e0


	//   ....[13]....
        /*019c*/ 	.word	0x00000600


	//   ....[14]....
        /*01a0*/ 	.word	0x00000620


	//   ....[15]....
        /*01a4*/ 	.word	0x000006d0


	//   ....[16]....
        /*01a8*/ 	.word	0x00000720


	//   ....[17]....
        /*01ac*/ 	.word	0x00000750


	//   ....[18]....
        /*01b0*/ 	.word	0x00000770


	//   ....[19]....
        /*01b4*/ 	.word	0x00000790


	//   ....[20]....
        /*01b8*/ 	.word	0x000007e0


	//   ....[21]....
        /*01bc*/ 	.word	0x00000800


	//   ....[22]....
        /*01c0*/ 	.word	0x00000820


	//   ....[23]....
        /*01c4*/ 	.word	0x00000840


	//   ....[24]....
        /*01c8*/ 	.word	0x00000860


	//   ....[25]....
        /*01cc*/ 	.word	0x00000890


	//   ....[26]....
        /*01d0*/ 	.word	0x000008b0


	//   ....[27]....
        /*01d4*/ 	.word	0x000008d0


	//   ....[28]....
        /*01d8*/ 	.word	0x000008f0


	//   ....[29]....
        /*01dc*/ 	.word	0x00000910


	//----- nvinfo : EIATTR_EXIT_INSTR_OFFSETS
	.align		4
.L_770:
        /*01e0*/ 	.byte	0x04, 0x1c
        /*01e2*/ 	.short	(.L_772 - .L_771)


	//   ....[0]....
.L_771:
        /*01e4*/ 	.word	0x00000030


	//   ....[1]....
        /*01e8*/ 	.word	0x00000a60


	//----- nvinfo : EIATTR_CTAIDZ_USED
	.align		4
.L_772:
        /*01ec*/ 	.byte	0x01, 0x04
	.zero		2


	//----- nvinfo : EIATTR_CRS_STACK_SIZE
	.align		4
        /*01f0*/ 	.byte	0x04, 0x1e
        /*01f2*/ 	.short	(.L_774 - .L_773)
.L_773:
        /*01f4*/ 	.word	0x00000000
.L_774:


//--------------------- .nv.callgraph             --------------------------
	.section	.nv.callgraph,"",@"SHT_CUDA_CALLGRAPH"
	.align	4
	.sectionentsize	8
	.align		4
        /*0000*/ 	.word	0x00000000
	.align		4
        /*0004*/ 	.word	0xffffffff
	.align		4
        /*0008*/ 	.word	0x00000000
	.align		4
        /*000c*/ 	.word	0xfffffffe
	.align		4
        /*0010*/ 	.word	0x00000000
	.align		4
        /*0014*/ 	.word	0xfffffffd
	.align		4
        /*0018*/ 	.word	0x00000000
	.align		4
        /*001c*/ 	.word	0xfffffffc


//--------------------- .nv.rel.action            --------------------------
	.section	.nv.rel.action,"",@"SHT_CUDA_RELOCINFO"
	.align	8
	.sectionentsize	8
        /*0000*/ 	.byte	0x73, 0x00, 0x00, 0x00, 0x00, 0x00, 0x00, 0x00, 0x00, 0x00, 0x00, 0x11, 0x25, 0x00, 0x05, 0x36


//--------------------- .nv.constant4             --------------------------
	.section	.nv.constant4,"a",@progbits
	.align	8
	.align		8
.nv.constant4:
        /*0000*/ 	.dword	precalc_xorwow_matrix
	.align		8
        /*0008*/ 	.dword	precalc_xorwow_offset_matrix
	.align		8
        /*0010*/ 	.dword	mrg32k3aM1
	.align		8
        /*0018*/ 	.dword	mrg32k3aM2
	.align		8
        /*0020*/ 	.dword	mrg32k3aM1SubSeq
	.align		8
        /*0028*/ 	.dword	mrg32k3aM2SubSeq
	.align		8
        /*0030*/ 	.dword	mrg32k3aM1Seq
	.align		8
        /*0038*/ 	.dword	mrg32k3aM2Seq
	.align		8
        /*0040*/ 	.dword	_ZN59_INTERNAL_10b64bb9_23_softmax_int8_kernels_cu_25fb83d6_31804cuda3std3__461_GLOBAL__N__10b64bb9_23_softmax_int8_kernels_cu_25fb83d6_31806ignoreE
	.align		8
        /*0048*/ 	.dword	_ZN59_INTERNAL_10b64bb9_23_softmax_int8_kernels_cu_25fb83d6_31804cuda3std3__45__cpo5beginE
	.align		8
        /*0050*/ 	.dword	_ZN59_INTERNAL_10b64bb9_23_softmax_int8_kernels_cu_25fb83d6_31804cuda3std3__45__cpo3endE
	.align		8
        /*0058*/ 	.dword	_ZN59_INTERNAL_10b64bb9_23_softmax_int8_kernels_cu_25fb83d6_31804cuda3std3__45__cpo6cbeginE
	.align		8
        /*0060*/ 	.dword	_ZN59_INTERNAL_10b64bb9_23_softmax_int8_kernels_cu_25fb83d6_31804cuda3std3__45__cpo4cendE
	.align		8
        /*0068*/ 	.dword	_ZN59_INTERNAL_10b64bb9_23_softmax_int8_kernels_cu_25fb83d6_31804cuda3std3__419piecewise_constructE
	.align		8
        /*0070*/ 	.dword	_ZN59_INTERNAL_10b64bb9_23_softmax_int8_kernels_cu_25fb83d6_31804cuda3std3__48in_placeE
	.align		8
        /*0078*/ 	.dword	_ZN59_INTERNAL_10b64bb9_23_softmax_int8_kernels_cu_25fb83d6_31804cuda3std6ranges3__45__cpo4swapE
	.align		8
        /*0080*/ 	.dword	_ZN59_INTERNAL_10b64bb9_23_softmax_int8_kernels_cu_25fb83d6_31804cuda3std6ranges3__45__cpo9iter_moveE
	.align		8
        /*0088*/ 	.dword	_ZN59_INTERNAL_10b64bb9_23_softmax_int8_kernels_cu_25fb83d6_31804cuda3std6ranges3__45__cpo7advanceE


//--------------------- .nv.constant3             --------------------------
	.section	.nv.constant3,"a",@progbits
	.align	8
.nv.constant3:
	.type		__cr_lgamma_table,@object
	.size		__cr_lgamma_table,(.L_8 - __cr_lgamma_table)
__cr_lgamma_table:
        /*0000*/ 	.byte	0x00, 0x00, 0x00, 0x00, 0x00, 0x00, 0x00, 0x00, 0x00, 0x00, 0x00, 0x00, 0x00, 0x00, 0x00, 0x00
        /*0010*/ 	.byte	0xef, 0x39, 0xfa, 0xfe, 0x42, 0x2e, 0xe6, 0x3f, 0x02, 0x20, 0x2a, 0xfa, 0x0b, 0xab, 0xfc, 0x3f
        /*0020*/ 	.byte	0xf9, 0x2c, 0x92, 0x7c, 0xa7, 0x6c, 0x09, 0x40, 0xc9, 0x79, 0x44, 0x3c, 0x64, 0x26, 0x13, 0x40
        /*0030*/ 	.byte	0xca, 0x01, 0xcf, 0x3a, 0x27, 0x51, 0x1a, 0x40, 0x30, 0xcc, 0x2d, 0xf3, 0xe1, 0x0c, 0x21, 0x40
        /*0040*/ 	.byte	0x0d, 0xb7, 0xfc, 0x82, 0x8e, 0x35, 0x25, 0x40
.L_8:


//--------------------- .nv.constant0._ZN17fastertransformer27softmax_INT8IO_kernel_COL32I6__halfEEvPaS2_PKT_S5_iiiiifPKfS7_ --------------------------
	.section	.nv.constant0._ZN17fastertransformer27softmax_INT8IO_kernel_COL32I6__halfEEvPaS2_PKT_S5_iiiiifPKfS7_,"a",@progbits
	.sectionflags	@""
	.align	4
.nv.constant0._ZN17fastertransformer27softmax_INT8IO_kernel_COL32I6__halfEEvPaS2_PKT_S5_iiiiifPKfS7_:
	.zero		424


//--------------------- .nv.constant0._ZN17fastertransformer27softmax_INT8IO_kernel_COL32IfEEvPaS1_PKT_S4_iiiiifPKfS6_ --------------------------
	.section	.nv.constant0._ZN17fastertransformer27softmax_INT8IO_kernel_COL32IfEEvPaS1_PKT_S4_iiiiifPKfS6_,"a",@progbits
	.sectionflags	@""
	.align	4
.nv.constant0._ZN17fastertransformer27softmax_INT8IO_kernel_COL32IfEEvPaS1_PKT_S4_iiiiifPKfS6_:
	.zero		424


//--------------------- .nv.constant0._ZN17fastertransformer36softmax_INT8IO_kernel_COL32_element4INS_5half4E6__halfEEvPaS3_PKT_S6_iiiiifPKfS8_ --------------------------
	.section	.nv.constant0._ZN17fastertransformer36softmax_INT8IO_kernel_COL32_element4INS_5half4E6__halfEEvPaS3_PKT_S6_iiiiifPKfS8_,"a",@progbits
	.sectionflags	@""
	.align	4
.nv.constant0._ZN17fastertransformer36softmax_INT8IO_kernel_COL32_element4INS_5half4E6__halfEEvPaS3_PKT_S6_iiiiifPKfS8_:
	.zero		424


//--------------------- .nv.constant0._ZN17fastertransformer36softmax_INT8IO_kernel_COL32_element4I6float4fEEvPaS2_PKT_S5_iiiiifPKfS7_ --------------------------
	.section	.nv.constant0._ZN17fastertransformer36softmax_INT8IO_kernel_COL32_element4I6float4fEEvPaS2_PKT_S5_iiiiifPKfS7_,"a",@progbits
	.sectionflags	@""
	.align	4
.nv.constant0._ZN17fastertransformer36softmax_INT8IO_kernel_COL32_element4I6float4fEEvPaS2_PKT_S5_iiiiifPKfS7_:
	.zero		424


//--------------------- .nv.constant0._ZN17fastertransformer31softmax_COL32_perElement_varlenI6__halfEEvPaPKaPKT_iiiifPKfS9_ii --------------------------
	.section	.nv.constant0._ZN17fastertransformer31softmax_COL32_perElement_varlenI6__halfEEvPaPKaPKT_iiiifPKfS9_ii,"a",@progbits
	.sectionflags	@""
	.align	4
.nv.constant0._ZN17fastertransformer31softmax_COL32_perElement_varlenI6__halfEEvPaPKaPKT_iiiifPKfS9_ii:
	.zero		424


//--------------------- .nv.constant0._ZN17fastertransformer20softmax_COL32_varlenI6__halfEEvPaPKaPKT_iiiifPKfS9_ii --------------------------
	.section	.nv.constant0._ZN17fastertransformer20softmax_COL32_varlenI6__halfEEvPaPKaPKT_iiiifPKfS9_ii,"a",@progbits
	.sectionflags	@""
	.align	4
.nv.constant0._ZN17fastertransformer20softmax_COL32_varlenI6__halfEEvPaPKaPKT_iiiifPKfS9_ii:
	.zero		424


//--------------------- .nv.constant0._ZN17fastertransformer25softmax_COL32_LE64_varlenI6__halfEEvPaPKaPKT_iiiifPKfS9_ii --------------------------
	.section	.nv.constant0._ZN17fastertransformer25softmax_COL32_LE64_varlenI6__halfEEvPaPKaPKT_iiiifPKfS9_ii,"a",@progbits
	.sectionflags	@""
	.align	4
.nv.constant0._ZN17fastertransformer25softmax_COL32_LE64_varlenI6__halfEEvPaPKaPKT_iiiifPKfS9_ii:
	.zero		424


//--------------------- .nv.constant0._ZN17fastertransformer25softmax_COL32_LE32_varlenI6__halfEEvPaPKaPKT_iiiifPKfS9_ii --------------------------
	.section	.nv.constant0._ZN17fastertransformer25softmax_COL32_LE32_varlenI6__halfEEvPaPKaPKT_iiiifPKfS9_ii,"a",@progbits
	.sectionflags	@""
	.align	4
.nv.constant0._ZN17fastertransformer25softmax_COL32_LE32_varlenI6__halfEEvPaPKaPKT_iiiifPKfS9_ii:
	.zero		424


//--------------------- .nv.constant0._ZN17fastertransformer31softmax_COL32_perElement_varlenIfEEvPaPKaPKT_iiiifPKfS8_ii --------------------------
	.section	.nv.constant0._ZN17fastertransformer31softmax_COL32_perElement_varlenIfEEvPaPKaPKT_iiiifPKfS8_ii,"a",@progbits
	.sectionflags	@""
	.align	4
.nv.constant0._ZN17fastertransformer31softmax_COL32_perElement_varlenIfEEvPaPKaPKT_iiiifPKfS8_ii:
	.zero		424


//--------------------- .nv.constant0._ZN17fastertransformer20softmax_COL32_varlenIfEEvPaPKaPKT_iiiifPKfS8_ii --------------------------
	.section	.nv.constant0._ZN17fastertransformer20softmax_COL32_varlenIfEEvPaPKaPKT_iiiifPKfS8_ii,"a",@progbits
	.sectionflags	@""
	.align	4
.nv.constant0._ZN17fastertransformer20softmax_COL32_varlenIfEEvPaPKaPKT_iiiifPKfS8_ii:
	.zero		424


//--------------------- .nv.constant0._ZN17fastertransformer25softmax_COL32_LE64_varlenIfEEvPaPKaPKT_iiiifPKfS8_ii --------------------------
	.section	.nv.constant0._ZN17fastertransformer25softmax_COL32_LE64_varlenIfEEvPaPKaPKT_iiiifPKfS8_ii,"a",@progbits
	.sectionflags	@""
	.align	4
.nv.constant0._ZN17fastertransformer25softmax_COL32_LE64_varlenIfEEvPaPKaPKT_iiiifPKfS8_ii:
	.zero		424


//--------------------- .nv.constant0._ZN17fastertransformer25softmax_COL32_LE32_varlenIfEEvPaPKaPKT_iiiifPKfS8_ii --------------------------
	.section	.nv.constant0._ZN17fastertransformer25softmax_COL32_LE32_varlenIfEEvPaPKaPKT_iiiifPKfS8_ii,"a",@progbits
	.sectionflags	@""
	.align	4
.nv.constant0._ZN17fastertransformer25softmax_COL32_LE32_varlenIfEEvPaPKaPKT_iiiifPKfS8_ii:
	.zero		424


//--------------------- .nv.constant0._ZN17fastertransformer13softmax_COL32I6__halfEEvPaPKiPKT_iiifPKfS9_S9_ii --------------------------
	.section	.nv.constant0._ZN17fastertransformer13softmax_COL32I6__halfEEvPaPKiPKT_iiifPKfS9_S9_ii,"a",@progbits
	.sectionflags	@""
	.align	4
.nv.constant0._ZN17fastertransformer13softmax_COL32I6__halfEEvPaPKiPKT_iiifPKfS9_S9_ii:
	.zero		424


//--------------------- .nv.constant0._ZN17fastertransformer18softmax_COL32_LE64I6__halfEEvPaPKiPKT_iiifPKfS9_S9_ii --------------------------
	.section	.nv.constant0._ZN17fastertransformer18softmax_COL32_LE64I6__halfEEvPaPKiPKT_iiifPKfS9_S9_ii,"a",@progbits
	.sectionflags	@""
	.align	4
.nv.constant0._ZN17fastertransformer18softmax_COL32_LE64I6__halfEEvPaPKiPKT_iiifPKfS9_S9_ii:
	.zero		424


//--------------------- .nv.constant0._ZN17fastertransformer18softmax_COL32_LE32I6__halfEEvPaPKiPKT_iiifPKfS9_S9_ii --------------------------
	.section	.nv.constant0._ZN17fastertransformer18softmax_COL32_LE32I6__halfEEvPaPKiPKT_iiifPKfS9_S9_ii,"a",@progbits
	.sectionflags	@""
	.align	4
.nv.constant0._ZN17fastertransformer18softmax_COL32_LE32I6__halfEEvPaPKiPKT_iiifPKfS9_S9_ii:
	.zero		424


//--------------------- .nv.constant0._ZN17fastertransformer13softmax_COL32IfEEvPaPKiPKT_iiifPKfS8_S8_ii --------------------------
	.section	.nv.constant0._ZN17fastertransformer13softmax_COL32IfEEvPaPKiPKT_iiifPKfS8_S8_ii,"a",@progbits
	.sectionflags	@""
	.align	4
.nv.constant0._ZN17fastertransformer13softmax_COL32IfEEvPaPKiPKT_iiifPKfS8_S8_ii:
	.zero		424


//--------------------- .nv.constant0._ZN17fastertransformer18softmax_COL32_LE64IfEEvPaPKiPKT_iiifPKfS8_S8_ii --------------------------
	.section	.nv.constant0._ZN17fastertransformer18softmax_COL32_LE64IfEEvPaPKiPKT_iiifPKfS8_S8_ii,"a",@progbits
	.sectionflags	@""
	.align	4
.nv.constant0._ZN17fastertransformer18softmax_COL32_LE64IfEEvPaPKiPKT_iiifPKfS8_S8_ii:
	.zero		424


//--------------------- .nv.constant0._ZN17fastertransformer18softmax_COL32_LE32IfEEvPaPKiPKT_iiifPKfS8_S8_ii --------------------------
	.section	.nv.constant0._ZN17fastertransformer18softmax_COL32_LE32IfEEvPaPKiPKT_iiifPKfS8_S8_ii,"a",@progbits
	.sectionflags	@""
	.align	4
.nv.constant0._ZN17fastertransformer18softmax_COL32_LE32IfEEvPaPKiPKT_iiifPKfS8_S8_ii:
	.zero		424


//--------------------- .text._ZN17fastertransformer27softmax_INT8IO_kernel_COL32I6__halfEEvPaS2_PKT_S5_iiiiifPKfS7_ --------------------------
	.section	.text._ZN17fastertransformer27softmax_INT8IO_kernel_COL32I6__halfEEvPaS2_PKT_S5_iiiiifPKfS7_,"ax",@progbits
	.sectioninfo	@"SHI_REGISTERS=24"
	.align	128
        .global         _ZN17fastertransformer27softmax_INT8IO_kernel_COL32I6__halfEEvPaS2_PKT_S5_iiiiifPKfS7_
        .type           _ZN17fastertransformer27softmax_INT8IO_kernel_COL32I6__halfEEvPaS2_PKT_S5_iiiiifPKfS7_,@function
        .size           _ZN17fastertransformer27softmax_INT8IO_kernel_COL32I6__halfEEvPaS2_PKT_S5_iiiiifPKfS7_,(.L_x_180 - _ZN17fastertransformer27softmax_INT8IO_kernel_COL32I6__halfEEvPaS2_PKT_S5_iiiiifPKfS7_)
        .other          _ZN17fastertransformer27softmax_INT8IO_kernel_COL32I6__halfEEvPaS2_PKT_S5_iiiiifPKfS7_,@"STO_CUDA_ENTRY STV_DEFAULT"
_ZN17fastertransformer27softmax_INT8IO_kernel_COL32I6__halfEEvPaS2_PKT_S5_iiiiifPKfS7_:
.text._ZN17fastertransformer27softmax_INT8IO_kernel_COL32I6__halfEEvPaS2_PKT_S5_iiiiifPKfS7_:
[----:B------:R-:W-:Y:S02]  /*0000*/  IMAD.MOV.U32 R1, RZ, RZ, c[0x0][0x28] ;  /* 0x00000a00ff017624 */ /* 0x000fe400078e00ff */
[----:B------:R-:W0:Y:S02]  /*0010*/  S2R R5, SR_CTAID.X ;  /* 0x0000000000057919 */ /* 0x000e240000002500 */
[----:B0-----:R-:W-:-:S13]  /*0020*/  ISETP.GE.AND P0, PT, R5, c[0x0][0x18c], PT ;  /* 0x0000630005007a0c */ /* 0x001fda0003f06270 */
[----:B------:R-:W-:Y:S05]  /*0030*/  @P0 EXIT ;  /* 0x000000000000094d */ /* 0x000fea0003800000 */
[----:B------:R-:W0:Y:S01]  /*0040*/  S2R R4, SR_TID.X ;  /* 0x0000000000047919 */ /* 0x000e220000002100 */
[----:B------:R-:W-:Y:S01]  /*0050*/  UMOV UR4, 0x1f ;  /* 0x0000001f00047882 */ /* 0x000fe20000000000 */
[----:B------:R-:W1:Y:S01]  /*0060*/  I2F.U32 R19, c[0x0][0x0] ;  /* 0x0000000000137b06 */ /* 0x000e620000201000 */
[----:B------:R-:W-:Y:S01]  /*0070*/  ULDC UR5, c[0x0][0x18c] ;  /* 0x0000630000057ab9 */ /* 0x000fe20000000800 */
[----:B------:R-:W2:Y:S01]  /*0080*/  S2R R3, SR_CTAID.Z ;  /* 0x0000000000037919 */ /* 0x000ea20000002700 */
[----:B------:R-:W-:-:S03]  /*0090*/  UIADD3 UR4, UR4, UR5, URZ ;  /* 0x0000000504047290 */ /* 0x000fc6000fffe03f */
[----:B------:R-:W2:Y:S01]  /*00a0*/  S2R R0, SR_CTAID.Y ;  /* 0x0000000000007919 */ /* 0x000ea20000002600 */
[----:B------:R-:W-:-:S04]  /*00b0*/  USHF.R.S32.HI UR5, URZ, 0x1f, UR4 ;  /* 0x0000001f3f057899 */ /* 0x000fc80008011404 */
[----:B------:R-:W-:-:S04]  /*00c0*/  ULEA.HI UR5, UR5, UR4, URZ, 0x5 ;  /* 0x0000000405057291 */ /* 0x000fc8000f8f283f */
[----:B------:R-:W-:Y:S01]  /*00d0*/  USHF.R.S32.HI UR5, URZ, 0x5, UR5 ;  /* 0x000000053f057899 */ /* 0x000fe20008011405 */
[----:B0-----:R0:W3:Y:S01]  /*00e0*/  I2F.U32 R6, R4 ;  /* 0x0000000400067306 */ /* 0x0010e20000201000 */
[C---:B------:R-:W-:Y:S01]  /*00f0*/  LOP3.LUT R8, R4.reuse, 0xffffffe0, RZ, 0xc0, !PT ;  /* 0xffffffe004087812 */ /* 0x040fe200078ec0ff */
[C---:B------:R-:W-:Y:S01]  /*0100*/  IMAD.SHL.U32 R10, R4.reuse, 0x4, RZ ;  /* 0x00000004040a7824 */ /* 0x040fe200078e00ff */
[----:B------:R-:W-:Y:S02]  /*0110*/  LOP3.LUT R7, R4, 0x1f, RZ, 0xc0, !PT ;  /* 0x0000001f04077812 */ /* 0x000fe400078ec0ff */
[----:B------:R-:W-:Y:S02]  /*0120*/  SHF.R.U32.HI R9, RZ, 0x3, R4 ;  /* 0x00000003ff097819 */ /* 0x000fe40000011604 */
[----:B------:R-:W-:Y:S01]  /*0130*/  LOP3.LUT R10, R10, 0x7c, RZ, 0xc0, !PT ;  /* 0x0000007c0a0a7812 */ /* 0x000fe200078ec0ff */
[----:B--2---:R-:W-:Y:S01]  /*0140*/  IMAD R2, R3, c[0x0][0x10], R0 ;  /* 0x0000040003027a24 */ /* 0x004fe200078e0200 */
[----:B------:R-:W-:Y:S01]  /*0150*/  LOP3.LUT R9, R9, 0x1ffffffc, RZ, 0xc0, !PT ;  /* 0x1ffffffc09097812 */ /* 0x000fe200078ec0ff */
[----:B------:R-:W-:-:S02]  /*0160*/  IMAD R8, R8, c[0x0][0x18c], R7 ;  /* 0x0000630008087a24 */ /* 0x000fc400078e0207 */
[----:B------:R-:W-:-:S04]  /*0170*/  IMAD R2, R2, c[0x0][0x18c], RZ ;  /* 0x0000630002027a24 */ /* 0x000fc800078e02ff */
[----:B------:R-:W-:Y:S01]  /*0180*/  IMAD R12, R2, UR5, RZ ;  /* 0x00000005020c7c24 */ /* 0x000fe2000f8e02ff */
[----:B01-3--:R-:W-:Y:S02]  /*0190*/  ULDC.64 UR4, c[0x0][0x118] ;  /* 0x0000460000047ab9 */ /* 0x00bfe40000000a00 */
.L_x_3:
[----:B------:R-:W-:Y:S01]  /*01a0*/  ISETP.GE.U32.AND P1, PT, R4, c[0x0][0x18c], PT ;  /* 0x0000630004007a0c */ /* 0x000fe20003f26070 */
[----:B------:R-:W-:Y:S01]  /*01b0*/  BSSY B0, `(.L_x_0) ;  /* 0x0000041000007945 */ /* 0x000fe20003800000 */
[----:B------:R-:W-:Y:S01]  /*01c0*/  IADD3 R11, R12, R5, RZ ;  /* 0x000000050c0b7210 */ /* 0x000fe20007ffe0ff */
[----:B0-----:R-:W-:-:S04]  /*01d0*/  IMAD.MOV.U32 R2, RZ, RZ, -0x1f528714 ;  /* 0xe0ad78ecff027424 */ /* 0x001fc800078e00ff */
[----:B------:R-:W-:-:S06]  /*01e0*/  IMAD R11, R11, 0x20, R8 ;  /* 0x000000200b0b7824 */ /* 0x000fcc00078e0208 */
[----:B------:R-:W-:Y:S05]  /*01f0*/  @P1 BRA `(.L_x_1) ;  /* 0x000003c000001947 */ /* 0x000fea0003800000 */
[----:B------:R-:W0:Y:S08]  /*0200*/  I2F.U32.RP R13, c[0x0][0x184] ;  /* 0x00006100000d7b06 */ /* 0x000e300000209000 */
[----:B0-----:R-:W0:Y:S02]  /*0210*/  MUFU.RCP R13, R13 ;  /* 0x0000000d000d7308 */ /* 0x001e240000001000 */
[----:B0-----:R-:W-:-:S06]  /*0220*/  IADD3 R2, R13, 0xffffffe, RZ ;  /* 0x0ffffffe0d027810 */ /* 0x001fcc0007ffe0ff */
[----:B------:R0:W1:Y:S02]  /*0230*/  F2I.FTZ.U32.TRUNC.NTZ R3, R2 ;  /* 0x0000000200037305 */ /* 0x000064000021f000 */
[----:B0-----:R-:W-:Y:S01]  /*0240*/  IMAD.MOV.U32 R2, RZ, RZ, RZ ;  /* 0x000000ffff027224 */ /* 0x001fe200078e00ff */
[----:B-1----:R-:W-:-:S05]  /*0250*/  IADD3 R15, RZ, -R3, RZ ;  /* 0x80000003ff0f7210 */ /* 0x002fca0007ffe0ff */
[----:B------:R-:W-:-:S04]  /*0260*/  IMAD R15, R15, c[0x0][0x184], RZ ;  /* 0x000061000f0f7a24 */ /* 0x000fc800078e02ff */
[----:B------:R-:W-:-:S06]  /*0270*/  IMAD.HI.U32 R15, R3, R15, R2 ;  /* 0x0000000f030f7227 */ /* 0x000fcc00078e0002 */
[----:B------:R-:W-:-:S04]  /*0280*/  IMAD.HI.U32 R15, R15, R0, RZ ;  /* 0x000000000f0f7227 */ /* 0x000fc800078e00ff */
[----:B------:R-:W-:-:S04]  /*0290*/  IMAD.MOV R15, RZ, RZ, -R15 ;  /* 0x000000ffff0f7224 */ /* 0x000fc800078e0a0f */
[----:B------:R-:W-:-:S05]  /*02a0*/  IMAD R15, R15, c[0x0][0x184], R0 ;  /* 0x000061000f0f7a24 */ /* 0x000fca00078e0200 */
[----:B------:R-:W-:-:S13]  /*02b0*/  ISETP.GE.U32.AND P0, PT, R15, c[0x0][0x184], PT ;  /* 0x000061000f007a0c */ /* 0x000fda0003f06070 */
[----:B------:R-:W-:Y:S02]  /*02c0*/  @P0 IADD3 R15, R15, -c[0x0][0x184], RZ ;  /* 0x800061000f0f0a10 */ /* 0x000fe40007ffe0ff */
[----:B------:R-:W-:Y:S02]  /*02d0*/  IADD3 R20, P0, R11, c[0x0][0x168], RZ ;  /* 0x00005a000b147a10 */ /* 0x000fe40007f1e0ff */
[----:B------:R-:W-:Y:S02]  /*02e0*/  ISETP.GE.U32.AND P2, PT, R15, c[0x0][0x184], PT ;  /* 0x000061000f007a0c */ /* 0x000fe40003f46070 */
[----:B------:R-:W-:Y:S02]  /*02f0*/  LEA.HI.X.SX32 R21, R11, c[0x0][0x16c], 0x1, P0 ;  /* 0x00005b000b157a11 */ /* 0x000fe400000f0eff */
[----:B------:R-:W-:-:S04]  /*0300*/  ISETP.NE.U32.AND P0, PT, RZ, c[0x0][0x184], PT ;  /* 0x00006100ff007a0c */ /* 0x000fc80003f05070 */
[----:B------:R0:W2:Y:S01]  /*0310*/  LDG.E.S8 R21, [R20.64] ;  /* 0x0000000414157981 */ /* 0x0000a2000c1e1300 */
[----:B------:R-:W-:Y:S01]  /*0320*/  HFMA2.MMA R3, -RZ, RZ, 0, 1.1920928955078125e-07 ;  /* 0x00000002ff037435 */ /* 0x000fe200000001ff */
[----:B------:R-:W-:Y:S02]  /*0330*/  IMAD R16, R5, c[0x0][0x18c], R4 ;  /* 0x0000630005107a24 */ /* 0x000fe400078e0204 */
[----:B------:R-:W-:Y:S01]  /*0340*/  IMAD.MOV.U32 R14, RZ, RZ, c[0x0][0x198] ;  /* 0x00006600ff0e7624 */ /* 0x000fe200078e00ff */
[----:B------:R-:W-:-:S04]  /*0350*/  @P2 IADD3 R15, R15, -c[0x0][0x184], RZ ;  /* 0x800061000f0f2a10 */ /* 0x000fc80007ffe0ff */
[----:B------:R-:W-:-:S05]  /*0360*/  @!P0 LOP3.LUT R15, RZ, c[0x0][0x184], RZ, 0x33, !PT ;  /* 0x00006100ff0f8a12 */ /* 0x000fca00078e33ff */
[----:B------:R-:W-:Y:S02]  /*0370*/  IMAD R2, R15, c[0x0][0x190], R16 ;  /* 0x000064000f027a24 */ /* 0x000fe400078e0210 */
[----:B------:R-:W-:Y:S02]  /*0380*/  IMAD.MOV.U32 R15, RZ, RZ, c[0x0][0x19c] ;  /* 0x00006700ff0f7624 */ /* 0x000fe400078e00ff */
[----:B------:R-:W-:-:S03]  /*0390*/  IMAD.WIDE R2, R2, R3, c[0x0][0x178] ;  /* 0x00005e0002027625 */ /* 0x000fc600078e0203 */
[----:B------:R1:W5:Y:S04]  /*03a0*/  LDG.E.CONSTANT R13, [R14.64] ;  /* 0x000000040e0d7981 */ /* 0x000368000c1e9900 */
[----:B------:R1:W5:Y:S01]  /*03b0*/  LDG.E.U16.CONSTANT R17, [R2.64] ;  /* 0x0000000402117981 */ /* 0x000362000c1e9500 */
[----:B------:R-:W-:Y:S02]  /*03c0*/  ISETP.NE.U32.AND P0, PT, RZ, c[0x0][0x170], PT ;  /* 0x00005c00ff007a0c */ /* 0x000fe40003f05070 */
[----:B0-----:R-:W-:Y:S02]  /*03d0*/  MOV R20, RZ ;  /* 0x000000ff00147202 */ /* 0x001fe40000000f00 */
[----:B------:R-:W-:Y:S01]  /*03e0*/  ISETP.NE.AND.EX P0, PT, RZ, c[0x0][0x174], PT, P0 ;  /* 0x00005d00ff007a0c */ /* 0x000fe20003f05300 */
[----:B--2---:R-:W0:Y:S02]  /*03f0*/  I2F.S16 R18, R21 ;  /* 0x0000001500127306 */ /* 0x004e240000101400 */
[----:B0-----:R-:W-:-:S10]  /*0400*/  FMUL.FTZ R18, R18, c[0x0][0x194] ;  /* 0x0000650012127a20 */ /* 0x001fd40000410000 */
[----:B------:R-:W-:Y:S05]  /*0410*/  @!P0 BRA `(.L_x_2) ;  /* 0x0000017000008947 */ /* 0x000fea0003800000 */
[----:B-1----:R-:W0:Y:S01]  /*0420*/  I2F.U32.RP R14, c[0x0][0x184] ;  /* 0x00006100000e7b06 */ /* 0x002e220000209000 */
[----:B------:R-:W-:-:S07]  /*0430*/  ISETP.NE.U32.AND P3, PT, RZ, c[0x0][0x184], PT ;  /* 0x00006100ff007a0c */ /* 0x000fce0003f65070 */
[----:B0-----:R-:W0:Y:S02]  /*0440*/  MUFU.RCP R14, R14 ;  /* 0x0000000e000e7308 */ /* 0x001e240000001000 */
[----:B0-----:R-:W-:-:S06]  /*0450*/  IADD3 R2, R14, 0xffffffe, RZ ;  /* 0x0ffffffe0e027810 */ /* 0x001fcc0007ffe0ff */
[----:B------:R0:W1:Y:S02]  /*0460*/  F2I.FTZ.U32.TRUNC.NTZ R3, R2 ;  /* 0x0000000200037305 */ /* 0x000064000021f000 */
[----:B0-----:R-:W-:Y:S01]  /*0470*/  MOV R2, RZ ;  /* 0x000000ff00027202 */ /* 0x001fe20000000f00 */
[----:B-1----:R-:W-:-:S04]  /*0480*/  IMAD.MOV R15, RZ, RZ, -R3 ;  /* 0x000000ffff0f7224 */ /* 0x002fc800078e0a03 */
[----:B------:R-:W-:-:S04]  /*0490*/  IMAD R15, R15, c[0x0][0x184], RZ ;  /* 0x000061000f0f7a24 */ /* 0x000fc800078e02ff */
[----:B------:R-:W-:Y:S01]  /*04a0*/  IMAD.HI.U32 R3, R3, R15, R2 ;  /* 0x0000000f03037227 */ /* 0x000fe200078e0002 */
[----:B------:R-:W-:-:S05]  /*04b0*/  MOV R2, 0x2 ;  /* 0x0000000200027802 */ /* 0x000fca0000000f00 */
[----:B------:R-:W-:-:S04]  /*04c0*/  IMAD.HI.U32 R3, R3, R0, RZ ;  /* 0x0000000003037227 */ /* 0x000fc800078e00ff */
[----:B------:R-:W-:-:S04]  /*04d0*/  IMAD.MOV R15, RZ, RZ, -R3 ;  /* 0x000000ffff0f7224 */ /* 0x000fc800078e0a03 */
[----:B------:R-:W-:-:S05]  /*04e0*/  IMAD R15, R15, c[0x0][0x184], R0 ;  /* 0x000061000f0f7a24 */ /* 0x000fca00078e0200 */
[----:B------:R-:W-:-:S13]  /*04f0*/  ISETP.GE.U32.AND P0, PT, R15, c[0x0][0x184], PT ;  /* 0x000061000f007a0c */ /* 0x000fda0003f06070 */
[----:B------:R-:W-:Y:S02]  /*0500*/  @P0 IADD3 R15, R15, -c[0x0][0x184], RZ ;  /* 0x800061000f0f0a10 */ /* 0x000fe40007ffe0ff */
[----:B------:R-:W-:Y:S02]  /*0510*/  @P0 IADD3 R3, R3, 0x1, RZ ;  /* 0x0000000103030810 */ /* 0x000fe40007ffe0ff */
[----:B------:R-:W-:-:S13]  /*0520*/  ISETP.GE.U32.AND P2, PT, R15, c[0x0][0x184], PT ;  /* 0x000061000f007a0c */ /* 0x000fda0003f46070 */
[----:B------:R-:W-:Y:S02]  /*0530*/  @P2 IADD3 R3, R3, 0x1, RZ ;  /* 0x0000000103032810 */ /* 0x000fe40007ffe0ff */
[----:B------:R-:W-:-:S05]  /*0540*/  @!P3 LOP3.LUT R3, RZ, c[0x0][0x184], RZ, 0x33, !PT ;  /* 0x00006100ff03ba12 */ /* 0x000fca00078e33ff */
[----:B------:R-:W-:-:S04]  /*0550*/  IMAD R3, R3, c[0x0][0x190], R16 ;  /* 0x0000640003037a24 */ /* 0x000fc800078e0210 */
[----:B------:R-:W-:-:S06]  /*0560*/  IMAD.WIDE.U32 R2, R3, R2, c[0x0][0x170] ;  /* 0x00005c0003027625 */ /* 0x000fcc00078e0002 */
[----:B------:R-:W2:Y:S02]  /*0570*/  LDG.E.U16.CONSTANT R2, [R2.64] ;  /* 0x0000000402027981 */ /* 0x000ea4000c1e9500 */
[----:B--2---:R-:W-:-:S04]  /*0580*/  HADD2.F32 R20, -RZ, R2.H0_H0 ;  /* 0x20000002ff147230 */ /* 0x004fc80000004100 */
.L_x_2:
[----:B-1---5:R-:W-:Y:S01]  /*0590*/  HADD2.F32 R2, -RZ, R17.H0_H0 ;  /* 0x20000011ff027230 */ /* 0x022fe20000004100 */
[----:B------:R-:W-:-:S04]  /*05a0*/  FFMA.FTZ R13, R18, R13, R20 ;  /* 0x0000000d120d7223 */ /* 0x000fc80000010014 */
[----:B------:R-:W-:Y:S02]  /*05b0*/  FADD.FTZ R2, R13, R2 ;  /* 0x000000020d027221 */ /* 0x000fe40000010000 */
.L_x_1:
[----:B------:R-:W-:Y:S05]  /*05c0*/  BSYNC B0 ;  /* 0x0000000000007941 */ /* 0x000fea0003800000 */
.L_x_0:
[----:B------:R-:W0:Y:S01]  /*05d0*/  SHFL.BFLY PT, R3, R2, 0x10, 0x1f ;  /* 0x0e001f0002037f89 */ /* 0x000e2200000e0000 */
[----:B------:R-:W-:Y:S01]  /*05e0*/  ISETP.NE.AND P2, PT, R7, RZ, PT ;  /* 0x000000ff0700720c */ /* 0x000fe20003f45270 */
[----:B------:R-:W-:Y:S01]  /*05f0*/  FMUL.FTZ R17, R19, 0.03125 ;  /* 0x3d00000013117820 */ /* 0x000fe20000410000 */
[----:B------:R-:W-:-:S04]  /*0600*/  ISETP.NE.AND P3, PT, R4, RZ, PT ;  /* 0x000000ff0400720c */ /* 0x000fc80003f65270 */
[----:B------:R-:W-:Y:S02]  /*0610*/  FSETP.GT.FTZ.AND P0, PT, R17, R6, PT ;  /* 0x000000061100720b */ /* 0x000fe40003f14000 */
[----:B0-----:R-:W-:-:S05]  /*0620*/  FMNMX.FTZ R3, R3, R2, !PT ;  /* 0x0000000203037209 */ /* 0x001fca0007810000 */
[----:B------:R-:W0:Y:S02]  /*0630*/  SHFL.BFLY PT, R14, R3, 0x8, 0x1f ;  /* 0x0d001f00030e7f89 */ /* 0x000e2400000e0000 */
[----:B0-----:R-:W-:Y:S01]  /*0640*/  FMNMX.FTZ R14, R3, R14, !PT ;  /* 0x0000000e030e7209 */ /* 0x001fe20007810000 */
[----:B------:R-:W-:-:S04]  /*0650*/  IMAD.MOV.U32 R3, RZ, RZ, -0x1f528714 ;  /* 0xe0ad78ecff037424 */ /* 0x000fc800078e00ff */
[----:B------:R-:W0:Y:S02]  /*0660*/  SHFL.BFLY PT, R13, R14, 0x4, 0x1f ;  /* 0x0c801f000e0d7f89 */ /* 0x000e2400000e0000 */
[----:B0-----:R-:W-:-:S05]  /*0670*/  FMNMX.FTZ R13, R14, R13, !PT ;  /* 0x0000000d0e0d7209 */ /* 0x001fca0007810000 */
[----:B------:R-:W0:Y:S02]  /*0680*/  SHFL.BFLY PT, R16, R13, 0x2, 0x1f ;  /* 0x0c401f000d107f89 */ /* 0x000e2400000e0000 */
[----:B0-----:R-:W-:-:S05]  /*0690*/  FMNMX.FTZ R16, R13, R16, !PT ;  /* 0x000000100d107209 */ /* 0x001fca0007810000 */
[----:B------:R-:W0:Y:S02]  /*06a0*/  SHFL.BFLY PT, R15, R16, 0x1, 0x1f ;  /* 0x0c201f00100f7f89 */ /* 0x000e2400000e0000 */
[----:B0-----:R-:W-:-:S05]  /*06b0*/  FMNMX.FTZ R18, R16, R15, !PT ;  /* 0x0000000f10127209 */ /* 0x001fca0007810000 */
[----:B------:R-:W-:Y:S04]  /*06c0*/  @!P2 STS [R9+0x8], R18 ;  /* 0x000008120900a388 */ /* 0x000fe80000000800 */
[----:B------:R-:W-:Y:S06]  /*06d0*/  BAR.SYNC.DEFER_BLOCKING 0x0 ;  /* 0x0000000000007b1d */ /* 0x000fec0000010000 */
[----:B------:R-:W0:Y:S04]  /*06e0*/  @P0 LDS R3, [R10+0x8] ;  /* 0x000008000a030984 */ /* 0x000e280000000800 */
[----:B0-----:R-:W0:Y:S02]  /*06f0*/  SHFL.BFLY PT, R14, R3, 0x10, 0x1f ;  /* 0x0e001f00030e7f89 */ /* 0x001e2400000e0000 */
[----:B0-----:R-:W-:-:S05]  /*0700*/  FMNMX.FTZ R14, R14, R3, !PT ;  /* 0x000000030e0e7209 */ /* 0x001fca0007810000 */
[----:B------:R-:W0:Y:S02]  /*0710*/  SHFL.BFLY PT, R13, R14, 0x8, 0x1f ;  /* 0x0d001f000e0d7f89 */ /* 0x000e2400000e0000 */
[----:B0-----:R-:W-:-:S05]  /*0720*/  FMNMX.FTZ R13, R14, R13, !PT ;  /* 0x0000000d0e0d7209 */ /* 0x001fca0007810000 */
[----:B------:R-:W0:Y:S02]  /*0730*/  SHFL.BFLY PT, R16, R13, 0x4, 0x1f ;  /* 0x0c801f000d107f89 */ /* 0x000e2400000e0000 */
[----:B0-----:R-:W-:Y:S01]  /*0740*/  FMNMX.FTZ R16, R13, R16, !PT ;  /* 0x000000100d107209 */ /* 0x001fe20007810000 */
[----:B------:R-:W-:-:S04]  /*0750*/  HFMA2.MMA R13, -RZ, RZ, 0, 0 ;  /* 0x00000000ff0d7435 */ /* 0x000fc800000001ff */
[----:B------:R-:W0:Y:S02]  /*0760*/  SHFL.BFLY PT, R15, R16, 0x2, 0x1f ;  /* 0x0c401f00100f7f89 */ /* 0x000e2400000e0000 */
[----:B0-----:R-:W-:-:S05]  /*0770*/  FMNMX.FTZ R15, R16, R15, !PT ;  /* 0x0000000f100f7209 */ /* 0x001fca0007810000 */
[----:B------:R-:W0:Y:S02]  /*0780*/  SHFL.BFLY PT, R18, R15, 0x1, 0x1f ;  /* 0x0c201f000f127f89 */ /* 0x000e2400000e0000 */
[----:B0-----:R-:W-:-:S05]  /*0790*/  FMNMX.FTZ R18, R15, R18, !PT ;  /* 0x000000120f127209 */ /* 0x001fca0007810000 */
[----:B------:R-:W-:Y:S04]  /*07a0*/  @!P3 STS [0x4], R18 ;  /* 0x00000412ff00b388 */ /* 0x000fe80000000800 */
[----:B------:R-:W-:Y:S06]  /*07b0*/  BAR.SYNC.DEFER_BLOCKING 0x0 ;  /* 0x0000000000007b1d */ /* 0x000fec0000010000 */
[----:B------:R-:W0:Y:S02]  /*07c0*/  @!P1 LDS R3, [0x4] ;  /* 0x00000400ff039984 */ /* 0x000e240000000800 */
[----:B0-----:R-:W-:-:S04]  /*07d0*/  @!P1 FADD.FTZ R3, -R3, R2 ;  /* 0x0000000203039221 */ /* 0x001fc80000010100 */
[----:B------:R-:W-:-:S04]  /*07e0*/  @!P1 FMUL.FTZ R14, R3, 1.4426950216293334961 ;  /* 0x3fb8aa3b030e9820 */ /* 0x000fc80000410000 */
[----:B------:R-:W0:Y:S02]  /*07f0*/  @!P1 MUFU.EX2 R13, R14 ;  /* 0x0000000e000d9308 */ /* 0x000e240000000800 */
[----:B0-----:R-:W0:Y:S02]  /*0800*/  SHFL.BFLY PT, R2, R13, 0x10, 0x1f ;  /* 0x0e001f000d027f89 */ /* 0x001e2400000e0000 */
[----:B0-----:R-:W-:-:S05]  /*0810*/  FADD.FTZ R15, R2, R13 ;  /* 0x0000000d020f7221 */ /* 0x001fca0000010000 */
[----:B------:R-:W0:Y:S02]  /*0820*/  SHFL.BFLY PT, R2, R15, 0x8, 0x1f ;  /* 0x0d001f000f027f89 */ /* 0x000e2400000e0000 */
[----:B0-----:R-:W-:Y:S02]  /*0830*/  FADD.FTZ R16, R15, R2 ;  /* 0x000000020f107221 */ /* 0x001fe40000010000 */
[----:B------:R-:W-:-:S03]  /*0840*/  @!P1 IMAD.MOV.U32 R2, RZ, RZ, c[0x0][0x1a0] ;  /* 0x00006800ff029624 */ /* 0x000fc600078e00ff */
[----:B------:R-:W0:Y:S02]  /*0850*/  SHFL.BFLY PT, R3, R16, 0x4, 0x1f ;  /* 0x0c801f0010037f89 */ /* 0x000e2400000e0000 */
[----:B0-----:R-:W-:Y:S01]  /*0860*/  FADD.FTZ R17, R16, R3 ;  /* 0x0000000310117221 */ /* 0x001fe20000010000 */
[----:B------:R-:W-:-:S04]  /*0870*/  @!P1 MOV R3, c[0x0][0x1a4] ;  /* 0x0000690000039a02 */ /* 0x000fc80000000f00 */
[----:B------:R-:W0:Y:S04]  /*0880*/  SHFL.BFLY PT, R18, R17, 0x2, 0x1f ;  /* 0x0c401f0011127f89 */ /* 0x000e2800000e0000 */
[----:B------:R1:W2:Y:S01]  /*0890*/  @!P1 LDG.E.CONSTANT R2, [R2.64] ;  /* 0x0000000402029981 */ /* 0x0002a2000c1e9900 */
[----:B------:R-:W-:Y:S01]  /*08a0*/  IMAD.MOV.U32 R14, RZ, RZ, RZ ;  /* 0x000000ffff0e7224 */ /* 0x000fe200078e00ff */
[----:B------:R-:W-:Y:S01]  /*08b0*/  IADD3 R5, R5, c[0x0][0xc], RZ ;  /* 0x0000030005057a10 */ /* 0x000fe20007ffe0ff */
[----:B0-----:R-:W-:-:S05]  /*08c0*/  FADD.FTZ R18, R17, R18 ;  /* 0x0000001211127221 */ /* 0x001fca0000010000 */
[----:B------:R-:W0:Y:S02]  /*08d0*/  SHFL.BFLY PT, R21, R18, 0x1, 0x1f ;  /* 0x0c201f0012157f89 */ /* 0x000e2400000e0000 */
[----:B0-----:R-:W-:-:S05]  /*08e0*/  FADD.FTZ R20, R18, R21 ;  /* 0x0000001512147221 */ /* 0x001fca0000010000 */
[----:B------:R-:W-:Y:S04]  /*08f0*/  @!P2 STS [R9+0x88], R20 ;  /* 0x000088140900a388 */ /* 0x000fe80000000800 */
[----:B------:R-:W-:Y:S06]  /*0900*/  BAR.SYNC.DEFER_BLOCKING 0x0 ;  /* 0x0000000000007b1d */ /* 0x000fec0000010000 */
[----:B------:R-:W0:Y:S04]  /*0910*/  @P0 LDS R14, [R10+0x88] ;  /* 0x000088000a0e0984 */ /* 0x000e280000000800 */
[----:B0-----:R-:W0:Y:S02]  /*0920*/  SHFL.BFLY PT, R15, R14, 0x10, 0x1f ;  /* 0x0e001f000e0f7f89 */ /* 0x001e2400000e0000 */
[----:B0-----:R-:W-:-:S05]  /*0930*/  FADD.FTZ R15, R15, R14 ;  /* 0x0000000e0f0f7221 */ /* 0x001fca0000010000 */
[----:B------:R-:W0:Y:S02]  /*0940*/  SHFL.BFLY PT, R16, R15, 0x8, 0x1f ;  /* 0x0d001f000f107f89 */ /* 0x000e2400000e0000 */
[----:B0-----:R-:W-:-:S05]  /*0950*/  FADD.FTZ R16, R15, R16 ;  /* 0x000000100f107221 */ /* 0x001fca0000010000 */
[----:B-1----:R-:W0:Y:S02]  /*0960*/  SHFL.BFLY PT, R3, R16, 0x4, 0x1f ;  /* 0x0c801f0010037f89 */ /* 0x002e2400000e0000 */
[----:B0-----:R-:W-:-:S05]  /*0970*/  FADD.FTZ R3, R16, R3 ;  /* 0x0000000310037221 */ /* 0x001fca0000010000 */
[----:B------:R-:W0:Y:S02]  /*0980*/  SHFL.BFLY PT, R18, R3, 0x2, 0x1f ;  /* 0x0c401f0003127f89 */ /* 0x000e2400000e0000 */
[----:B0-----:R-:W-:-:S05]  /*0990*/  FADD.FTZ R18, R3, R18 ;  /* 0x0000001203127221 */ /* 0x001fca0000010000 */
[----:B------:R-:W0:Y:S02]  /*09a0*/  SHFL.BFLY PT, R17, R18, 0x1, 0x1f ;  /* 0x0c201f0012117f89 */ /* 0x000e2400000e0000 */
[----:B0-----:R-:W-:-:S04]  /*09b0*/  FADD.FTZ R17, R18, R17 ;  /* 0x0000001112117221 */ /* 0x001fc80000010000 */
[----:B------:R-:W-:-:S04]  /*09c0*/  @!P3 FADD.FTZ R17, R17, 9.9999999747524270788e-07 ;  /* 0x358637bd1111b421 */ /* 0x000fc80000010000 */
[----:B------:R-:W0:Y:S02]  /*09d0*/  @!P3 MUFU.RCP R14, R17 ;  /* 0x00000011000eb308 */ /* 0x000e240000001000 */
[----:B0-----:R-:W-:-:S05]  /*09e0*/  @!P3 FADD.FTZ R14, R14, -RZ ;  /* 0x800000ff0e0eb221 */ /* 0x001fca0000010000 */
[----:B------:R-:W-:Y:S04]  /*09f0*/  @!P3 STS [RZ], R14 ;  /* 0x0000000eff00b388 */ /* 0x000fe80000000800 */
[----:B------:R-:W-:Y:S06]  /*0a00*/  BAR.SYNC.DEFER_BLOCKING 0x0 ;  /* 0x0000000000007b1d */ /* 0x000fec0000010000 */
[----:B------:R-:W0:Y:S02]  /*0a10*/  @!P1 LDS R16, [RZ] ;  /* 0x00000000ff109984 */ /* 0x000e240000000800 */
[----:B0-----:R-:W-:Y:S01]  /*0a20*/  @!P1 FMUL.FTZ R15, R16, R13 ;  /* 0x0000000d100f9220 */ /* 0x001fe20000410000 */
[----:B------:R-:W-:-:S03]  /*0a30*/  HFMA2.MMA R13, -RZ, RZ, 0, 0 ;  /* 0x00000000ff0d7435 */ /* 0x000fc600000001ff */
[----:B--2---:R-:W-:Y:S01]  /*0a40*/  @!P1 FMUL.FTZ R15, R15, R2 ;  /* 0x000000020f0f9220 */ /* 0x004fe20000410000 */
[----:B------:R-:W-:-:S04]  /*0a50*/  IADD3 R2, P0, R11, c[0x0][0x160], RZ ;  /* 0x000058000b027a10 */ /* 0x000fc80007f1e0ff */
[----:B------:R-:W-:Y:S02]  /*0a60*/  LEA.HI.X.SX32 R3, R11, c[0x0][0x164], 0x1, P0 ;  /* 0x000059000b037a11 */ /* 0x000fe400000f0eff */
[----:B------:R-:W0:Y:S01]  /*0a70*/  @!P1 F2I.S8.NTZ R13, R15 ;  /* 0x0000000f000d9305 */ /* 0x000e220000202100 */
[----:B------:R-:W-:Y:S02]  /*0a80*/  ISETP.GE.AND P0, PT, R5, c[0x0][0x18c], PT ;  /* 0x0000630005007a0c */ /* 0x000fe40003f06270 */
[----:B0-----:R0:W-:Y:S11]  /*0a90*/  STG.E.U8 [R2.64], R13 ;  /* 0x0000000d02007986 */ /* 0x0011f6000c101104 */
[----:B------:R-:W-:Y:S05]  /*0aa0*/  @!P0 BRA `(.L_x_3) ;  /* 0xfffff6f000008947 */ /* 0x000fea000383ffff */
[----:B------:R-:W-:Y:S05]  /*0ab0*/  EXIT ;  /* 0x000000000000794d */ /* 0x000fea0003800000 */
.L_x_4:
[----:B------:R-:W-:-:S00]  /*0ac0*/  BRA `(.L_x_4) ;  /* 0xfffffff000007947 */ /* 0x000fc0000383ffff */
[----:B------:R-:W-:-:S00]  /*0ad0*/  NOP ;  /* 0x0000000000007918 */ /* 0x000fc00000000000 */
        /* <DEDUP_REMOVED lines=10> */
.L_x_180:


//--------------------- .text._ZN17fastertransformer27softmax_INT8IO_kernel_COL32IfEEvPaS1_PKT_S4_iiiiifPKfS6_ --------------------------
	.section	.text._ZN17fastertransformer27softmax_INT8IO_kernel_COL32IfEEvPaS1_PKT_S4_iiiiifPKfS6_,"ax",@progbits
	.sectioninfo	@"SHI_REGISTERS=25"
	.align	128
        .global         _ZN17fastertransformer27softmax_INT8IO_kernel_COL32IfEEvPaS1_PKT_S4_iiiiifPKfS6_
        .type           _ZN17fastertransformer27softmax_INT8IO_kernel_COL32IfEEvPaS1_PKT_S4_iiiiifPKfS6_,@function
        .size           _ZN17fastertransformer27softmax_INT8IO_kernel_COL32IfEEvPaS1_PKT_S4_iiiiifPKfS6_,(.L_x_181 - _ZN17fastertransformer27softmax_INT8IO_kernel_COL32IfEEvPaS1_PKT_S4_iiiiifPKfS6_)
        .other          _ZN17fastertransformer27softmax_INT8IO_kernel_COL32IfEEvPaS1_PKT_S4_iiiiifPKfS6_,@"STO_CUDA_ENTRY STV_DEFAULT"
_ZN17fastertransformer27softmax_INT8IO_kernel_COL32IfEEvPaS1_PKT_S4_iiiiifPKfS6_:
.text._ZN17fastertransformer27softmax_INT8IO_kernel_COL32IfEEvPaS1_PKT_S4_iiiiifPKfS6_:
        /* <DEDUP_REMOVED lines=16> */
[----:B------:R-:W-:Y:S01]  /*0100*/  IMAD.SHL.U32 R9, R2, 0x4, RZ ;  /* 0x0000000402097824 */ /* 0x000fe200078e00ff */
[----:B------:R-:W-:-:S04]  /*0110*/  SHF.R.U32.HI R7, RZ, 0x3, R2 ;  /* 0x00000003ff077819 */ /* 0x000fc80000011602 */
[----:B------:R-:W-:Y:S01]  /*0120*/  LOP3.LUT R7, R7, 0x1ffffffc, RZ, 0xc0, !PT ;  /* 0x1ffffffc07077812 */ /* 0x000fe200078ec0ff */
[----:B--2---:R-:W-:Y:S01]  /*0130*/  IMAD R6, R5, c[0x0][0x10], R0 ;  /* 0x0000040005067a24 */ /* 0x004fe200078e0200 */
[----:B------:R-:W-:-:S03]  /*0140*/  LOP3.LUT R5, R2, 0x1f, RZ, 0xc0, !PT ;  /* 0x0000001f02057812 */ /* 0x000fc600078ec0ff */
[----:B------:R-:W-:Y:S02]  /*0150*/  IMAD R10, R6, c[0x0][0x18c], RZ ;  /* 0x00006300060a7a24 */ /* 0x000fe400078e02ff */
[----:B------:R-:W-:Y:S01]  /*0160*/  IMAD R6, R8, c[0x0][0x18c], R5 ;  /* 0x0000630008067a24 */ /* 0x000fe200078e0205 */
[----:B------:R-:W-:Y:S01]  /*0170*/  LOP3.LUT R8, R9, 0x7c, RZ, 0xc0, !PT ;  /* 0x0000007c09087812 */ /* 0x000fe200078ec0ff */
[----:B------:R-:W-:Y:S01]  /*0180*/  IMAD R10, R10, UR5, RZ ;  /* 0x000000050a0a7c24 */ /* 0x000fe2000f8e02ff */
[----:B01-3--:R-:W-:Y:S02]  /*0190*/  ULDC.64 UR4, c[0x0][0x118] ;  /* 0x0000460000047ab9 */ /* 0x00bfe40000000a00 */
.L_x_7:
[----:B------:R-:W-:Y:S01]  /*01a0*/  ISETP.GE.U32.AND P1, PT, R2, c[0x0][0x18c], PT ;  /* 0x0000630002007a0c */ /* 0x000fe20003f26070 */
[----:B------:R-:W-:Y:S01]  /*01b0*/  IMAD.IADD R9, R10, 0x1, R3 ;  /* 0x000000010a097824 */ /* 0x000fe200078e0203 */
[----:B------:R-:W-:Y:S01]  /*01c0*/  BSSY B0, `(.L_x_5) ;  /* 0x0000038000007945 */ /* 0x000fe20003800000 */
[----:B0-----:R-:W-:Y:S02]  /*01d0*/  HFMA2.MMA R11, -RZ, RZ, -598.5, 40320 ;  /* 0xe0ad78ecff0b7435 */ /* 0x001fe400000001ff */
[----:B------:R-:W-:-:S08]  /*01e0*/  IMAD R9, R9, 0x20, R6 ;  /* 0x0000002009097824 */ /* 0x000fd000078e0206 */
[----:B------:R-:W-:Y:S05]  /*01f0*/  @P1 BRA `(.L_x_6) ;  /* 0x0000034000001947 */ /* 0x000fea0003800000 */
[----:B------:R-:W0:Y:S01]  /*0200*/  I2F.U32.RP R11, c[0x0][0x184] ;  /* 0x00006100000b7b06 */ /* 0x000e220000209000 */
[----:B------:R-:W-:Y:S02]  /*0210*/  ISETP.NE.U32.AND P0, PT, RZ, c[0x0][0x170], PT ;  /* 0x00005c00ff007a0c */ /* 0x000fe40003f05070 */
[----:B------:R-:W-:Y:S02]  /*0220*/  PLOP3.LUT P2, PT, PT, PT, PT, 0x8, 0x0 ;  /* 0x000000000000781c */ /* 0x000fe40003f4e170 */
[----:B------:R-:W-:Y:S02]  /*0230*/  ISETP.NE.AND.EX P0, PT, RZ, c[0x0][0x174], PT, P0 ;  /* 0x00005d00ff007a0c */ /* 0x000fe40003f05300 */
[----:B------:R-:W-:Y:S02]  /*0240*/  PLOP3.LUT P4, PT, PT, PT, PT, 0x8, 0x0 ;  /* 0x000000000000781c */ /* 0x000fe40003f8e170 */
[----:B------:R-:W-:Y:S01]  /*0250*/  ISETP.NE.U32.OR P6, PT, RZ, c[0x0][0x184], !P0 ;  /* 0x00006100ff007a0c */ /* 0x000fe200047c5470 */
[----:B0-----:R-:W0:Y:S02]  /*0260*/  MUFU.RCP R11, R11 ;  /* 0x0000000b000b7308 */ /* 0x001e240000001000 */
[----:B0-----:R-:W-:-:S06]  /*0270*/  IADD3 R12, R11, 0xffffffe, RZ ;  /* 0x0ffffffe0b0c7810 */ /* 0x001fcc0007ffe0ff */
[----:B------:R0:W1:Y:S02]  /*0280*/  F2I.FTZ.U32.TRUNC.NTZ R13, R12 ;  /* 0x0000000c000d7305 */ /* 0x000064000021f000 */
[----:B0-----:R-:W-:Y:S02]  /*0290*/  IMAD.MOV.U32 R12, RZ, RZ, RZ ;  /* 0x000000ffff0c7224 */ /* 0x001fe400078e00ff */
[----:B-1----:R-:W-:-:S04]  /*02a0*/  IMAD.MOV R15, RZ, RZ, -R13 ;  /* 0x000000ffff0f7224 */ /* 0x002fc800078e0a0d */
[----:B------:R-:W-:-:S04]  /*02b0*/  IMAD R15, R15, c[0x0][0x184], RZ ;  /* 0x000061000f0f7a24 */ /* 0x000fc800078e02ff */
[----:B------:R-:W-:-:S06]  /*02c0*/  IMAD.HI.U32 R13, R13, R15, R12 ;  /* 0x0000000f0d0d7227 */ /* 0x000fcc00078e000c */
[----:B------:R-:W-:-:S04]  /*02d0*/  @P0 IMAD.HI.U32 R14, R13, R0, RZ ;  /* 0x000000000d0e0227 */ /* 0x000fc800078e00ff */
[----:B------:R-:W-:Y:S01]  /*02e0*/  IMAD.HI.U32 R13, R13, R0, RZ ;  /* 0x000000000d0d7227 */ /* 0x000fe200078e00ff */
[----:B------:R-:W-:-:S03]  /*02f0*/  @P0 IADD3 R11, -R14, RZ, RZ ;  /* 0x000000ff0e0b0210 */ /* 0x000fc60007ffe1ff */
[----:B------:R-:W-:Y:S02]  /*0300*/  IMAD.MOV R13, RZ, RZ, -R13 ;  /* 0x000000ffff0d7224 */ /* 0x000fe400078e0a0d */
[--C-:B------:R-:W-:Y:S02]  /*0310*/  @P0 IMAD R11, R11, c[0x0][0x184], R0.reuse ;  /* 0x000061000b0b0a24 */ /* 0x100fe400078e0200 */
[----:B------:R-:W-:-:S03]  /*0320*/  IMAD R22, R13, c[0x0][0x184], R0 ;  /* 0x000061000d167a24 */ /* 0x000fc600078e0200 */
[----:B------:R-:W-:-:S04]  /*0330*/  @P0 ISETP.GE.U32.AND P3, PT, R11, c[0x0][0x184], PT ;  /* 0x000061000b000a0c */ /* 0x000fc80003f66070 */
[----:B------:R-:W-:Y:S02]  /*0340*/  @P0 PLOP3.LUT P2, PT, P3, PT, PT, 0x80, 0x0 ;  /* 0x000000000000081c */ /* 0x000fe40001f4f070 */
[----:B------:R-:W-:-:S11]  /*0350*/  ISETP.GE.U32.AND P3, PT, R22, c[0x0][0x184], PT ;  /* 0x0000610016007a0c */ /* 0x000fd60003f66070 */
[----:B------:R-:W-:Y:S02]  /*0360*/  @P2 IADD3 R11, R11, -c[0x0][0x184], RZ ;  /* 0x800061000b0b2a10 */ /* 0x000fe40007ffe0ff */
[----:B------:R-:W-:Y:S02]  /*0370*/  @P3 IADD3 R22, R22, -c[0x0][0x184], RZ ;  /* 0x8000610016163a10 */ /* 0x000fe40007ffe0ff */
[----:B------:R-:W-:Y:S02]  /*0380*/  @P0 ISETP.GE.U32.AND P5, PT, R11, c[0x0][0x184], PT ;  /* 0x000061000b000a0c */ /* 0x000fe40003fa6070 */
[----:B------:R-:W-:Y:S02]  /*0390*/  IADD3 R12, P3, R9, c[0x0][0x168], RZ ;  /* 0x00005a00090c7a10 */ /* 0x000fe40007f7e0ff */
[----:B------:R-:W-:Y:S02]  /*03a0*/  @P0 PLOP3.LUT P4, PT, P5, PT, PT, 0x80, 0x0 ;  /* 0x000000000000081c */ /* 0x000fe40002f8f070 */
[----:B------:R-:W-:-:S02]  /*03b0*/  ISETP.GE.U32.AND P5, PT, R22, c[0x0][0x184], PT ;  /* 0x0000610016007a0c */ /* 0x000fc40003fa6070 */
[----:B------:R-:W-:Y:S02]  /*03c0*/  @P2 IADD3 R14, R14, 0x1, RZ ;  /* 0x000000010e0e2810 */ /* 0x000fe40007ffe0ff */
[----:B------:R-:W-:Y:S02]  /*03d0*/  LEA.HI.X.SX32 R13, R9, c[0x0][0x16c], 0x1, P3 ;  /* 0x00005b00090d7a11 */ /* 0x000fe400018f0eff */
[----:B------:R-:W-:-:S03]  /*03e0*/  ISETP.NE.U32.AND P2, PT, RZ, c[0x0][0x184], PT ;  /* 0x00006100ff007a0c */ /* 0x000fc60003f45070 */
[----:B------:R0:W2:Y:S01]  /*03f0*/  LDG.E.S8 R19, [R12.64] ;  /* 0x000000040c137981 */ /* 0x0000a2000c1e1300 */
[----:B------:R-:W-:Y:S01]  /*0400*/  IMAD R17, R3, c[0x0][0x18c], R2 ;  /* 0x0000630003117a24 */ /* 0x000fe200078e0202 */
[----:B------:R-:W-:Y:S01]  /*0410*/  @P4 IADD3 R14, R14, 0x1, RZ ;  /* 0x000000010e0e4810 */ /* 0x000fe20007ffe0ff */
[----:B------:R-:W-:Y:S01]  /*0420*/  IMAD.MOV.U32 R20, RZ, RZ, 0x4 ;  /* 0x00000004ff147424 */ /* 0x000fe200078e00ff */
[----:B------:R-:W-:Y:S01]  /*0430*/  @!P6 LOP3.LUT R14, RZ, c[0x0][0x184], RZ, 0x33, !PT ;  /* 0x00006100ff0eea12 */ /* 0x000fe200078e33ff */
[----:B------:R-:W-:Y:S01]  /*0440*/  IMAD.MOV.U32 R11, RZ, RZ, RZ ;  /* 0x000000ffff0b7224 */ /* 0x000fe200078e00ff */
[----:B------:R-:W-:Y:S02]  /*0450*/  @P5 IADD3 R22, R22, -c[0x0][0x184], RZ ;  /* 0x8000610016165a10 */ /* 0x000fe40007ffe0ff */
[----:B------:R-:W-:Y:S01]  /*0460*/  MOV R15, c[0x0][0x19c] ;  /* 0x00006700000f7a02 */ /* 0x000fe20000000f00 */
[----:B------:R-:W-:Y:S01]  /*0470*/  @P0 IMAD R16, R14, c[0x0][0x190], R17 ;  /* 0x000064000e100a24 */ /* 0x000fe200078e0211 */
[----:B------:R-:W-:Y:S01]  /*0480*/  @!P2 LOP3.LUT R22, RZ, c[0x0][0x184], RZ, 0x33, !PT ;  /* 0x00006100ff16aa12 */ /* 0x000fe200078e33ff */
[----:B------:R-:W-:-:S02]  /*0490*/  IMAD.MOV.U32 R14, RZ, RZ, c[0x0][0x198] ;  /* 0x00006600ff0e7624 */ /* 0x000fc400078e00ff */
[----:B0-----:R-:W-:-:S04]  /*04a0*/  @P0 IMAD.WIDE.U32 R12, R16, R20, c[0x0][0x170] ;  /* 0x00005c00100c0625 */ /* 0x001fc800078e0014 */
[----:B------:R-:W-:Y:S01]  /*04b0*/  IMAD R17, R22, c[0x0][0x190], R17 ;  /* 0x0000640016117a24 */ /* 0x000fe200078e0211 */
[----:B------:R-:W3:Y:S03]  /*04c0*/  LDG.E.CONSTANT R14, [R14.64] ;  /* 0x000000040e0e7981 */ /* 0x000ee6000c1e9900 */
[----:B------:R-:W-:Y:S01]  /*04d0*/  IMAD.WIDE R16, R17, R20, c[0x0][0x178] ;  /* 0x00005e0011107625 */ /* 0x000fe200078e0214 */
[----:B------:R-:W3:Y:S05]  /*04e0*/  @P0 LDG.E.CONSTANT R11, [R12.64] ;  /* 0x000000040c0b0981 */ /* 0x000eea000c1e9900 */
[----:B------:R-:W4:Y:S01]  /*04f0*/  LDG.E.CONSTANT R16, [R16.64] ;  /* 0x0000000410107981 */ /* 0x000f22000c1e9900 */
[----:B--2---:R-:W0:Y:S02]  /*0500*/  I2F.S16 R19, R19 ;  /* 0x0000001300137306 */ /* 0x004e240000101400 */
[----:B0-----:R-:W-:-:S04]  /*0510*/  FMUL.FTZ R20, R19, c[0x0][0x194] ;  /* 0x0000650013147a20 */ /* 0x001fc80000410000 */
[----:B---3--:R-:W-:-:S04]  /*0520*/  FFMA.FTZ R11, R20, R14, R11 ;  /* 0x0000000e140b7223 */ /* 0x008fc8000001000b */
[----:B----4-:R-:W-:Y:S02]  /*0530*/  FADD.FTZ R11, R11, R16 ;  /* 0x000000100b0b7221 */ /* 0x010fe40000010000 */
.L_x_6:
[----:B------:R-:W-:Y:S05]  /*0540*/  BSYNC B0 ;  /* 0x0000000000007941 */ /* 0x000fea0003800000 */
.L_x_5:
        /* <DEDUP_REMOVED lines=23> */
[----:B0-----:R-:W-:-:S05]  /*06c0*/  FMNMX.FTZ R15, R14, R15, !PT ;  /* 0x0000000f0e0f7209 */ /* 0x001fca0007810000 */
[----:B------:R-:W0:Y:S02]  /*06d0*/  SHFL.BFLY PT, R16, R15, 0x2, 0x1f ;  /* 0x0c401f000f107f89 */ /* 0x000e2400000e0000 */
[----:B0-----:R-:W-:-:S05]  /*06e0*/  FMNMX.FTZ R16, R15, R16, !PT ;  /* 0x000000100f107209 */ /* 0x001fca0007810000 */
[----:B------:R-:W0:Y:S02]  /*06f0*/  SHFL.BFLY PT, R17, R16, 0x1, 0x1f ;  /* 0x0c201f0010117f89 */ /* 0x000e2400000e0000 */
[----:B0-----:R-:W-:-:S05]  /*0700*/  FMNMX.FTZ R17, R16, R17, !PT ;  /* 0x0000001110117209 */ /* 0x001fca0007810000 */
[----:B------:R-:W-:Y:S04]  /*0710*/  @!P3 STS [0x4], R17 ;  /* 0x00000411ff00b388 */ /* 0x000fe80000000800 */
[----:B------:R-:W-:Y:S06]  /*0720*/  BAR.SYNC.DEFER_BLOCKING 0x0 ;  /* 0x0000000000007b1d */ /* 0x000fec0000010000 */
[----:B------:R-:W0:Y:S02]  /*0730*/  @!P1 LDS R12, [0x4] ;  /* 0x00000400ff0c9984 */ /* 0x000e240000000800 */
[----:B0-----:R-:W-:Y:S01]  /*0740*/  @!P1 FADD.FTZ R12, -R12, R11 ;  /* 0x0000000b0c0c9221 */ /* 0x001fe20000010100 */
[----:B------:R-:W-:-:S03]  /*0750*/  MOV R11, RZ ;  /* 0x000000ff000b7202 */ /* 0x000fc60000000f00 */
        /* <DEDUP_REMOVED lines=8> */
[----:B0-----:R-:W-:Y:S02]  /*07e0*/  FADD.FTZ R17, R16, R13 ;  /* 0x0000000d10117221 */ /* 0x001fe40000010000 */
[----:B------:R-:W-:-:S03]  /*07f0*/  @!P1 IMAD.MOV.U32 R13, RZ, RZ, c[0x0][0x1a4] ;  /* 0x00006900ff0d9624 */ /* 0x000fc600078e00ff */
[----:B------:R-:W0:Y:S04]  /*0800*/  SHFL.BFLY PT, R20, R17, 0x2, 0x1f ;  /* 0x0c401f0011147f89 */ /* 0x000e2800000e0000 */
[----:B------:R1:W2:Y:S01]  /*0810*/  @!P1 LDG.E.CONSTANT R12, [R12.64] ;  /* 0x000000040c0c9981 */ /* 0x0002a2000c1e9900 */
[----:B------:R-:W-:Y:S01]  /*0820*/  HFMA2.MMA R14, -RZ, RZ, 0, 0 ;  /* 0x00000000ff0e7435 */ /* 0x000fe200000001ff */
        /* <DEDUP_REMOVED lines=23> */
[----:B0-----:R-:W-:-:S02]  /*09a0*/  @!P1 FMUL.FTZ R15, R16, R11 ;  /* 0x0000000b100f9220 */ /* 0x001fc40000410000 */
[----:B------:R-:W-:Y:S02]  /*09b0*/  IMAD.MOV.U32 R11, RZ, RZ, RZ ;  /* 0x000000ffff0b7224 */ /* 0x000fe400078e00ff */
[----:B--2---:R-:W-:Y:S01]  /*09c0*/  @!P1 FMUL.FTZ R15, R15, R12 ;  /* 0x0000000c0f0f9220 */ /* 0x004fe20000410000 */
[----:B------:R-:W-:-:S03]  /*09d0*/  IADD3 R12, P0, R9, c[0x0][0x160], RZ ;  /* 0x00005800090c7a10 */ /* 0x000fc60007f1e0ff */
[----:B------:R-:W0:Y:S01]  /*09e0*/  @!P1 F2I.S8.NTZ R11, R15 ;  /* 0x0000000f000b9305 */ /* 0x000e220000202100 */
[----:B------:R-:W-:Y:S02]  /*09f0*/  LEA.HI.X.SX32 R13, R9, c[0x0][0x164], 0x1, P0 ;  /* 0x00005900090d7a11 */ /* 0x000fe400000f0eff */
[----:B------:R-:W-:-:S03]  /*0a00*/  ISETP.GE.AND P0, PT, R3, c[0x0][0x18c], PT ;  /* 0x0000630003007a0c */ /* 0x000fc60003f06270 */
[----:B0-----:R0:W-:Y:S10]  /*0a10*/  STG.E.U8 [R12.64], R11 ;  /* 0x0000000b0c007986 */ /* 0x0011f4000c101104 */
[----:B------:R-:W-:Y:S05]  /*0a20*/  @!P0 BRA `(.L_x_7) ;  /* 0xfffff77000008947 */ /* 0x000fea000383ffff */
[----:B------:R-:W-:Y:S05]  /*0a30*/  EXIT ;  /* 0x000000000000794d */ /* 0x000fea0003800000 */
.L_x_8:
        /* <DEDUP_REMOVED lines=12> */
.L_x_181:


//--------------------- .text._ZN17fastertransformer36softmax_INT8IO_kernel_COL32_element4INS_5half4E6__halfEEvPaS3_PKT_S6_iiiiifPKfS8_ --------------------------
	.section	.text._ZN17fastertransformer36softmax_INT8IO_kernel_COL32_element4INS_5half4E6__halfEEvPaS3_PKT_S6_iiiiifPKfS8_,"ax",@progbits
	.sectioninfo	@"SHI_REGISTERS=29"
	.align	128
        .global         _ZN17fastertransformer36softmax_INT8IO_kernel_COL32_element4INS_5half4E6__halfEEvPaS3_PKT_S6_iiiiifPKfS8_
        .type           _ZN17fastertransformer36softmax_INT8IO_kernel_COL32_element4INS_5half4E6__halfEEvPaS3_PKT_S6_iiiiifPKfS8_,@function
        .size           _ZN17fastertransformer36softmax_INT8IO_kernel_COL32_element4INS_5half4E6__halfEEvPaS3_PKT_S6_iiiiifPKfS8_,(.L_x_182 - _ZN17fastertransformer36softmax_INT8IO_kernel_COL32_element4INS_5half4E6__halfEEvPaS3_PKT_S6_iiiiifPKfS8_)
        .other          _ZN17fastertransformer36softmax_INT8IO_kernel_COL32_element4INS_5half4E6__halfEEvPaS3_PKT_S6_iiiiifPKfS8_,@"STO_CUDA_ENTRY STV_DEFAULT"
_ZN17fastertransformer36softmax_INT8IO_kernel_COL32_element4INS_5half4E6__halfEEvPaS3_PKT_S6_iiiiifPKfS8_:
.text._ZN17fastertransformer36softmax_INT8IO_kernel_COL32_element4INS_5half4E6__halfEEvPaS3_PKT_S6_iiiiifPKfS8_:
[----:B------:R-:W-:Y:S02]  /*0000*/  IMAD.MOV.U32 R1, RZ, RZ, c[0x0][0x28] ;  /* 0x00000a00ff017624 */ /* 0x000fe400078e00ff */
[----:B------:R-:W0:Y:S02]  /*0010*/  S2R R16, SR_CTAID.X ;  /* 0x0000000000107919 */ /* 0x000e240000002500 */
[----:B0-----:R-:W-:-:S13]  /*0020*/  ISETP.GE.AND P0, PT, R16, c[0x0][0x18c], PT ;  /* 0x0000630010007a0c */ /* 0x001fda0003f06270 */
[----:B------:R-:W-:Y:S05]  /*0030*/  @P0 EXIT ;  /* 0x000000000000094d */ /* 0x000fea0003800000 */
[----:B------:R-:W-:Y:S01]  /*0040*/  IMAD.MOV.U32 R4, RZ, RZ, c[0x0][0x1a0] ;  /* 0x00006800ff047624 */ /* 0x000fe200078e00ff */
[----:B------:R-:W-:Y:S01]  /*0050*/  MOV R5, c[0x0][0x1a4] ;  /* 0x0000690000057a02 */ /* 0x000fe20000000f00 */
[----:B------:R-:W-:Y:S01]  /*0060*/  ULDC.64 UR6, c[0x0][0x118] ;  /* 0x0000460000067ab9 */ /* 0x000fe20000000a00 */
[----:B------:R-:W-:Y:S01]  /*0070*/  IMAD.MOV.U32 R2, RZ, RZ, c[0x0][0x198] ;  /* 0x00006600ff027624 */ /* 0x000fe200078e00ff */
[----:B------:R-:W-:Y:S02]  /*0080*/  MOV R3, c[0x0][0x19c] ;  /* 0x0000670000037a02 */ /* 0x000fe40000000f00 */
[----:B------:R0:W5:Y:S04]  /*0090*/  LDG.E.CONSTANT R8, [R4.64] ;  /* 0x0000000604087981 */ /* 0x000168000c1e9900 */
[----:B------:R-:W1:Y:S04]  /*00a0*/  S2R R9, SR_TID.X ;  /* 0x0000000000097919 */ /* 0x000e680000002100 */
[----:B------:R-:W2:Y:S04]  /*00b0*/  S2R R7, SR_CTAID.Z ;  /* 0x0000000000077919 */ /* 0x000ea80000002700 */
[----:B------:R-:W2:Y:S01]  /*00c0*/  S2R R10, SR_CTAID.Y ;  /* 0x00000000000a7919 */ /* 0x000ea20000002600 */
[----:B------:R-:W-:-:S02]  /*00d0*/  UMOV UR4, 0x1f ;  /* 0x0000001f00047882 */ /* 0x000fc40000000000 */
[----:B------:R-:W-:Y:S01]  /*00e0*/  ULDC UR5, c[0x0][0x18c] ;  /* 0x0000630000057ab9 */ /* 0x000fe20000000800 */
[----:B------:R3:W5:Y:S01]  /*00f0*/  LDG.E.CONSTANT R0, [R2.64] ;  /* 0x0000000602007981 */ /* 0x000762000c1e9900 */
[----:B------:R-:W-:Y:S01]  /*0100*/  UIADD3 UR4, UR4, UR5, URZ ;  /* 0x0000000504047290 */ /* 0x000fe2000fffe03f */
[----:B------:R-:W4:Y:S03]  /*0110*/  I2F.U32 R12, c[0x0][0x0] ;  /* 0x00000000000c7b06 */ /* 0x000f260000201000 */
[----:B------:R-:W-:Y:S01]  /*0120*/  USHF.R.S32.HI UR5, URZ, 0x1f, UR4 ;  /* 0x0000001f3f057899 */ /* 0x000fe20008011404 */
[----:B-1----:R-:W-:-:S04]  /*0130*/  IMAD.SHL.U32 R11, R9, 0x4, RZ ;  /* 0x00000004090b7824 */ /* 0x002fc800078e00ff */
[----:B------:R0:W1:Y:S01]  /*0140*/  I2F.U32 R14, R9 ;  /* 0x00000009000e7306 */ /* 0x0000620000201000 */
[C---:B------:R-:W-:Y:S02]  /*0150*/  LOP3.LUT R13, R11.reuse, 0xffffffe0, RZ, 0xc0, !PT ;  /* 0xffffffe00b0d7812 */ /* 0x040fe400078ec0ff */
[----:B---3--:R-:W-:Y:S01]  /*0160*/  LOP3.LUT R2, R11, 0x1c, RZ, 0xc0, !PT ;  /* 0x0000001c0b027812 */ /* 0x008fe200078ec0ff */
[----:B------:R-:W-:-:S04]  /*0170*/  ULEA.HI UR5, UR5, UR4, URZ, 0x5 ;  /* 0x0000000405057291 */ /* 0x000fc8000f8f283f */
[----:B------:R-:W-:Y:S02]  /*0180*/  IMAD R13, R13, c[0x0][0x18c], R2 ;  /* 0x000063000d0d7a24 */ /* 0x000fe400078e0202 */
[----:B--2---:R-:W-:Y:S01]  /*0190*/  IMAD R2, R7, c[0x0][0x10], R10 ;  /* 0x0000040007027a24 */ /* 0x004fe200078e020a */
[----:B------:R-:W-:Y:S01]  /*01a0*/  USHF.R.S32.HI UR5, URZ, 0x5, UR5 ;  /* 0x000000053f057899 */ /* 0x000fe20008011405 */
[----:B------:R-:W-:Y:S02]  /*01b0*/  SHF.R.U32.HI R17, RZ, 0x3, R9 ;  /* 0x00000003ff117819 */ /* 0x000fe40000011609 */
[----:B------:R-:W-:Y:S01]  /*01c0*/  IMAD R2, R2, c[0x0][0x18c], RZ ;  /* 0x0000630002027a24 */ /* 0x000fe200078e02ff */
[----:B------:R-:W-:Y:S02]  /*01d0*/  LOP3.LUT R15, R9, 0x1f, RZ, 0xc0, !PT ;  /* 0x0000001f090f7812 */ /* 0x000fe400078ec0ff */
[----:B------:R-:W-:Y:S01]  /*01e0*/  LOP3.LUT R17, R17, 0x1ffffffc, RZ, 0xc0, !PT ;  /* 0x1ffffffc11117812 */ /* 0x000fe200078ec0ff */
[----:B------:R-:W-:Y:S01]  /*01f0*/  IMAD R19, R2, UR5, RZ ;  /* 0x0000000502137c24 */ /* 0x000fe2000f8e02ff */
[----:B01--4-:R-:W-:-:S02]  /*0200*/  LOP3.LUT R18, R11, 0x7c, RZ, 0xc0, !PT ;  /* 0x0000007c0b127812 */ /* 0x013fc400078ec0ff */
.L_x_20:
[----:B------:R-:W-:Y:S01]  /*0210*/  ISETP.GE.AND P1, PT, R11, c[0x0][0x18c], PT ;  /* 0x000063000b007a0c */ /* 0x000fe20003f26270 */
[----:B------:R-:W-:Y:S01]  /*0220*/  IMAD.IADD R20, R19, 0x1, R16 ;  /* 0x0000000113147824 */ /* 0x000fe200078e0210 */
[----:B------:R-:W-:Y:S01]  /*0230*/  MOV R4, c[0x0][0x0] ;  /* 0x0000000000047a02 */ /* 0x000fe20000000f00 */
[----:B------:R-:W-:Y:S02]  /*0240*/  BSSY B0, `(.L_x_9) ;  /* 0x0000054000007945 */ /* 0x000fe40003800000 */
[----:B------:R-:W-:Y:S01]  /*0250*/  IMAD R20, R20, 0x20, R13 ;  /* 0x0000002014147824 */ /* 0x000fe200078e020d */
[----:B------:R-:W-:Y:S01]  /*0260*/  ISETP.GE.U32.AND P2, PT, R4, 0x21, PT ;  /* 0x000000210400780c */ /* 0x000fe20003f46070 */
[----:B------:R-:W-:-:S06]  /*0270*/  HFMA2.MMA R4, -RZ, RZ, -598.5, 40320 ;  /* 0xe0ad78ecff047435 */ /* 0x000fcc00000001ff */
[----:B------:R-:W-:Y:S05]  /*0280*/  @P1 BRA `(.L_x_10) ;  /* 0x000004f000001947 */ /* 0x000fea0003800000 */
[----:B------:R-:W0:Y:S01]  /*0290*/  I2F.U32.RP R4, c[0x0][0x184] ;  /* 0x0000610000047b06 */ /* 0x000e220000209000 */
[----:B------:R-:W-:Y:S01]  /*02a0*/  ISETP.NE.U32.AND P0, PT, RZ, c[0x0][0x170], PT ;  /* 0x00005c00ff007a0c */ /* 0x000fe20003f05070 */
[----:B------:R-:W-:Y:S01]  /*02b0*/  IMAD R21, R16, c[0x0][0x18c], R11 ;  /* 0x0000630010157a24 */ /* 0x000fe200078e020b */
[----:B------:R-:W-:Y:S01]  /*02c0*/  PLOP3.LUT P5, PT, PT, PT, PT, 0x8, 0x0 ;  /* 0x000000000000781c */ /* 0x000fe20003fae170 */
[----:B------:R-:W-:Y:S01]  /*02d0*/  IMAD.MOV.U32 R7, RZ, RZ, 0x4 ;  /* 0x00000004ff077424 */ /* 0x000fe200078e00ff */
[----:B------:R-:W-:Y:S02]  /*02e0*/  ISETP.NE.AND.EX P0, PT, RZ, c[0x0][0x174], PT, P0 ;  /* 0x00005d00ff007a0c */ /* 0x000fe40003f05300 */
[----:B------:R-:W-:Y:S01]  /*02f0*/  PLOP3.LUT P4, PT, PT, PT, PT, 0x8, 0x0 ;  /* 0x000000000000781c */ /* 0x000fe20003f8e170 */
[----:B0-----:R-:W0:Y:S02]  /*0300*/  MUFU.RCP R4, R4 ;  /* 0x0000000400047308 */ /* 0x001e240000001000 */
[----:B0-----:R-:W-:-:S02]  /*0310*/  IADD3 R2, R4, 0xffffffe, RZ ;  /* 0x0ffffffe04027810 */ /* 0x001fc40007ffe0ff */
[----:B------:R-:W-:-:S04]  /*0320*/  LOP3.LUT R4, RZ, c[0x0][0x184], RZ, 0x33, !PT ;  /* 0x00006100ff047a12 */ /* 0x000fc800078e33ff */
[----:B------:R0:W1:Y:S02]  /*0330*/  F2I.FTZ.U32.TRUNC.NTZ R3, R2 ;  /* 0x0000000200037305 */ /* 0x000064000021f000 */
[----:B0-----:R-:W-:Y:S01]  /*0340*/  IMAD.MOV.U32 R2, RZ, RZ, RZ ;  /* 0x000000ffff027224 */ /* 0x001fe200078e00ff */
[----:B-1----:R-:W-:-:S05]  /*0350*/  IADD3 R5, RZ, -R3, RZ ;  /* 0x80000003ff057210 */ /* 0x002fca0007ffe0ff */
[----:B------:R-:W-:-:S04]  /*0360*/  IMAD R5, R5, c[0x0][0x184], RZ ;  /* 0x0000610005057a24 */ /* 0x000fc800078e02ff */
[----:B------:R-:W-:Y:S01]  /*0370*/  IMAD.HI.U32 R3, R3, R5, R2 ;  /* 0x0000000503037227 */ /* 0x000fe200078e0002 */
[----:B------:R-:W-:-:S05]  /*0380*/  SHF.R.S32.HI R2, RZ, 0x2, R20 ;  /* 0x00000002ff027819 */ /* 0x000fca0000011414 */
[----:B------:R-:W-:-:S05]  /*0390*/  IMAD.HI.U32 R3, R3, R10, RZ ;  /* 0x0000000a03037227 */ /* 0x000fca00078e00ff */
[----:B------:R-:W-:-:S05]  /*03a0*/  IADD3 R5, -R3, RZ, RZ ;  /* 0x000000ff03057210 */ /* 0x000fca0007ffe1ff */
[----:B------:R-:W-:-:S05]  /*03b0*/  IMAD R5, R5, c[0x0][0x184], R10 ;  /* 0x0000610005057a24 */ /* 0x000fca00078e020a */
[----:B------:R-:W-:-:S04]  /*03c0*/  ISETP.GE.U32.AND P3, PT, R5, c[0x0][0x184], PT ;  /* 0x0000610005007a0c */ /* 0x000fc80003f66070 */
[----:B------:R-:W-:-:S09]  /*03d0*/  @P0 PLOP3.LUT P5, PT, P3, PT, PT, 0x80, 0x0 ;  /* 0x000000000000081c */ /* 0x000fd20001faf070 */
[----:B------:R-:W-:-:S04]  /*03e0*/  @P3 IADD3 R5, R5, -c[0x0][0x184], RZ ;  /* 0x8000610005053a10 */ /* 0x000fc80007ffe0ff */
[----:B------:R-:W-:Y:S02]  /*03f0*/  ISETP.GE.U32.AND P3, PT, R5, c[0x0][0x184], PT ;  /* 0x0000610005007a0c */ /* 0x000fe40003f66070 */
[----:B------:R-:W-:Y:S02]  /*0400*/  @P5 IADD3 R3, R3, 0x1, RZ ;  /* 0x0000000103035810 */ /* 0x000fe40007ffe0ff */
[----:B------:R-:W-:Y:S02]  /*0410*/  @P0 PLOP3.LUT P4, PT, P3, PT, PT, 0x80, 0x0 ;  /* 0x000000000000081c */ /* 0x000fe40001f8f070 */
[----:B------:R-:W-:Y:S02]  /*0420*/  ISETP.NE.U32.AND P5, PT, RZ, c[0x0][0x184], PT ;  /* 0x00006100ff007a0c */ /* 0x000fe40003fa5070 */
[----:B------:R-:W-:-:S05]  /*0430*/  MOV R22, 0x8 ;  /* 0x0000000800167802 */ /* 0x000fca0000000f00 */
[----:B------:R-:W-:-:S04]  /*0440*/  @P3 IADD3 R5, R5, -c[0x0][0x184], RZ ;  /* 0x8000610005053a10 */ /* 0x000fc80007ffe0ff */
[----:B------:R-:W-:-:S04]  /*0450*/  @P4 IADD3 R3, R3, 0x1, RZ ;  /* 0x0000000103034810 */ /* 0x000fc80007ffe0ff */
[----:B------:R-:W-:Y:S01]  /*0460*/  @P0 SEL R6, R4, R3, !P5 ;  /* 0x0000000304060207 */ /* 0x000fe20006800000 */
[----:B------:R-:W-:-:S04]  /*0470*/  IMAD.WIDE R2, R2, R7, c[0x0][0x168] ;  /* 0x00005a0002027625 */ /* 0x000fc800078e0207 */
[----:B------:R-:W-:Y:S02]  /*0480*/  @P0 IMAD R6, R6, c[0x0][0x190], R21 ;  /* 0x0000640006060a24 */ /* 0x000fe400078e0215 */
[----:B------:R0:W2:Y:S03]  /*0490*/  LDG.E R2, [R2.64] ;  /* 0x0000000602027981 */ /* 0x0000a6000c1e1900 */
[----:B------:R-:W-:Y:S02]  /*04a0*/  @P0 SHF.R.S32.HI R7, RZ, 0x2, R6 ;  /* 0x00000002ff070819 */ /* 0x000fe40000011406 */
[----:B------:R-:W-:-:S03]  /*04b0*/  SEL R6, R4, R5, !P5 ;  /* 0x0000000504067207 */ /* 0x000fc60006800000 */
[----:B------:R-:W-:-:S04]  /*04c0*/  @P0 IMAD.WIDE R4, R7, R22, c[0x0][0x170] ;  /* 0x00005c0007040625 */ /* 0x000fc800078e0216 */
[----:B------:R-:W-:Y:S01]  /*04d0*/  IMAD R6, R6, c[0x0][0x190], R21 ;  /* 0x0000640006067a24 */ /* 0x000fe200078e0215 */
[----:B------:R1:W3:Y:S04]  /*04e0*/  @P0 LDG.E R25, [R4.64+0x4] ;  /* 0x0000040604190981 */ /* 0x0002e8000c1e1900 */
[----:B------:R1:W4:Y:S01]  /*04f0*/  @P0 LDG.E R21, [R4.64] ;  /* 0x0000000604150981 */ /* 0x000322000c1e1900 */
[----:B------:R-:W-:-:S05]  /*0500*/  SHF.R.S32.HI R6, RZ, 0x2, R6 ;  /* 0x00000002ff067819 */ /* 0x000fca0000011406 */
[----:B------:R-:W-:-:S05]  /*0510*/  IMAD.WIDE R6, R6, R22, c[0x0][0x178] ;  /* 0x00005e0006067625 */ /* 0x000fca00078e0216 */
[----:B------:R1:W3:Y:S04]  /*0520*/  LDG.E R22, [R6.64] ;  /* 0x0000000606167981 */ /* 0x0002e8000c1e1900 */
[----:B0-----:R0:W3:Y:S01]  /*0530*/  LDG.E R3, [R6.64+0x4] ;  /* 0x0000040606037981 */ /* 0x0010e2000c1e1900 */
[----:B-1----:R-:W-:Y:S02]  /*0540*/  PRMT R5, RZ, 0x5410, RZ ;  /* 0x00005410ff057816 */ /* 0x002fe400000000ff */
[----:B0-----:R-:W-:Y:S01]  /*0550*/  PRMT R7, RZ, 0x5410, RZ ;  /* 0x00005410ff077816 */ /* 0x001fe200000000ff */
[----:B--2---:R-:W0:Y:S08]  /*0560*/  I2F.S8 R26, R2 ;  /* 0x00000002001a7306 */ /* 0x004e300000001400 */
[----:B------:R-:W1:Y:S08]  /*0570*/  I2F.S8 R24, R2.B1 ;  /* 0x1000000200187306 */ /* 0x000e700000001400 */
[----:B------:R-:W2:Y:S01]  /*0580*/  I2F.S8 R23, R2.B2 ;  /* 0x2000000200177306 */ /* 0x000ea20000001400 */
[----:B----4-:R-:W-:-:S02]  /*0590*/  @P0 PRMT R7, R7, 0x5410, R21 ;  /* 0x0000541007070816 */ /* 0x010fc40000000015 */
[----:B---3--:R-:W-:Y:S02]  /*05a0*/  @P0 PRMT R5, R5, 0x5410, R25 ;  /* 0x0000541005050816 */ /* 0x008fe40000000019 */
[----:B------:R-:W-:Y:S01]  /*05b0*/  @P0 PRMT R7, R21, 0x7632, R7 ;  /* 0x0000763215070816 */ /* 0x000fe20000000007 */
[----:B0-----:R-:W-:Y:S01]  /*05c0*/  FMUL.FTZ R21, R26, c[0x0][0x194] ;  /* 0x000065001a157a20 */ /* 0x001fe20000410000 */
[----:B------:R-:W-:Y:S01]  /*05d0*/  @P0 PRMT R5, R25, 0x7632, R5 ;  /* 0x0000763219050816 */ /* 0x000fe20000000005 */
[----:B------:R0:W3:Y:S02]  /*05e0*/  I2F.S8 R4, R2.B3 ;  /* 0x3000000200047306 */ /* 0x0000e40000001400 */
[--C-:B------:R-:W-:Y:S01]  /*05f0*/  HADD2.F32 R6, -RZ, R7.reuse.H1_H1 ;  /* 0x30000007ff067230 */ /* 0x100fe20000004100 */
[----:B-1----:R-:W-:Y:S01]  /*0600*/  FMUL.FTZ R25, R24, c[0x0][0x194] ;  /* 0x0000650018197a20 */ /* 0x002fe20000410000 */
[----:B------:R-:W-:Y:S02]  /*0610*/  HADD2.F32 R26, -RZ, R7.H0_H0 ;  /* 0x20000007ff1a7230 */ /* 0x000fe40000004100 */
[--C-:B------:R-:W-:Y:S01]  /*0620*/  HADD2.F32 R7, -RZ, R22.reuse.H0_H0 ;  /* 0x20000016ff077230 */ /* 0x100fe20000004100 */
[C---:B-----5:R-:W-:Y:S01]  /*0630*/  FFMA.FTZ R6, R0.reuse, R21, R6 ;  /* 0x0000001500067223 */ /* 0x060fe20000010006 */
[----:B------:R-:W-:Y:S01]  /*0640*/  HADD2.F32 R22, -RZ, R22.H1_H1 ;  /* 0x30000016ff167230 */ /* 0x000fe20000004100 */
[----:B------:R-:W-:Y:S01]  /*0650*/  FFMA.FTZ R25, R0, R25, R26 ;  /* 0x0000001900197223 */ /* 0x000fe2000001001a */
[----:B------:R-:W-:Y:S01]  /*0660*/  HADD2.F32 R21, -RZ, R5.H1_H1 ;  /* 0x30000005ff157230 */ /* 0x000fe20000004100 */
[----:B--2---:R-:W-:-:S02]  /*0670*/  FMUL.FTZ R23, R23, c[0x0][0x194] ;  /* 0x0000650017177a20 */ /* 0x004fc40000410000 */
[----:B------:R-:W-:Y:S01]  /*0680*/  FADD.FTZ R6, R6, R7 ;  /* 0x0000000706067221 */ /* 0x000fe20000010000 */
[----:B0-----:R-:W-:Y:S01]  /*0690*/  HADD2.F32 R2, -RZ, R3.H0_H0 ;  /* 0x20000003ff027230 */ /* 0x001fe20000004100 */
[----:B------:R-:W-:Y:S02]  /*06a0*/  FADD.FTZ R7, R25, R22 ;  /* 0x0000001619077221 */ /* 0x000fe40000010000 */
[----:B------:R-:W-:-:S03]  /*06b0*/  FFMA.FTZ R21, R0, R23, R21 ;  /* 0x0000001700157223 */ /* 0x000fc60000010015 */
[-C--:B------:R-:W-:Y:S01]  /*06c0*/  FSETP.GT.FTZ.AND P0, PT, R6, R7.reuse, PT ;  /* 0x000000070600720b */ /* 0x080fe20003f14000 */
[----:B------:R-:W-:Y:S01]  /*06d0*/  FADD.FTZ R2, R21, R2 ;  /* 0x0000000215027221 */ /* 0x000fe20000010000 */
[----:B------:R-:W-:Y:S01]  /*06e0*/  HADD2.F32 R21, -RZ, R5.H0_H0 ;  /* 0x20000005ff157230 */ /* 0x000fe20000004100 */
[----:B---3--:R-:W-:Y:S01]  /*06f0*/  FMUL.FTZ R5, R4, c[0x0][0x194] ;  /* 0x0000650004057a20 */ /* 0x008fe20000410000 */
[----:B------:R-:W-:Y:S01]  /*0700*/  FSEL R23, R6, R7, P0 ;  /* 0x0000000706177208 */ /* 0x000fe20000000000 */
[----:B------:R-:W-:Y:S02]  /*0710*/  HADD2.F32 R4, -RZ, R3.H1_H1 ;  /* 0x30000003ff047230 */ /* 0x000fe40000004100 */
[----:B------:R-:W-:Y:S01]  /*0720*/  FFMA.FTZ R5, R0, R5, R21 ;  /* 0x0000000500057223 */ /* 0x000fe20000010015 */
[----:B------:R-:W-:-:S03]  /*0730*/  FSETP.GT.FTZ.AND P0, PT, R23, R2, PT ;  /* 0x000000021700720b */ /* 0x000fc60003f14000 */
[----:B------:R-:W-:Y:S01]  /*0740*/  FADD.FTZ R3, R5, R4 ;  /* 0x0000000405037221 */ /* 0x000fe20000010000 */
[----:B------:R-:W-:-:S04]  /*0750*/  FSEL R4, R23, R2, P0 ;  /* 0x0000000217047208 */ /* 0x000fc80000000000 */
[----:B------:R-:W-:-:S04]  /*0760*/  FSETP.GT.FTZ.AND P0, PT, R4, R3, PT ;  /* 0x000000030400720b */ /* 0x000fc80003f14000 */
[----:B------:R-:W-:-:S04]  /*0770*/  FSEL R4, R4, R3, P0 ;  /* 0x0000000304047208 */ /* 0x000fc80000000000 */
.L_x_10:
[----:B------:R-:W-:Y:S05]  /*0780*/  BSYNC B0 ;  /* 0x0000000000007941 */ /* 0x000fea0003800000 */
.L_x_9:
[----:B------:R-:W-:Y:S05]  /*0790*/  @!P2 BRA `(.L_x_11) ;  /* 0x000001c00000a947 */ /* 0x000fea0003800000 */
[----:B------:R-:W0:Y:S01]  /*07a0*/  SHFL.BFLY PT, R5, R4, 0x10, 0x1f ;  /* 0x0e001f0004057f89 */ /* 0x000e2200000e0000 */
[----:B------:R-:W-:Y:S01]  /*07b0*/  ISETP.NE.AND P0, PT, R15, RZ, PT ;  /* 0x000000ff0f00720c */ /* 0x000fe20003f05270 */
[----:B------:R-:W-:-:S05]  /*07c0*/  FMUL.FTZ R25, R12, 0.03125 ;  /* 0x3d0000000c197820 */ /* 0x000fca0000410000 */
[----:B------:R-:W-:Y:S02]  /*07d0*/  FSETP.GT.FTZ.AND P3, PT, R25, R14, PT ;  /* 0x0000000e1900720b */ /* 0x000fe40003f74000 */
        /* <DEDUP_REMOVED lines=22> */
[----:B0-----:R-:W-:Y:S01]  /*0940*/  FMNMX.FTZ R23, R24, R23, !PT ;  /* 0x0000001718177209 */ /* 0x001fe20007810000 */
[----:B------:R-:W-:Y:S05]  /*0950*/  BRA `(.L_x_12) ;  /* 0x000000a000007947 */ /* 0x000fea0003800000 */
.L_x_11:
        /* <DEDUP_REMOVED lines=9> */
[----:B0-----:R-:W-:Y:S02]  /*09f0*/  FMNMX.FTZ R23, R24, R23, !PT ;  /* 0x0000001718177209 */ /* 0x001fe40007810000 */
.L_x_12:
[----:B------:R-:W-:Y:S01]  /*0a00*/  ISETP.NE.AND P0, PT, R9, RZ, PT ;  /* 0x000000ff0900720c */ /* 0x000fe20003f05270 */
[----:B------:R-:W-:Y:S01]  /*0a10*/  BSSY B0, `(.L_x_13) ;  /* 0x0000014000007945 */ /* 0x000fe20003800000 */
[----:B------:R-:W-:Y:S01]  /*0a20*/  MOV R21, RZ ;  /* 0x000000ff00157202 */ /* 0x000fe20000000f00 */
[----:B------:R-:W-:Y:S01]  /*0a30*/  CS2R R4, SRZ ;  /* 0x0000000000047805 */ /* 0x000fe2000001ff00 */
[----:B------:R-:W-:-:S09]  /*0a40*/  IMAD.MOV.U32 R22, RZ, RZ, RZ ;  /* 0x000000ffff167224 */ /* 0x000fd200078e00ff */
[----:B------:R0:W-:Y:S04]  /*0a50*/  @!P0 STS [0x4], R23 ;  /* 0x00000417ff008388 */ /* 0x0001e80000000800 */
[----:B------:R-:W-:Y:S06]  /*0a60*/  BAR.SYNC.DEFER_BLOCKING 0x0 ;  /* 0x0000000000007b1d */ /* 0x000fec0000010000 */
[----:B------:R-:W-:Y:S05]  /*0a70*/  @P1 BRA `(.L_x_14) ;  /* 0x000000d000001947 */ /* 0x000fea0003800000 */
[----:B0-----:R-:W0:Y:S02]  /*0a80*/  LDS R21, [0x4] ;  /* 0x00000400ff157984 */ /* 0x001e240000000800 */
[----:B0-----:R-:W-:-:S02]  /*0a90*/  FADD.FTZ R6, -R21, R6 ;  /* 0x0000000615067221 */ /* 0x001fc40000010100 */
[C---:B------:R-:W-:Y:S02]  /*0aa0*/  FADD.FTZ R7, -R21.reuse, R7 ;  /* 0x0000000715077221 */ /* 0x040fe40000010100 */
[C---:B------:R-:W-:Y:S02]  /*0ab0*/  FADD.FTZ R2, -R21.reuse, R2 ;  /* 0x0000000215027221 */ /* 0x040fe40000010100 */
[----:B------:R-:W-:Y:S02]  /*0ac0*/  FADD.FTZ R3, -R21, R3 ;  /* 0x0000000315037221 */ /* 0x000fe40000010100 */
[----:B------:R-:W-:Y:S02]  /*0ad0*/  FMUL.FTZ R6, R6, 1.4426950216293334961 ;  /* 0x3fb8aa3b06067820 */ /* 0x000fe40000410000 */
[----:B------:R-:W-:Y:S02]  /*0ae0*/  FMUL.FTZ R7, R7, 1.4426950216293334961 ;  /* 0x3fb8aa3b07077820 */ /* 0x000fe40000410000 */
[----:B------:R-:W-:Y:S01]  /*0af0*/  FMUL.FTZ R2, R2, 1.4426950216293334961 ;  /* 0x3fb8aa3b02027820 */ /* 0x000fe20000410000 */
[----:B------:R0:W1:Y:S01]  /*0b00*/  MUFU.EX2 R4, R6 ;  /* 0x0000000600047308 */ /* 0x0000620000000800 */
[----:B------:R-:W-:-:S07]  /*0b10*/  FMUL.FTZ R3, R3, 1.4426950216293334961 ;  /* 0x3fb8aa3b03037820 */ /* 0x000fce0000410000 */
[----:B------:R0:W2:Y:S08]  /*0b20*/  MUFU.EX2 R5, R7 ;  /* 0x0000000700057308 */ /* 0x0000b00000000800 */
[----:B------:R0:W3:Y:S08]  /*0b30*/  MUFU.EX2 R21, R2 ;  /* 0x0000000200157308 */ /* 0x0000f00000000800 */
[----:B------:R0:W4:Y:S02]  /*0b40*/  MUFU.EX2 R22, R3 ;  /* 0x0000000300167308 */ /* 0x0001240000000800 */
.L_x_14:
[----:B012---:R-:W-:Y:S05]  /*0b50*/  BSYNC B0 ;  /* 0x0000000000007941 */ /* 0x007fea0003800000 */
.L_x_13:
[----:B------:R-:W-:-:S04]  /*0b60*/  FADD.FTZ R2, R5, R4 ;  /* 0x0000000405027221 */ /* 0x000fc80000010000 */
[----:B---3--:R-:W-:-:S04]  /*0b70*/  FADD.FTZ R3, R2, R21 ;  /* 0x0000001502037221 */ /* 0x008fc80000010000 */
[----:B----4-:R-:W-:Y:S01]  /*0b80*/  FADD.FTZ R23, R3, R22 ;  /* 0x0000001603177221 */ /* 0x010fe20000010000 */
[----:B------:R-:W-:Y:S05]  /*0b90*/  @!P2 BRA `(.L_x_15) ;  /* 0x000001c00000a947 */ /* 0x000fea0003800000 */
[----:B------:R-:W0:Y:S01]  /*0ba0*/  SHFL.BFLY PT, R2, R23, 0x10, 0x1f ;  /* 0x0e001f0017027f89 */ /* 0x000e2200000e0000 */
[----:B------:R-:W-:Y:S01]  /*0bb0*/  ISETP.NE.AND P2, PT, R15, RZ, PT ;  /* 0x000000ff0f00720c */ /* 0x000fe20003f45270 */
[----:B------:R-:W-:-:S05]  /*0bc0*/  FMUL.FTZ R25, R12, 0.03125 ;  /* 0x3d0000000c197820 */ /* 0x000fca0000410000 */
[----:B------:R-:W-:Y:S01]  /*0bd0*/  FSETP.GT.FTZ.AND P3, PT, R25, R14, PT ;  /* 0x0000000e1900720b */ /* 0x000fe20003f74000 */
[----:B0-----:R-:W-:-:S05]  /*0be0*/  FADD.FTZ R2, R23, R2 ;  /* 0x0000000217027221 */ /* 0x001fca0000010000 */
[----:B------:R-:W0:Y:S02]  /*0bf0*/  SHFL.BFLY PT, R3, R2, 0x8, 0x1f ;  /* 0x0d001f0002037f89 */ /* 0x000e2400000e0000 */
[----:B0-----:R-:W-:Y:S01]  /*0c00*/  FADD.FTZ R3, R2, R3 ;  /* 0x0000000302037221 */ /* 0x001fe20000010000 */
[----:B------:R-:W-:-:S04]  /*0c10*/  HFMA2.MMA R2, -RZ, RZ, 0, 0 ;  /* 0x00000000ff027435 */ /* 0x000fc800000001ff */
[----:B------:R-:W0:Y:S02]  /*0c20*/  SHFL.BFLY PT, R6, R3, 0x4, 0x1f ;  /* 0x0c801f0003067f89 */ /* 0x000e2400000e0000 */
[----:B0-----:R-:W-:-:S05]  /*0c30*/  FADD.FTZ R6, R3, R6 ;  /* 0x0000000603067221 */ /* 0x001fca0000010000 */
[----:B------:R-:W0:Y:S02]  /*0c40*/  SHFL.BFLY PT, R7, R6, 0x2, 0x1f ;  /* 0x0c401f0006077f89 */ /* 0x000e2400000e0000 */
        /* <DEDUP_REMOVED lines=10> */
[----:B------:R-:W0:Y:S02]  /*0cf0*/  SHFL.BFLY PT, R7, R6, 0x4, 0x1f ;  /* 0x0c801f0006077f89 */ /* 0x000e2400000e0000 */
[----:B0-----:R-:W-:-:S05]  /*0d00*/  FADD.FTZ R7, R6, R7 ;  /* 0x0000000706077221 */ /* 0x001fca0000010000 */
[----:B------:R-:W0:Y:S02]  /*0d10*/  SHFL.BFLY PT, R24, R7, 0x2, 0x1f ;  /* 0x0c401f0007187f89 */ /* 0x000e2400000e0000 */
[----:B0-----:R-:W-:-:S05]  /*0d20*/  FADD.FTZ R23, R7, R24 ;  /* 0x0000001807177221 */ /* 0x001fca0000010000 */
[----:B------:R-:W0:Y:S02]  /*0d30*/  SHFL.BFLY PT, R24, R23, 0x1, 0x1f ;  /* 0x0c201f0017187f89 */ /* 0x000e2400000e0000 */
[----:B0-----:R-:W-:Y:S01]  /*0d40*/  FADD.FTZ R24, R23, R24 ;  /* 0x0000001817187221 */ /* 0x001fe20000010000 */
[----:B------:R-:W-:Y:S05]  /*0d50*/  BRA `(.L_x_16) ;  /* 0x000000a000007947 */ /* 0x000fea0003800000 */
.L_x_15:
[----:B------:R-:W0:Y:S02]  /*0d60*/  SHFL.BFLY PT, R2, R23, 0x10, 0x1f ;  /* 0x0e001f0017027f89 */ /* 0x000e2400000e0000 */
        /* <DEDUP_REMOVED lines=8> */
[----:B0-----:R-:W-:-:S04]  /*0df0*/  FADD.FTZ R24, R7, R24 ;  /* 0x0000001807187221 */ /* 0x001fc80000010000 */
.L_x_16:
[----:B------:R-:W-:Y:S01]  /*0e00*/  @!P0 FADD.FTZ R24, R24, 9.9999999747524270788e-07 ;  /* 0x358637bd18188421 */ /* 0x000fe20000010000 */
[----:B------:R-:W-:Y:S03]  /*0e10*/  BSSY B0, `(.L_x_17) ;  /* 0x000001a000007945 */ /* 0x000fe60003800000 */
[----:B------:R-:W0:Y:S02]  /*0e20*/  @!P0 MUFU.RCP R2, R24 ;  /* 0x0000001800028308 */ /* 0x000e240000001000 */
[----:B0-----:R-:W-:-:S05]  /*0e30*/  @!P0 FADD.FTZ R2, R2, -RZ ;  /* 0x800000ff02028221 */ /* 0x001fca0000010000 */
[----:B------:R0:W-:Y:S04]  /*0e40*/  @!P0 STS [RZ], R2 ;  /* 0x00000002ff008388 */ /* 0x0001e80000000800 */
[----:B------:R-:W-:Y:S06]  /*0e50*/  BAR.SYNC.DEFER_BLOCKING 0x0 ;  /* 0x0000000000007b1d */ /* 0x000fec0000010000 */
[----:B------:R-:W-:Y:S05]  /*0e60*/  @P1 BRA `(.L_x_18) ;  /* 0x0000014000001947 */ /* 0x000fea0003800000 */
[----:B0-----:R-:W0:Y:S02]  /*0e70*/  LDS R2, [RZ] ;  /* 0x00000000ff027984 */ /* 0x001e240000000800 */
[----:B0-----:R-:W-:-:S02]  /*0e80*/  FMUL.FTZ R3, R2, R4 ;  /* 0x0000000402037220 */ /* 0x001fc40000410000 */
[----:B------:R-:W-:Y:S02]  /*0e90*/  FMUL.FTZ R7, R2, R5 ;  /* 0x0000000502077220 */ /* 0x000fe40000410000 */
[----:B-----5:R-:W-:Y:S02]  /*0ea0*/  FMUL.FTZ R3, R8, R3 ;  /* 0x0000000308037220 */ /* 0x020fe40000410000 */
[----:B------:R-:W-:Y:S02]  /*0eb0*/  FMUL.FTZ R23, R2, R21 ;  /* 0x0000001502177220 */ /* 0x000fe40000410000 */
[C---:B------:R-:W-:Y:S02]  /*0ec0*/  FMUL.FTZ R7, R8.reuse, R7 ;  /* 0x0000000708077220 */ /* 0x040fe40000410000 */
[----:B------:R-:W-:Y:S01]  /*0ed0*/  FMUL.FTZ R23, R8, R23 ;  /* 0x0000001708177220 */ /* 0x000fe20000410000 */
[----:B------:R-:W-:Y:S01]  /*0ee0*/  F2I.S8.NTZ R3, R3 ;  /* 0x0000000300037305 */ /* 0x000fe20000202100 */
[----:B------:R-:W-:Y:S01]  /*0ef0*/  FMUL.FTZ R25, R2, R22 ;  /* 0x0000001602197220 */ /* 0x000fe20000410000 */
[----:B------:R-:W-:-:S03]  /*0f00*/  SHF.R.S32.HI R2, RZ, 0x2, R20 ;  /* 0x00000002ff027819 */ /* 0x000fc60000011414 */
[----:B------:R-:W-:-:S03]  /*0f10*/  FMUL.FTZ R25, R8, R25 ;  /* 0x0000001908197220 */ /* 0x000fc60000410000 */
[----:B------:R-:W0:Y:S08]  /*0f20*/  F2I.S8.NTZ R6, R7 ;  /* 0x0000000700067305 */ /* 0x000e300000202100 */
[----:B------:R-:W1:Y:S08]  /*0f30*/  F2I.S8.NTZ R23, R23 ;  /* 0x0000001700177305 */ /* 0x000e700000202100 */
[----:B------:R-:W2:Y:S01]  /*0f40*/  F2I.S8.NTZ R25, R25 ;  /* 0x0000001900197305 */ /* 0x000ea20000202100 */
[----:B0-----:R-:W-:Y:S01]  /*0f50*/  PRMT R6, R6, 0x7604, R3 ;  /* 0x0000760406067816 */ /* 0x001fe20000000003 */
[----:B------:R-:W-:-:S04]  /*0f60*/  IMAD.MOV.U32 R3, RZ, RZ, 0x4 ;  /* 0x00000004ff037424 */ /* 0x000fc800078e00ff */
[----:B------:R-:W-:Y:S01]  /*0f70*/  IMAD.WIDE R2, R2, R3, c[0x0][0x160] ;  /* 0x0000580002027625 */ /* 0x000fe200078e0203 */
[----:B-1----:R-:W-:-:S04]  /*0f80*/  PRMT R6, R23, 0x7054, R6 ;  /* 0x0000705417067816 */ /* 0x002fc80000000006 */
[----:B--2---:R-:W-:-:S05]  /*0f90*/  PRMT R7, R25, 0x654, R6 ;  /* 0x0000065419077816 */ /* 0x004fca0000000006 */
[----:B------:R0:W-:Y:S02]  /*0fa0*/  STG.E [R2.64], R7 ;  /* 0x0000000702007986 */ /* 0x0001e4000c101906 */
.L_x_18:
[----:B0-----:R-:W-:Y:S05]  /*0fb0*/  BSYNC B0 ;  /* 0x0000000000007941 */ /* 0x001fea0003800000 */
.L_x_17:
[----:B------:R-:W-:Y:S01]  /*0fc0*/  IADD3 R16, R16, c[0x0][0xc], RZ ;  /* 0x0000030010107a10 */ /* 0x000fe20007ffe0ff */
[----:B------:R-:W-:Y:S01]  /*0fd0*/  IMAD.MOV.U32 R2, RZ, RZ, R21 ;  /* 0x000000ffff027224 */ /* 0x000fe200078e0015 */
[----:B------:R-:W-:Y:S01]  /*0fe0*/  MOV R3, R22 ;  /* 0x0000001600037202 */ /* 0x000fe20000000f00 */
[----:B------:R-:W-:Y:S01]  /*0ff0*/  IMAD.MOV.U32 R6, RZ, RZ, R4 ;  /* 0x000000ffff067224 */ /* 0x000fe200078e0004 */
[----:B------:R-:W-:Y:S02]  /*1000*/  ISETP.GE.AND P0, PT, R16, c[0x0][0x18c], PT ;  /* 0x0000630010007a0c */ /* 0x000fe40003f06270 */
[----:B------:R-:W-:-:S11]  /*1010*/  MOV R7, R5 ;  /* 0x0000000500077202 */ /* 0x000fd60000000f00 */
[----:B------:R-:W-:Y:S01]  /*1020*/  @P0 CALL.REL.NOINC `(.L_x_19) ;  /* 0x0000001000000944 */ /* 0x000fe20003c00000 */
[----:B------:R-:W-:Y:S05]  /*1030*/  BRA `(.L_x_20) ;  /* 0xfffff1d000007947 */ /* 0x000fea000383ffff */
.L_x_19:
[----:B------:R-:W-:Y:S05]  /*1040*/  EXIT ;  /* 0x000000000000794d */ /* 0x000fea0003800000 */
.L_x_21:
        /* <DEDUP_REMOVED lines=11> */
.L_x_182:


//--------------------- .text._ZN17fastertransformer36softmax_INT8IO_kernel_COL32_element4I6float4fEEvPaS2_PKT_S5_iiiiifPKfS7_ --------------------------
	.section	.text._ZN17fastertransformer36softmax_INT8IO_kernel_COL32_element4I6float4fEEvPaS2_PKT_S5_iiiiifPKfS7_,"ax",@progbits
	.sectioninfo	@"SHI_REGISTERS=32"
	.align	128
        .global         _ZN17fastertransformer36softmax_INT8IO_kernel_COL32_element4I6float4fEEvPaS2_PKT_S5_iiiiifPKfS7_
        .type           _ZN17fastertransformer36softmax_INT8IO_kernel_COL32_element4I6float4fEEvPaS2_PKT_S5_iiiiifPKfS7_,@function
        .size           _ZN17fastertransformer36softmax_INT8IO_kernel_COL32_element4I6float4fEEvPaS2_PKT_S5_iiiiifPKfS7_,(.L_x_183 - _ZN17fastertransformer36softmax_INT8IO_kernel_COL32_element4I6float4fEEvPaS2_PKT_S5_iiiiifPKfS7_)
        .other          _ZN17fastertransformer36softmax_INT8IO_kernel_COL32_element4I6float4fEEvPaS2_PKT_S5_iiiiifPKfS7_,@"STO_CUDA_ENTRY STV_DEFAULT"
_ZN17fastertransformer36softmax_INT8IO_kernel_COL32_element4I6float4fEEvPaS2_PKT_S5_iiiiifPKfS7_:
.text._ZN17fastertransformer36softmax_INT8IO_kernel_COL32_element4I6float4fEEvPaS2_PKT_S5_iiiiifPKfS7_:
[----:B------:R-:W-:Y:S02]  /*0000*/  MOV R1, c[0x0][0x28] ;  /* 0x00000a0000017a02 */ /* 0x000fe40000000f00 */
        /* <DEDUP_REMOVED lines=32> */
.L_x_32:
        /* <DEDUP_REMOVED lines=10> */
[----:B------:R-:W-:Y:S01]  /*02b0*/  IMAD.MOV.U32 R13, RZ, RZ, 0x4 ;  /* 0x00000004ff0d7424 */ /* 0x000fe200078e00ff */
[----:B------:R-:W-:Y:S02]  /*02c0*/  PLOP3.LUT P5, PT, PT, PT, PT, 0x8, 0x0 ;  /* 0x000000000000781c */ /* 0x000fe40003fae170 */
[----:B------:R-:W-:Y:S02]  /*02d0*/  ISETP.NE.AND.EX P0, PT, RZ, c[0x0][0x174], PT, P0 ;  /* 0x00005d00ff007a0c */ /* 0x000fe40003f05300 */
[----:B------:R-:W-:Y:S02]  /*02e0*/  PLOP3.LUT P4, PT, PT, PT, PT, 0x8, 0x0 ;  /* 0x000000000000781c */ /* 0x000fe40003f8e170 */
[----:B------:R-:W-:-:S05]  /*02f0*/  SHF.R.S32.HI R12, RZ, 0x2, R24 ;  /* 0x00000002ff0c7819 */ /* 0x000fca0000011418 */
[----:B------:R-:W-:Y:S01]  /*0300*/  IMAD.WIDE R12, R12, R13, c[0x0][0x168] ;  /* 0x00005a000c0c7625 */ /* 0x000fe200078e020d */
[----:B0-----:R-:W0:Y:S03]  /*0310*/  MUFU.RCP R10, R10 ;  /* 0x0000000a000a7308 */ /* 0x001e260000001000 */
[----:B------:R-:W-:Y:S01]  /*0320*/  IMAD R14, R18, c[0x0][0x18c], R5 ;  /* 0x00006300120e7a24 */ /* 0x000fe200078e0205 */
[----:B------:R1:W2:Y:S01]  /*0330*/  LDG.E R25, [R12.64] ;  /* 0x000000060c197981 */ /* 0x0002a2000c1e1900 */
[----:B0-----:R-:W-:-:S04]  /*0340*/  IADD3 R8, R10, 0xffffffe, RZ ;  /* 0x0ffffffe0a087810 */ /* 0x001fc80007ffe0ff */
[----:B------:R0:W3:Y:S02]  /*0350*/  F2I.FTZ.U32.TRUNC.NTZ R9, R8 ;  /* 0x0000000800097305 */ /* 0x0000e4000021f000 */
[----:B0-----:R-:W-:Y:S01]  /*0360*/  IMAD.MOV.U32 R8, RZ, RZ, RZ ;  /* 0x000000ffff087224 */ /* 0x001fe200078e00ff */
[----:B---3--:R-:W-:-:S05]  /*0370*/  IADD3 R11, RZ, -R9, RZ ;  /* 0x80000009ff0b7210 */ /* 0x008fca0007ffe0ff */
[----:B------:R-:W-:-:S04]  /*0380*/  IMAD R11, R11, c[0x0][0x184], RZ ;  /* 0x000061000b0b7a24 */ /* 0x000fc800078e02ff */
[----:B------:R-:W-:Y:S01]  /*0390*/  IMAD.HI.U32 R9, R9, R11, R8 ;  /* 0x0000000b09097227 */ /* 0x000fe200078e0008 */
[----:B------:R-:W-:-:S05]  /*03a0*/  LOP3.LUT R8, RZ, c[0x0][0x184], RZ, 0x33, !PT ;  /* 0x00006100ff087a12 */ /* 0x000fca00078e33ff */
        /* <DEDUP_REMOVED lines=9> */
[----:B------:R-:W-:-:S07]  /*0440*/  ISETP.NE.U32.AND P5, PT, RZ, c[0x0][0x184], PT ;  /* 0x00006100ff007a0c */ /* 0x000fce0003fa5070 */
[----:B------:R-:W-:-:S04]  /*0450*/  @P3 IADD3 R11, R11, -c[0x0][0x184], RZ ;  /* 0x800061000b0b3a10 */ /* 0x000fc80007ffe0ff */
[----:B------:R-:W-:-:S04]  /*0460*/  @P4 IADD3 R9, R9, 0x1, RZ ;  /* 0x0000000109094810 */ /* 0x000fc80007ffe0ff */
[C---:B------:R-:W-:Y:S02]  /*0470*/  @P0 SEL R9, R8.reuse, R9, !P5 ;  /* 0x0000000908090207 */ /* 0x040fe40006800000 */
[----:B------:R-:W-:-:S03]  /*0480*/  SEL R8, R8, R11, !P5 ;  /* 0x0000000b08087207 */ /* 0x000fc60006800000 */
[--C-:B------:R-:W-:Y:S01]  /*0490*/  @P0 IMAD R9, R9, c[0x0][0x190], R14.reuse ;  /* 0x0000640009090a24 */ /* 0x100fe200078e020e */
[----:B------:R-:W-:Y:S01]  /*04a0*/  MOV R15, 0x10 ;  /* 0x00000010000f7802 */ /* 0x000fe20000000f00 */
[----:B------:R-:W-:-:S03]  /*04b0*/  IMAD R14, R8, c[0x0][0x190], R14 ;  /* 0x00006400080e7a24 */ /* 0x000fc600078e020e */
[----:B------:R-:W-:Y:S01]  /*04c0*/  @P0 SHF.R.S32.HI R20, RZ, 0x2, R9 ;  /* 0x00000002ff140819 */ /* 0x000fe20000011409 */
[----:B------:R-:W-:Y:S01]  /*04d0*/  CS2R R10, SRZ ;  /* 0x00000000000a7805 */ /* 0x000fe2000001ff00 */
[----:B------:R-:W-:Y:S01]  /*04e0*/  IMAD.MOV.U32 R9, RZ, RZ, RZ ;  /* 0x000000ffff097224 */ /* 0x000fe200078e00ff */
[----:B------:R-:W-:Y:S02]  /*04f0*/  MOV R8, RZ ;  /* 0x000000ff00087202 */ /* 0x000fe40000000f00 */
[----:B-1----:R-:W-:Y:S01]  /*0500*/  SHF.R.S32.HI R12, RZ, 0x2, R14 ;  /* 0x00000002ff0c7819 */ /* 0x002fe2000001140e */
[----:B------:R-:W-:-:S04]  /*0510*/  @P0 IMAD.WIDE R20, R20, R15, c[0x0][0x170] ;  /* 0x00005c0014140625 */ /* 0x000fc800078e020f */
[----:B------:R-:W-:Y:S01]  /*0520*/  IMAD.WIDE R12, R12, R15, c[0x0][0x178] ;  /* 0x00005e000c0c7625 */ /* 0x000fe200078e020f */
[----:B------:R0:W3:Y:S05]  /*0530*/  @P0 LDG.E.128 R8, [R20.64] ;  /* 0x0000000614080981 */ /* 0x0000ea000c1e1d00 */
[----:B------:R-:W4:Y:S01]  /*0540*/  LDG.E.128 R12, [R12.64] ;  /* 0x000000060c0c7981 */ /* 0x000f22000c1e1d00 */
[----:B--2---:R-:W1:Y:S08]  /*0550*/  I2F.S8 R28, R25 ;  /* 0x00000019001c7306 */ /* 0x004e700000001400 */
[----:B------:R-:W0:Y:S08]  /*0560*/  I2F.S8 R29, R25.B1 ;  /* 0x10000019001d7306 */ /* 0x000e300000001400 */
[----:B------:R-:W-:Y:S01]  /*0570*/  I2F.S8 R26, R25.B2 ;  /* 0x20000019001a7306 */ /* 0x000fe20000001400 */
[----:B-1----:R-:W-:-:S02]  /*0580*/  FMUL.FTZ R28, R28, c[0x0][0x194] ;  /* 0x000065001c1c7a20 */ /* 0x002fc40000410000 */
[----:B0-----:R-:W-:-:S05]  /*0590*/  FMUL.FTZ R20, R29, c[0x0][0x194] ;  /* 0x000065001d147a20 */ /* 0x001fca0000410000 */
[----:B------:R-:W0:Y:S02]  /*05a0*/  I2F.S8 R27, R25.B3 ;  /* 0x30000019001b7306 */ /* 0x000e240000001400 */
[----:B0-----:R-:W-:Y:S02]  /*05b0*/  FMUL.FTZ R27, R27, c[0x0][0x194] ;  /* 0x000065001b1b7a20 */ /* 0x001fe40000410000 */
[C---:B---3-5:R-:W-:Y:S02]  /*05c0*/  FFMA.FTZ R29, R0.reuse, R28, R8 ;  /* 0x0000001c001d7223 */ /* 0x068fe40000010008 */
[----:B------:R-:W-:Y:S02]  /*05d0*/  FFMA.FTZ R28, R0, R20, R9 ;  /* 0x00000014001c7223 */ /* 0x000fe40000010009 */
[----:B----4-:R-:W-:Y:S02]  /*05e0*/  FADD.FTZ R8, R12, R29 ;  /* 0x0000001d0c087221 */ /* 0x010fe40000010000 */
[----:B------:R-:W-:-:S02]  /*05f0*/  FADD.FTZ R9, R13, R28 ;  /* 0x0000001c0d097221 */ /* 0x000fc40000010000 */
[----:B------:R-:W-:-:S03]  /*0600*/  FMUL.FTZ R13, R26, c[0x0][0x194] ;  /* 0x000065001a0d7a20 */ /* 0x000fc60000410000 */
[----:B------:R-:W-:Y:S01]  /*0610*/  FSETP.GT.FTZ.AND P0, PT, R8, R9, PT ;  /* 0x000000090800720b */ /* 0x000fe20003f14000 */
[----:B------:R-:W-:-:S04]  /*0620*/  FFMA.FTZ R13, R0, R13, R10 ;  /* 0x0000000d000d7223 */ /* 0x000fc8000001000a */
[----:B------:R-:W-:Y:S01]  /*0630*/  FADD.FTZ R14, R14, R13 ;  /* 0x0000000d0e0e7221 */ /* 0x000fe20000010000 */
[----:B------:R-:W-:Y:S01]  /*0640*/  FSEL R13, R8, R9, P0 ;  /* 0x00000009080d7208 */ /* 0x000fe20000000000 */
[----:B------:R-:W-:-:S03]  /*0650*/  FFMA.FTZ R10, R0, R27, R11 ;  /* 0x0000001b000a7223 */ /* 0x000fc6000001000b */
[----:B------:R-:W-:Y:S01]  /*0660*/  FSETP.GT.FTZ.AND P0, PT, R13, R14, PT ;  /* 0x0000000e0d00720b */ /* 0x000fe20003f14000 */
[----:B------:R-:W-:-:S03]  /*0670*/  FADD.FTZ R15, R15, R10 ;  /* 0x0000000a0f0f7221 */ /* 0x000fc60000010000 */
[----:B------:R-:W-:-:S04]  /*0680*/  FSEL R10, R13, R14, P0 ;  /* 0x0000000e0d0a7208 */ /* 0x000fc80000000000 */
[----:B------:R-:W-:-:S04]  /*0690*/  FSETP.GT.FTZ.AND P0, PT, R10, R15, PT ;  /* 0x0000000f0a00720b */ /* 0x000fc80003f14000 */
[----:B------:R-:W-:-:S04]  /*06a0*/  FSEL R10, R10, R15, P0 ;  /* 0x0000000f0a0a7208 */ /* 0x000fc80000000000 */
.L_x_23:
[----:B------:R-:W-:Y:S05]  /*06b0*/  BSYNC B0 ;  /* 0x0000000000007941 */ /* 0x000fea0003800000 */
.L_x_22:
[----:B------:R-:W-:Y:S05]  /*06c0*/  @!P2 BRA `(.L_x_24) ;  /* 0x000001c00000a947 */ /* 0x000fea0003800000 */
[----:B------:R-:W0:Y:S01]  /*06d0*/  SHFL.BFLY PT, R11, R10, 0x10, 0x1f ;  /* 0x0e001f000a0b7f89 */ /* 0x000e2200000e0000 */
[----:B------:R-:W-:Y:S01]  /*06e0*/  ISETP.NE.AND P0, PT, R17, RZ, PT ;  /* 0x000000ff1100720c */ /* 0x000fe20003f05270 */
[----:B------:R-:W-:-:S05]  /*06f0*/  FMUL.FTZ R25, R6, 0.03125 ;  /* 0x3d00000006197820 */ /* 0x000fca0000410000 */
[----:B------:R-:W-:Y:S02]  /*0700*/  FSETP.GT.FTZ.AND P3, PT, R25, R16, PT ;  /* 0x000000101900720b */ /* 0x000fe40003f74000 */
[----:B0-----:R-:W-:Y:S02]  /*0710*/  FMNMX.FTZ R11, R11, R10, !PT ;  /* 0x0000000a0b0b7209 */ /* 0x001fe40007810000 */
[----:B------:R-:W-:-:S03]  /*0720*/  MOV R10, 0xe0ad78ec ;  /* 0xe0ad78ec000a7802 */ /* 0x000fc60000000f00 */
        /* <DEDUP_REMOVED lines=22> */
.L_x_24:
        /* <DEDUP_REMOVED lines=10> */
.L_x_25:
[----:B------:R-:W-:Y:S01]  /*0930*/  ISETP.NE.AND P0, PT, R3, RZ, PT ;  /* 0x000000ff0300720c */ /* 0x000fe20003f05270 */
[----:B------:R-:W-:Y:S01]  /*0940*/  BSSY B0, `(.L_x_26) ;  /* 0x0000013000007945 */ /* 0x000fe20003800000 */
[----:B------:R-:W-:Y:S01]  /*0950*/  CS2R R12, SRZ ;  /* 0x00000000000c7805 */ /* 0x000fe2000001ff00 */
[----:B------:R-:W-:-:S10]  /*0960*/  CS2R R10, SRZ ;  /* 0x00000000000a7805 */ /* 0x000fd4000001ff00 */
        /* <DEDUP_REMOVED lines=16> */
.L_x_27:
[----:B012---:R-:W-:Y:S05]  /*0a70*/  BSYNC B0 ;  /* 0x0000000000007941 */ /* 0x007fea0003800000 */
.L_x_26:
        /* <DEDUP_REMOVED lines=10> */
[----:B0-----:R-:W-:Y:S02]  /*0b20*/  FADD.FTZ R9, R8, R9 ;  /* 0x0000000908097221 */ /* 0x001fe40000010000 */
[----:B------:R-:W-:-:S03]  /*0b30*/  IMAD.MOV.U32 R8, RZ, RZ, RZ ;  /* 0x000000ffff087224 */ /* 0x000fc600078e00ff */
        /* <DEDUP_REMOVED lines=20> */
.L_x_28:
        /* <DEDUP_REMOVED lines=10> */
.L_x_29:
        /* <DEDUP_REMOVED lines=10> */
[C---:B-----5:R-:W-:Y:S02]  /*0dc0*/  FMUL.FTZ R9, R2.reuse, R9 ;  /* 0x0000000902097220 */ /* 0x060fe40000410000 */
[----:B------:R-:W-:Y:S02]  /*0dd0*/  FMUL.FTZ R15, R2, R15 ;  /* 0x0000000f020f7220 */ /* 0x000fe40000410000 */
[C---:B------:R-:W-:Y:S02]  /*0de0*/  FMUL.FTZ R21, R8.reuse, R12 ;  /* 0x0000000c08157220 */ /* 0x040fe40000410000 */
[----:B------:R-:W-:Y:S01]  /*0df0*/  F2I.S8.NTZ R9, R9 ;  /* 0x0000000900097305 */ /* 0x000fe20000202100 */
[----:B------:R-:W-:Y:S01]  /*0e00*/  FMUL.FTZ R25, R8, R13 ;  /* 0x0000000d08197220 */ /* 0x000fe20000410000 */
[----:B------:R-:W-:Y:S01]  /*0e10*/  SHF.R.S32.HI R8, RZ, 0x2, R24 ;  /* 0x00000002ff087819 */ /* 0x000fe20000011418 */
[----:B------:R-:W-:-:S02]  /*0e20*/  FMUL.FTZ R21, R2, R21 ;  /* 0x0000001502157220 */ /* 0x000fc40000410000 */
[----:B------:R-:W-:-:S03]  /*0e30*/  FMUL.FTZ R25, R2, R25 ;  /* 0x0000001902197220 */ /* 0x000fc60000410000 */
[----:B------:R-:W0:Y:S08]  /*0e40*/  F2I.S8.NTZ R14, R15 ;  /* 0x0000000f000e7305 */ /* 0x000e300000202100 */
[----:B------:R-:W1:Y:S08]  /*0e50*/  F2I.S8.NTZ R21, R21 ;  /* 0x0000001500157305 */ /* 0x000e700000202100 */
[----:B------:R-:W2:Y:S01]  /*0e60*/  F2I.S8.NTZ R25, R25 ;  /* 0x0000001900197305 */ /* 0x000ea20000202100 */
[----:B0-----:R-:W-:Y:S01]  /*0e70*/  PRMT R14, R14, 0x7604, R9 ;  /* 0x000076040e0e7816 */ /* 0x001fe20000000009 */
[----:B------:R-:W-:-:S03]  /*0e80*/  HFMA2.MMA R9, -RZ, RZ, 0, 2.384185791015625e-07 ;  /* 0x00000004ff097435 */ /* 0x000fc600000001ff */
[----:B-1----:R-:W-:-:S07]  /*0e90*/  PRMT R14, R21, 0x7054, R14 ;  /* 0x00007054150e7816 */ /* 0x002fce000000000e */
[----:B------:R-:W-:Y:S01]  /*0ea0*/  IMAD.WIDE R8, R8, R9, c[0x0][0x160] ;  /* 0x0000580008087625 */ /* 0x000fe200078e0209 */
[----:B--2---:R-:W-:-:S05]  /*0eb0*/  PRMT R15, R25, 0x654, R14 ;  /* 0x00000654190f7816 */ /* 0x004fca000000000e */
[----:B------:R0:W-:Y:S02]  /*0ec0*/  STG.E [R8.64], R15 ;  /* 0x0000000f08007986 */ /* 0x0001e4000c101906 */
.L_x_31:
[----:B0-----:R-:W-:Y:S05]  /*0ed0*/  BSYNC B0 ;  /* 0x0000000000007941 */ /* 0x001fea0003800000 */
.L_x_30:
[----:B------:R-:W-:Y:S01]  /*0ee0*/  IADD3 R18, R18, c[0x0][0xc], RZ ;  /* 0x0000030012127a10 */ /* 0x000fe20007ffe0ff */
[----:B------:R-:W-:Y:S01]  /*0ef0*/  IMAD.MOV.U32 R14, RZ, RZ, R12 ;  /* 0x000000ffff0e7224 */ /* 0x000fe200078e000c */
[----:B------:R-:W-:Y:S02]  /*0f00*/  MOV R15, R13 ;  /* 0x0000000d000f7202 */ /* 0x000fe40000000f00 */
[----:B------:R-:W-:Y:S02]  /*0f10*/  ISETP.GE.AND P0, PT, R18, c[0x0][0x18c], PT ;  /* 0x0000630012007a0c */ /* 0x000fe40003f06270 */
[----:B------:R-:W-:Y:S02]  /*0f20*/  MOV R9, R11 ;  /* 0x0000000b00097202 */ /* 0x000fe40000000f00 */
[----:B------:R-:W-:-:S09]  /*0f30*/  MOV R8, R10 ;  /* 0x0000000a00087202 */ /* 0x000fd20000000f00 */
[----:B------:R-:W-:Y:S05]  /*0f40*/  @!P0 BRA `(.L_x_32) ;  /* 0xfffff2c000008947 */ /* 0x000fea000383ffff */
[----:B------:R-:W-:Y:S05]  /*0f50*/  EXIT ;  /* 0x000000000000794d */ /* 0x000fea0003800000 */
.L_x_33:
        /* <DEDUP_REMOVED lines=10> */
.L_x_183:


//--------------------- .text._ZN17fastertransformer31softmax_COL32_perElement_varlenI6__halfEEvPaPKaPKT_iiiifPKfS9_ii --------------------------
	.section	.text._ZN17fastertransformer31softmax_COL32_perElement_varlenI6__halfEEvPaPKaPKT_iiiifPKfS9_ii,"ax",@progbits
	.sectioninfo	@"SHI_REGISTERS=26"
	.align	128
        .global         _ZN17fastertransformer31softmax_COL32_perElement_varlenI6__halfEEvPaPKaPKT_iiiifPKfS9_ii
        .type           _ZN17fastertransformer31softmax_COL32_perElement_varlenI6__halfEEvPaPKaPKT_iiiifPKfS9_ii,@function
        .size           _ZN17fastertransformer31softmax_COL32_perElement_varlenI6__halfEEvPaPKaPKT_iiiifPKfS9_ii,(.L_x_184 - _ZN17fastertransformer31softmax_COL32_perElement_varlenI6__halfEEvPaPKaPKT_iiiifPKfS9_ii)
        .other          _ZN17fastertransformer31softmax_COL32_perElement_varlenI6__halfEEvPaPKaPKT_iiiifPKfS9_ii,@"STO_CUDA_ENTRY STV_DEFAULT"
_ZN17fastertransformer31softmax_COL32_perElement_varlenI6__halfEEvPaPKaPKT_iiiifPKfS9_ii:
.text._ZN17fastertransformer31softmax_COL32_perElement_varlenI6__halfEEvPaPKaPKT_iiiifPKfS9_ii:
[----:B------:R-:W-:Y:S02]  /*0000*/  IMAD.MOV.U32 R1, RZ, RZ, c[0x0][0x28] ;  /* 0x00000a00ff017624 */ /* 0x000fe400078e00ff */
[----:B------:R-:W0:Y:S02]  /*0010*/  S2R R14, SR_CTAID.X ;  /* 0x00000000000e7919 */ /* 0x000e240000002500 */
[----:B0-----:R-:W-:-:S13]  /*0020*/  ISETP.GE.AND P0, PT, R14, c[0x0][0x180], PT ;  /* 0x000060000e007a0c */ /* 0x001fda0003f06270 */
[----:B------:R-:W-:Y:S05]  /*0030*/  @P0 EXIT ;  /* 0x000000000000094d */ /* 0x000fea0003800000 */
[----:B------:R-:W-:Y:S01]  /*0040*/  IMAD.MOV.U32 R4, RZ, RZ, c[0x0][0x190] ;  /* 0x00006400ff047624 */ /* 0x000fe200078e00ff */
[----:B------:R-:W-:Y:S01]  /*0050*/  MOV R5, c[0x0][0x194] ;  /* 0x0000650000057a02 */ /* 0x000fe20000000f00 */
[----:B------:R-:W-:Y:S01]  /*0060*/  ULDC.64 UR4, c[0x0][0x118] ;  /* 0x0000460000047ab9 */ /* 0x000fe20000000a00 */
[----:B------:R-:W-:Y:S02]  /*0070*/  IMAD.MOV.U32 R2, RZ, RZ, c[0x0][0x198] ;  /* 0x00006600ff027624 */ /* 0x000fe400078e00ff */
[----:B------:R-:W-:Y:S01]  /*0080*/  IMAD.MOV.U32 R3, RZ, RZ, c[0x0][0x19c] ;  /* 0x00006700ff037624 */ /* 0x000fe200078e00ff */
[----:B------:R-:W2:Y:S04]  /*0090*/  LDG.E.CONSTANT R4, [R4.64] ;  /* 0x0000000404047981 */ /* 0x000ea8000c1e9900 */
[----:B------:R0:W5:Y:S01]  /*00a0*/  LDG.E.CONSTANT R0, [R2.64] ;  /* 0x0000000402007981 */ /* 0x000162000c1e9900 */
[----:B------:R-:W1:Y:S03]  /*00b0*/  I2F.U32 R10, c[0x0][0x0] ;  /* 0x00000000000a7b06 */ /* 0x000e660000201000 */
[----:B------:R-:W3:Y:S04]  /*00c0*/  S2R R9, SR_CTAID.Y ;  /* 0x0000000000097919 */ /* 0x000ee80000002600 */
[----:B------:R-:W3:Y:S04]  /*00d0*/  S2R R12, SR_CTAID.Z ;  /* 0x00000000000c7919 */ /* 0x000ee80000002700 */
[----:B------:R-:W4:Y:S01]  /*00e0*/  S2R R8, SR_TID.X ;  /* 0x0000000000087919 */ /* 0x000f220000002100 */
[----:B---3--:R-:W-:-:S02]  /*00f0*/  IMAD R13, R9, c[0x0][0x17c], R12 ;  /* 0x00005f00090d7a24 */ /* 0x008fc400078e020c */
[----:B----4-:R0:W3:Y:S01]  /*0100*/  I2F.U32 R12, R8 ;  /* 0x00000008000c7306 */ /* 0x0100e20000201000 */
[C---:B------:R-:W-:Y:S01]  /*0110*/  LOP3.LUT R6, R8.reuse, 0xffffffe0, RZ, 0xc0, !PT ;  /* 0xffffffe008067812 */ /* 0x040fe200078ec0ff */
[--C-:B------:R-:W-:Y:S01]  /*0120*/  IMAD R15, R9, c[0x0][0x1a0], R8.reuse ;  /* 0x00006800090f7a24 */ /* 0x100fe200078e0208 */
[C---:B------:R-:W-:Y:S02]  /*0130*/  LOP3.LUT R11, R8.reuse, 0x1f, RZ, 0xc0, !PT ;  /* 0x0000001f080b7812 */ /* 0x040fe400078ec0ff */
[----:B------:R-:W-:Y:S02]  /*0140*/  SHF.R.U32.HI R16, RZ, 0x3, R8 ;  /* 0x00000003ff107819 */ /* 0x000fe40000011608 */
[----:B------:R-:W-:Y:S01]  /*0150*/  SHF.L.U32 R17, R8, 0x2, RZ ;  /* 0x0000000208117819 */ /* 0x000fe200000006ff */
[----:B------:R-:W-:Y:S01]  /*0160*/  IMAD R6, R6, c[0x0][0x180], R11 ;  /* 0x0000600006067a24 */ /* 0x000fe200078e020b */
[----:B------:R-:W-:Y:S02]  /*0170*/  LOP3.LUT R16, R16, 0x1ffffffc, RZ, 0xc0, !PT ;  /* 0x1ffffffc10107812 */ /* 0x000fe400078ec0ff */
[----:B------:R-:W-:Y:S01]  /*0180*/  LOP3.LUT R17, R17, 0x7c, RZ, 0xc0, !PT ;  /* 0x0000007c11117812 */ /* 0x000fe200078ec0ff */
[----:B------:R-:W-:-:S02]  /*0190*/  IMAD R13, R13, c[0x0][0x1a4], R6 ;  /* 0x000069000d0d7a24 */ /* 0x000fc400078e0206 */
[----:B0123--:R-:W-:Y:S02]  /*01a0*/  FMUL.FTZ R18, R4, c[0x0][0x188] ;  /* 0x0000620004127a20 */ /* 0x00ffe40000410000 */
.L_x_43:
[----:B------:R-:W-:Y:S02]  /*01b0*/  IMAD.MOV.U32 R7, RZ, RZ, 0x2 ;  /* 0x00000002ff077424 */ /* 0x000fe400078e00ff */
[----:B------:R-:W-:-:S04]  /*01c0*/  IMAD R4, R9, c[0x0][0x1a0], R14 ;  /* 0x0000680009047a24 */ /* 0x000fc800078e020e */
[----:B------:R-:W-:-:S06]  /*01d0*/  IMAD.WIDE.U32 R4, R4, R7, c[0x0][0x170] ;  /* 0x00005c0004047625 */ /* 0x000fcc00078e0007 */
[----:B------:R-:W2:Y:S01]  /*01e0*/  LDG.E.U16.CONSTANT R4, [R4.64] ;  /* 0x0000000404047981 */ /* 0x000ea2000c1e9500 */
[----:B------:R-:W-:Y:S01]  /*01f0*/  LEA R6, R14, R13, 0x5 ;  /* 0x0000000d0e067211 */ /* 0x000fe200078e28ff */
[----:B------:R-:W-:Y:S03]  /*0200*/  BSSY B0, `(.L_x_34) ;  /* 0x0000081000007945 */ /* 0x000fe60003800000 */
[----:B------:R-:W-:Y:S02]  /*0210*/  SHF.R.S32.HI R20, RZ, 0x1f, R6 ;  /* 0x0000001fff147819 */ /* 0x000fe40000011406 */
[----:B------:R-:W-:Y:S01]  /*0220*/  IADD3 R2, P1, R6, c[0x0][0x160], RZ ;  /* 0x0000580006027a10 */ /* 0x000fe20007f3e0ff */
[----:B--2---:R-:W-:-:S05]  /*0230*/  HADD2.F32 R3, -RZ, R4.H0_H0 ;  /* 0x20000004ff037230 */ /* 0x004fca0000004100 */
[----:B------:R-:W-:Y:S02]  /*0240*/  FSETP.GEU.FTZ.AND P0, PT, R3, 0.10000000149011611938, PT ;  /* 0x3dcccccd0300780b */ /* 0x000fe40003f1e000 */
[----:B------:R-:W-:-:S11]  /*0250*/  IADD3.X R3, R20, c[0x0][0x164], RZ, P1, !PT ;  /* 0x0000590014037a10 */ /* 0x000fd60000ffe4ff */
[----:B------:R-:W-:Y:S05]  /*0260*/  @!P0 BRA `(.L_x_35) ;  /* 0x0000078000008947 */ /* 0x000fea0003800000 */
[----:B------:R-:W-:Y:S01]  /*0270*/  ISETP.GE.AND P0, PT, R8, c[0x0][0x180], PT ;  /* 0x0000600008007a0c */ /* 0x000fe20003f06270 */
[----:B------:R-:W-:Y:S01]  /*0280*/  IMAD.MOV.U32 R4, RZ, RZ, c[0x0][0x0] ;  /* 0x00000000ff047624 */ /* 0x000fe200078e00ff */
[----:B------:R-:W-:Y:S01]  /*0290*/  BSSY B1, `(.L_x_36) ;  /* 0x000000f000017945 */ /* 0x000fe20003800000 */
[----:B------:R-:W-:-:S03]  /*02a0*/  HFMA2.MMA R19, -RZ, RZ, 0, 0 ;  /* 0x00000000ff137435 */ /* 0x000fc600000001ff */
[----:B------:R-:W-:-:S07]  /*02b0*/  ISETP.GE.U32.AND P1, PT, R4, 0x21, PT ;  /* 0x000000210400780c */ /* 0x000fce0003f26070 */
[----:B------:R-:W-:Y:S05]  /*02c0*/  @P0 BRA `(.L_x_37) ;  /* 0x000000b000000947 */ /* 0x000fea0003800000 */
[----:B------:R-:W-:Y:S01]  /*02d0*/  IADD3 R4, P2, R6, c[0x0][0x168], RZ ;  /* 0x00005a0006047a10 */ /* 0x000fe20007f5e0ff */
[----:B------:R-:W-:-:S03]  /*02e0*/  IMAD R6, R14, c[0x0][0x180], R15 ;  /* 0x000060000e067a24 */ /* 0x000fc600078e020f */
[----:B------:R-:W-:Y:S01]  /*02f0*/  IADD3.X R5, R20, c[0x0][0x16c], RZ, P2, !PT ;  /* 0x00005b0014057a10 */ /* 0x000fe200017fe4ff */
[----:B------:R-:W-:-:S04]  /*0300*/  IMAD.WIDE R6, R6, R7, c[0x0][0x170] ;  /* 0x00005c0006067625 */ /* 0x000fc800078e0207 */
[----:B------:R-:W2:Y:S04]  /*0310*/  LDG.E.S8.CONSTANT R4, [R4.64] ;  /* 0x0000000404047981 */ /* 0x000ea8000c1e9300 */
[----:B------:R-:W3:Y:S01]  /*0320*/  LDG.E.U16.CONSTANT R6, [R6.64] ;  /* 0x0000000406067981 */ /* 0x000ee2000c1e9500 */
[----:B--2---:R-:W0:Y:S01]  /*0330*/  I2F.S16 R19, R4 ;  /* 0x0000000400137306 */ /* 0x004e220000101400 */
[----:B---3--:R-:W-:-:S05]  /*0340*/  HADD2.F32 R20, -RZ, R6.H0_H0 ;  /* 0x20000006ff147230 */ /* 0x008fca0000004100 */
[----:B------:R-:W-:-:S04]  /*0350*/  FADD.FTZ R20, -R20, 1 ;  /* 0x3f80000014147421 */ /* 0x000fc80000010100 */
[----:B------:R-:W-:-:S04]  /*0360*/  FMUL.FTZ R20, R20, -10000 ;  /* 0xc61c400014147820 */ /* 0x000fc80000410000 */
[----:B0-----:R-:W-:Y:S02]  /*0370*/  FFMA.FTZ R19, R18, R19, R20 ;  /* 0x0000001312137223 */ /* 0x001fe40000010014 */
.L_x_37:
[----:B------:R-:W-:Y:S05]  /*0380*/  BSYNC B1 ;  /* 0x0000000000017941 */ /* 0x000fea0003800000 */
.L_x_36:
[----:B------:R-:W-:Y:S01]  /*0390*/  IMAD.MOV.U32 R4, RZ, RZ, R19 ;  /* 0x000000ffff047224 */ /* 0x000fe200078e0013 */
[----:B------:R-:W-:Y:S05]  /*03a0*/  @!P1 BRA `(.L_x_38) ;  /* 0x000001c000009947 */ /* 0x000fea0003800000 */
[----:B------:R-:W0:Y:S01]  /*03b0*/  SHFL.BFLY PT, R6, R4, 0x10, 0x1f ;  /* 0x0e001f0004067f89 */ /* 0x000e2200000e0000 */
[----:B------:R-:W-:Y:S01]  /*03c0*/  ISETP.NE.AND P2, PT, R11, RZ, PT ;  /* 0x000000ff0b00720c */ /* 0x000fe20003f45270 */
[----:B------:R-:W-:-:S05]  /*03d0*/  FMUL.FTZ R21, R10, 0.03125 ;  /* 0x3d0000000a157820 */ /* 0x000fca0000410000 */
[----:B------:R-:W-:Y:S02]  /*03e0*/  FSETP.GT.FTZ.AND P3, PT, R21, R12, PT ;  /* 0x0000000c1500720b */ /* 0x000fe40003f74000 */
[----:B0-----:R-:W-:-:S05]  /*03f0*/  FMNMX.FTZ R6, R19, R6, !PT ;  /* 0x0000000613067209 */ /* 0x001fca0007810000 */
[----:B------:R-:W0:Y:S02]  /*0400*/  SHFL.BFLY PT, R5, R6, 0x8, 0x1f ;  /* 0x0d001f0006057f89 */ /* 0x000e2400000e0000 */
        /* <DEDUP_REMOVED lines=22> */
.L_x_38:
        /* <DEDUP_REMOVED lines=10> */
.L_x_39:
[----:B------:R-:W-:-:S13]  /*0610*/  ISETP.NE.AND P2, PT, R8, RZ, PT ;  /* 0x000000ff0800720c */ /* 0x000fda0003f45270 */
[----:B------:R-:W-:Y:S04]  /*0620*/  @!P2 STS [RZ], R22 ;  /* 0x00000016ff00a388 */ /* 0x000fe80000000800 */
[----:B------:R-:W-:Y:S06]  /*0630*/  BAR.SYNC.DEFER_BLOCKING 0x0 ;  /* 0x0000000000007b1d */ /* 0x000fec0000010000 */
[----:B------:R-:W0:Y:S02]  /*0640*/  @!P0 LDS R6, [RZ] ;  /* 0x00000000ff068984 */ /* 0x000e240000000800 */
[----:B0-----:R-:W-:-:S04]  /*0650*/  @!P0 FADD.FTZ R6, R19, -R6 ;  /* 0x8000000613068221 */ /* 0x001fc80000010000 */
[----:B------:R-:W-:-:S04]  /*0660*/  @!P0 FMUL.FTZ R6, R6, 1.4426950216293334961 ;  /* 0x3fb8aa3b06068820 */ /* 0x000fc80000410000 */
[----:B------:R-:W0:Y:S02]  /*0670*/  @!P0 MUFU.EX2 R19, R6 ;  /* 0x0000000600138308 */ /* 0x000e240000000800 */
[----:B0-----:R-:W-:Y:S01]  /*0680*/  @!P0 IMAD.MOV.U32 R4, RZ, RZ, R19 ;  /* 0x000000ffff048224 */ /* 0x001fe200078e0013 */
[----:B------:R-:W-:Y:S05]  /*0690*/  @!P1 BRA `(.L_x_40) ;  /* 0x000001c000009947 */ /* 0x000fea0003800000 */
[----:B------:R-:W0:Y:S01]  /*06a0*/  SHFL.BFLY PT, R4, R4, 0x10, 0x1f ;  /* 0x0e001f0004047f89 */ /* 0x000e2200000e0000 */
[----:B------:R-:W-:Y:S01]  /*06b0*/  ISETP.NE.AND P1, PT, R11, RZ, PT ;  /* 0x000000ff0b00720c */ /* 0x000fe20003f25270 */
[----:B------:R-:W-:-:S05]  /*06c0*/  FMUL.FTZ R23, R10, 0.03125 ;  /* 0x3d0000000a177820 */ /* 0x000fca0000410000 */
[----:B------:R-:W-:Y:S01]  /*06d0*/  FSETP.GT.FTZ.AND P3, PT, R23, R12, PT ;  /* 0x0000000c1700720b */ /* 0x000fe20003f74000 */
        /* <DEDUP_REMOVED lines=24> */
.L_x_40:
        /* <DEDUP_REMOVED lines=10> */
.L_x_41:
[----:B------:R-:W-:Y:S01]  /*0900*/  @!P2 FADD.FTZ R21, R21, 9.9999999747524270788e-07 ;  /* 0x358637bd1515a421 */ /* 0x000fe20000010000 */
[----:B-----5:R-:W-:Y:S01]  /*0910*/  @!P2 MUFU.RCP R5, R0 ;  /* 0x000000000005a308 */ /* 0x020fe20000001000 */
[----:B------:R-:W-:-:S07]  /*0920*/  ISETP.GE.AND P1, PT, R8, c[0x0][0x184], PT ;  /* 0x0000610008007a0c */ /* 0x000fce0003f26270 */
[----:B------:R-:W0:Y:S02]  /*0930*/  @!P2 MUFU.RCP R4, R21 ;  /* 0x000000150004a308 */ /* 0x000e240000001000 */
[----:B0-----:R-:W-:-:S04]  /*0940*/  @!P2 FMUL.FTZ R4, R4, 127 ;  /* 0x42fe00000404a820 */ /* 0x001fc80000410000 */
[----:B------:R-:W-:-:S05]  /*0950*/  @!P2 FMUL.FTZ R4, R4, R5 ;  /* 0x000000050404a220 */ /* 0x000fca0000410000 */
[----:B------:R0:W-:Y:S04]  /*0960*/  @!P2 STS [0x4], R4 ;  /* 0x00000404ff00a388 */ /* 0x0001e80000000800 */
[----:B------:R-:W-:Y:S06]  /*0970*/  BAR.SYNC.DEFER_BLOCKING 0x0 ;  /* 0x0000000000007b1d */ /* 0x000fec0000010000 */
[----:B------:R-:W-:Y:S05]  /*0980*/  @P1 BRA `(.L_x_42) ;  /* 0x0000008000001947 */ /* 0x000fea0003800000 */
[----:B0-----:R-:W0:Y:S01]  /*0990*/  @!P0 LDS R4, [0x4] ;  /* 0x00000400ff048984 */ /* 0x001e220000000800 */
[----:B------:R-:W-:Y:S01]  /*09a0*/  PRMT R5, RZ, 0x7610, R5 ;  /* 0x00007610ff057816 */ /* 0x000fe20000000005 */
[----:B0-----:R-:W-:-:S05]  /*09b0*/  @!P0 FMUL.FTZ R4, R4, R19 ;  /* 0x0000001304048220 */ /* 0x001fca0000410000 */
[----:B------:R-:W0:Y:S02]  /*09c0*/  @!P0 F2I.S8.NTZ R5, R4 ;  /* 0x0000000400058305 */ /* 0x000e240000202100 */
[----:B0-----:R0:W-:Y:S01]  /*09d0*/  STG.E.U8 [R2.64], R5 ;  /* 0x0000000502007986 */ /* 0x0011e2000c101104 */
[----:B------:R-:W-:Y:S05]  /*09e0*/  BRA `(.L_x_42) ;  /* 0x0000002000007947 */ /* 0x000fea0003800000 */
.L_x_35:
[----:B------:R-:W-:-:S13]  /*09f0*/  ISETP.GE.AND P0, PT, R8, c[0x0][0x184], PT ;  /* 0x0000610008007a0c */ /* 0x000fda0003f06270 */
[----:B------:R0:W-:Y:S02]  /*0a00*/  @!P0 STG.E.U8 [R2.64], RZ ;  /* 0x000000ff02008986 */ /* 0x0001e4000c101104 */
.L_x_42:
[----:B0-----:R-:W-:Y:S05]  /*0a10*/  BSYNC B0 ;  /* 0x0000000000007941 */ /* 0x001fea0003800000 */
.L_x_34:
[----:B------:R-:W-:-:S04]  /*0a20*/  IADD3 R14, R14, c[0x0][0xc], RZ ;  /* 0x000003000e0e7a10 */ /* 0x000fc80007ffe0ff */
[----:B------:R-:W-:-:S13]  /*0a30*/  ISETP.GE.AND P0, PT, R14, c[0x0][0x180], PT ;  /* 0x000060000e007a0c */ /* 0x000fda0003f06270 */
[----:B------:R-:W-:Y:S05]  /*0a40*/  @!P0 BRA `(.L_x_43) ;  /* 0xfffff76000008947 */ /* 0x000fea000383ffff */
[----:B------:R-:W-:Y:S05]  /*0a50*/  EXIT ;  /* 0x000000000000794d */ /* 0x000fea0003800000 */
.L_x_44:
        /* <DEDUP_REMOVED lines=10> */
.L_x_184:


//--------------------- .text._ZN17fastertransformer20softmax_COL32_varlenI6__halfEEvPaPKaPKT_iiiifPKfS9_ii --------------------------
	.section	.text._ZN17fastertransformer20softmax_COL32_varlenI6__halfEEvPaPKaPKT_iiiifPKfS9_ii,"ax",@progbits
	.sectioninfo	@"SHI_REGISTERS=32"
	.align	128
        .global         _ZN17fastertransformer20softmax_COL32_varlenI6__halfEEvPaPKaPKT_iiiifPKfS9_ii
        .type           _ZN17fastertransformer20softmax_COL32_varlenI6__halfEEvPaPKaPKT_iiiifPKfS9_ii,@function
        .size           _ZN17fastertransformer20softmax_COL32_varlenI6__halfEEvPaPKaPKT_iiiifPKfS9_ii,(.L_x_185 - _ZN17fastertransformer20softmax_COL32_varlenI6__halfEEvPaPKaPKT_iiiifPKfS9_ii)
        .other          _ZN17fastertransformer20softmax_COL32_varlenI6__halfEEvPaPKaPKT_iiiifPKfS9_ii,@"STO_CUDA_ENTRY STV_DEFAULT"
_ZN17fastertransformer20softmax_COL32_varlenI6__halfEEvPaPKaPKT_iiiifPKfS9_ii:
.text._ZN17fastertransformer20softmax_COL32_varlenI6__halfEEvPaPKaPKT_iiiifPKfS9_ii:
[----:B------:R-:W-:Y:S02]  /*0000*/  MOV R1, c[0x0][0x28] ;  /* 0x00000a0000017a02 */ /* 0x000fe40000000f00 */
[----:B------:R-:W0:Y:S02]  /*0010*/  S2R R12, SR_CTAID.X ;  /* 0x00000000000c7919 */ /* 0x000e240000002500 */
[----:B0-----:R-:W-:-:S13]  /*0020*/  ISETP.GE.AND P0, PT, R12, c[0x0][0x180], PT ;  /* 0x000060000c007a0c */ /* 0x001fda0003f06270 */
[----:B------:R-:W-:Y:S05]  /*0030*/  @P0 EXIT ;  /* 0x000000000000094d */ /* 0x000fea0003800000 */
[----:B------:R-:W-:Y:S01]  /*0040*/  MOV R4, c[0x0][0x190] ;  /* 0x0000640000047a02 */ /* 0x000fe20000000f00 */
[----:B------:R-:W-:Y:S01]  /*0050*/  IMAD.MOV.U32 R5, RZ, RZ, c[0x0][0x194] ;  /* 0x00006500ff057624 */ /* 0x000fe200078e00ff */
[----:B------:R-:W-:Y:S01]  /*0060*/  ULDC.64 UR4, c[0x0][0x118] ;  /* 0x0000460000047ab9 */ /* 0x000fe20000000a00 */
[----:B------:R-:W-:Y:S01]  /*0070*/  MOV R2, c[0x0][0x198] ;  /* 0x0000660000027a02 */ /* 0x000fe20000000f00 */
[----:B------:R-:W-:Y:S02]  /*0080*/  IMAD.MOV.U32 R3, RZ, RZ, c[0x0][0x19c] ;  /* 0x00006700ff037624 */ /* 0x000fe400078e00ff */
[----:B------:R-:W2:Y:S04]  /*0090*/  LDG.E.CONSTANT R0, [R4.64] ;  /* 0x0000000404007981 */ /* 0x000ea8000c1e9900 */
[----:B------:R0:W5:Y:S01]  /*00a0*/  LDG.E.CONSTANT R19, [R2.64] ;  /* 0x0000000402137981 */ /* 0x000162000c1e9900 */
[----:B------:R-:W1:Y:S03]  /*00b0*/  I2F.U32 R15, c[0x0][0x0] ;  /* 0x00000000000f7b06 */ /* 0x000e660000201000 */
[----:B------:R-:W3:Y:S04]  /*00c0*/  S2R R18, SR_TID.X ;  /* 0x0000000000127919 */ /* 0x000ee80000002100 */
[----:B------:R-:W4:Y:S04]  /*00d0*/  S2R R17, SR_CTAID.Y ;  /* 0x0000000000117919 */ /* 0x000f280000002600 */
[----:B------:R-:W0:Y:S01]  /*00e0*/  S2R R8, SR_CTAID.Z ;  /* 0x0000000000087919 */ /* 0x000e220000002700 */
[----:B---3--:R-:W-:Y:S01]  /*00f0*/  SHF.L.U32 R16, R18, 0x2, RZ ;  /* 0x0000000212107819 */ /* 0x008fe200000006ff */
[----:B------:R3:W1:Y:S01]  /*0100*/  I2F.U32 R14, R18 ;  /* 0x00000012000e7306 */ /* 0x0006620000201000 */
[----:B------:R-:W-:-:S02]  /*0110*/  SHF.R.U32.HI R10, RZ, 0x3, R18 ;  /* 0x00000003ff0a7819 */ /* 0x000fc40000011612 */
[C---:B------:R-:W-:Y:S01]  /*0120*/  LOP3.LUT R6, R16.reuse, 0xffffffe0, RZ, 0xc0, !PT ;  /* 0xffffffe010067812 */ /* 0x040fe200078ec0ff */
[C---:B----4-:R-:W-:Y:S01]  /*0130*/  IMAD R9, R17.reuse, c[0x0][0x1a0], R16 ;  /* 0x0000680011097a24 */ /* 0x050fe200078e0210 */
[----:B------:R-:W-:Y:S01]  /*0140*/  LOP3.LUT R7, R16, 0x1c, RZ, 0xc0, !PT ;  /* 0x0000001c10077812 */ /* 0x000fe200078ec0ff */
[----:B0-----:R-:W-:Y:S01]  /*0150*/  IMAD R13, R17, c[0x0][0x17c], R8 ;  /* 0x00005f00110d7a24 */ /* 0x001fe200078e0208 */
[----:B------:R-:W-:-:S03]  /*0160*/  LOP3.LUT R11, R18, 0x1f, RZ, 0xc0, !PT ;  /* 0x0000001f120b7812 */ /* 0x000fc600078ec0ff */
[----:B------:R-:W-:Y:S01]  /*0170*/  IMAD R6, R6, c[0x0][0x180], R7 ;  /* 0x0000600006067a24 */ /* 0x000fe200078e0207 */
[----:B------:R-:W-:Y:S02]  /*0180*/  LOP3.LUT R10, R10, 0x1ffffffc, RZ, 0xc0, !PT ;  /* 0x1ffffffc0a0a7812 */ /* 0x000fe400078ec0ff */
[----:B------:R-:W-:Y:S01]  /*0190*/  LOP3.LUT R8, R16, 0x7c, RZ, 0xc0, !PT ;  /* 0x0000007c10087812 */ /* 0x000fe200078ec0ff */
[----:B------:R-:W-:Y:S02]  /*01a0*/  IMAD R13, R13, c[0x0][0x1a4], R6 ;  /* 0x000069000d0d7a24 */ /* 0x000fe400078e0206 */
[----:B-123--:R-:W-:Y:S02]  /*01b0*/  FMUL.FTZ R0, R0, c[0x0][0x188] ;  /* 0x0000620000007a20 */ /* 0x00efe40000410000 */
.L_x_58:
[----:B------:R-:W-:Y:S01]  /*01c0*/  HFMA2.MMA R6, -RZ, RZ, 0, 1.1920928955078125e-07 ;  /* 0x00000002ff067435 */ /* 0x000fe200000001ff */
[----:B------:R-:W-:-:S09]  /*01d0*/  IMAD R5, R17, c[0x0][0x1a0], R12 ;  /* 0x0000680011057a24 */ /* 0x000fd200078e020c */
[----:B------:R-:W-:-:S06]  /*01e0*/  IMAD.WIDE.U32 R4, R5, R6, c[0x0][0x170] ;  /* 0x00005c0005047625 */ /* 0x000fcc00078e0006 */
[----:B------:R-:W2:Y:S01]  /*01f0*/  LDG.E.U16.CONSTANT R4, [R4.64] ;  /* 0x0000000404047981 */ /* 0x000ea2000c1e9500 */
[----:B------:R-:W-:Y:S01]  /*0200*/  IMAD R2, R12, 0x20, R13 ;  /* 0x000000200c027824 */ /* 0x000fe200078e020d */
[----:B------:R-:W-:Y:S04]  /*0210*/  BSSY B0, `(.L_x_45) ;  /* 0x00000bd000007945 */ /* 0x000fe80003800000 */
[----:B------:R-:W-:-:S04]  /*0220*/  SHF.R.U32.HI R27, RZ, 0x2, R2 ;  /* 0x00000002ff1b7819 */ /* 0x000fc80000011602 */
[----:B------:R-:W-:Y:S01]  /*0230*/  LEA R2, P1, R27, c[0x0][0x160], 0x2 ;  /* 0x000058001b027a11 */ /* 0x000fe200078210ff */
[----:B--2---:R-:W-:-:S05]  /*0240*/  HADD2.F32 R3, -RZ, R4.H0_H0 ;  /* 0x20000004ff037230 */ /* 0x004fca0000004100 */
[----:B------:R-:W-:Y:S02]  /*0250*/  FSETP.GEU.FTZ.AND P0, PT, R3, 0.10000000149011611938, PT ;  /* 0x3dcccccd0300780b */ /* 0x000fe40003f1e000 */
[----:B------:R-:W-:-:S11]  /*0260*/  IADD3.X R3, RZ, c[0x0][0x164], RZ, P1, !PT ;  /* 0x00005900ff037a10 */ /* 0x000fd60000ffe4ff */
[----:B------:R-:W-:Y:S05]  /*0270*/  @!P0 BRA `(.L_x_46) ;  /* 0x00000b4000008947 */ /* 0x000fea0003800000 */
[----:B------:R-:W-:Y:S01]  /*0280*/  ISETP.GE.AND P0, PT, R16, c[0x0][0x180], PT ;  /* 0x0000600010007a0c */ /* 0x000fe20003f06270 */
[----:B------:R-:W-:Y:S01]  /*0290*/  BSSY B1, `(.L_x_47) ;  /* 0x000002a000017945 */ /* 0x000fe20003800000 */
[----:B------:R-:W-:Y:S01]  /*02a0*/  MOV R4, c[0x0][0x0] ;  /* 0x0000000000047a02 */ /* 0x000fe20000000f00 */
[----:B------:R-:W-:Y:S01]  /*02b0*/  IMAD.MOV.U32 R23, RZ, RZ, RZ ;  /* 0x000000ffff177224 */ /* 0x000fe200078e00ff */
[----:B------:R-:W-:Y:S02]  /*02c0*/  MOV R5, RZ ;  /* 0x000000ff00057202 */ /* 0x000fe40000000f00 */
[----:B------:R-:W-:Y:S01]  /*02d0*/  ISETP.GE.U32.AND P1, PT, R4, 0x21, PT ;  /* 0x000000210400780c */ /* 0x000fe20003f26070 */
[----:B------:R-:W-:Y:S01]  /*02e0*/  IMAD.MOV.U32 R4, RZ, RZ, -0x1f528714 ;  /* 0xe0ad78ecff047424 */ /* 0x000fe200078e00ff */
[----:B------:R-:W-:Y:S02]  /*02f0*/  MOV R21, RZ ;  /* 0x000000ff00157202 */ /* 0x000fe40000000f00 */
[----:B------:R-:W-:-:S03]  /*0300*/  MOV R25, RZ ;  /* 0x000000ff00197202 */ /* 0x000fc60000000f00 */
[----:B------:R-:W-:Y:S05]  /*0310*/  @P0 BRA `(.L_x_48) ;  /* 0x0000021000000947 */ /* 0x000fea0003800000 */
[----:B------:R-:W-:Y:S01]  /*0320*/  MOV R4, 0x4 ;  /* 0x0000000400047802 */ /* 0x000fe20000000f00 */
[----:B------:R-:W-:-:S04]  /*0330*/  IMAD R7, R12, c[0x0][0x180], R9 ;  /* 0x000060000c077a24 */ /* 0x000fc800078e0209 */
[----:B------:R-:W-:-:S04]  /*0340*/  IMAD.WIDE.U32 R4, R27, R4, c[0x0][0x168] ;  /* 0x00005a001b047625 */ /* 0x000fc800078e0004 */
[----:B------:R-:W-:Y:S02]  /*0350*/  IMAD.WIDE R6, R7, R6, c[0x0][0x170] ;  /* 0x00005c0007067625 */ /* 0x000fe400078e0206 */
[----:B------:R-:W2:Y:S04]  /*0360*/  LDG.E.CONSTANT R4, [R4.64] ;  /* 0x0000000404047981 */ /* 0x000ea8000c1e9900 */
[----:B------:R-:W3:Y:S04]  /*0370*/  LDG.E.U16.CONSTANT R22, [R6.64] ;  /* 0x0000000406167981 */ /* 0x000ee8000c1e9500 */
[----:B------:R-:W4:Y:S04]  /*0380*/  LDG.E.U16.CONSTANT R24, [R6.64+0x2] ;  /* 0x0000020406187981 */ /* 0x000f28000c1e9500 */
[----:B------:R-:W4:Y:S04]  /*0390*/  LDG.E.U16.CONSTANT R26, [R6.64+0x4] ;  /* 0x00000404061a7981 */ /* 0x000f28000c1e9500 */
[----:B------:R-:W4:Y:S01]  /*03a0*/  LDG.E.U16.CONSTANT R20, [R6.64+0x6] ;  /* 0x0000060406147981 */ /* 0x000f22000c1e9500 */
[----:B--2---:R-:W0:Y:S01]  /*03b0*/  I2F.S8 R25, R4 ;  /* 0x0000000400197306 */ /* 0x004e220000001400 */
[----:B---3--:R-:W-:-:S07]  /*03c0*/  HADD2.F32 R22, -RZ, R22.H0_H0 ;  /* 0x20000016ff167230 */ /* 0x008fce0000004100 */
[----:B------:R-:W1:Y:S01]  /*03d0*/  I2F.S8 R23, R4.B1 ;  /* 0x1000000400177306 */ /* 0x000e620000001400 */
[----:B----4-:R-:W-:Y:S01]  /*03e0*/  HADD2.F32 R24, -RZ, R24.H0_H0 ;  /* 0x20000018ff187230 */ /* 0x010fe20000004100 */
[----:B------:R-:W-:Y:S01]  /*03f0*/  FADD.FTZ R22, -R22, 1 ;  /* 0x3f80000016167421 */ /* 0x000fe20000010100 */
[----:B------:R-:W-:-:S03]  /*0400*/  HADD2.F32 R26, -RZ, R26.H0_H0 ;  /* 0x2000001aff1a7230 */ /* 0x000fc60000004100 */
[----:B------:R-:W-:Y:S02]  /*0410*/  FADD.FTZ R24, -R24, 1 ;  /* 0x3f80000018187421 */ /* 0x000fe40000010100 */
[----:B------:R-:W2:Y:S01]  /*0420*/  I2F.S8 R21, R4.B2 ;  /* 0x2000000400157306 */ /* 0x000ea20000001400 */
[----:B------:R-:W-:Y:S01]  /*0430*/  FMUL.FTZ R22, R22, 10000 ;  /* 0x461c400016167820 */ /* 0x000fe20000410000 */
[----:B------:R-:W-:Y:S01]  /*0440*/  HADD2.F32 R20, -RZ, R20.H0_H0 ;  /* 0x20000014ff147230 */ /* 0x000fe20000004100 */
[----:B------:R-:W-:Y:S02]  /*0450*/  FMUL.FTZ R24, R24, 10000 ;  /* 0x461c400018187820 */ /* 0x000fe40000410000 */
[----:B------:R-:W-:Y:S02]  /*0460*/  FADD.FTZ R26, -R26, 1 ;  /* 0x3f8000001a1a7421 */ /* 0x000fe40000010100 */
[C---:B0-----:R-:W-:Y:S01]  /*0470*/  FFMA.FTZ R25, R0.reuse, R25, -R22 ;  /* 0x0000001900197223 */ /* 0x041fe20000010816 */
[----:B------:R-:W0:Y:S01]  /*0480*/  I2F.S8 R5, R4.B3 ;  /* 0x3000000400057306 */ /* 0x000e220000001400 */
[----:B-1----:R-:W-:-:S02]  /*0490*/  FFMA.FTZ R23, R0, R23, -R24 ;  /* 0x0000001700177223 */ /* 0x002fc40000010818 */
[----:B------:R-:W-:Y:S01]  /*04a0*/  FMUL.FTZ R26, R26, 10000 ;  /* 0x461c40001a1a7820 */ /* 0x000fe20000410000 */
[----:B------:R-:W-:Y:S01]  /*04b0*/  FMNMX.FTZ R6, R25, -1.00000002004087734272e+20, !PT ;  /* 0xe0ad78ec19067809 */ /* 0x000fe20007810000 */
[----:B------:R-:W-:Y:S02]  /*04c0*/  FADD.FTZ R20, -R20, 1 ;  /* 0x3f80000014147421 */ /* 0x000fe40000010100 */
[----:B--2---:R-:W-:Y:S01]  /*04d0*/  FFMA.FTZ R21, R0, R21, -R26 ;  /* 0x0000001500157223 */ /* 0x004fe2000001081a */
[----:B------:R-:W-:Y:S01]  /*04e0*/  FMNMX.FTZ R6, R6, R23, !PT ;  /* 0x0000001706067209 */ /* 0x000fe20007810000 */
[----:B------:R-:W-:-:S03]  /*04f0*/  FMUL.FTZ R20, R20, 10000 ;  /* 0x461c400014147820 */ /* 0x000fc60000410000 */
[----:B------:R-:W-:Y:S01]  /*0500*/  FMNMX.FTZ R6, R6, R21, !PT ;  /* 0x0000001506067209 */ /* 0x000fe20007810000 */
[----:B0-----:R-:W-:-:S05]  /*0510*/  FFMA.FTZ R5, R0, R5, -R20 ;  /* 0x0000000500057223 */ /* 0x001fca0000010814 */
[----:B------:R-:W-:Y:S02]  /*0520*/  FMNMX.FTZ R4, R6, R5, !PT ;  /* 0x0000000506047209 */ /* 0x000fe40007810000 */
.L_x_48:
[----:B------:R-:W-:Y:S05]  /*0530*/  BSYNC B1 ;  /* 0x0000000000017941 */ /* 0x000fea0003800000 */
.L_x_47:
        /* <DEDUP_REMOVED lines=29> */
.L_x_49:
        /* <DEDUP_REMOVED lines=10> */
.L_x_50:
[----:B------:R-:W-:Y:S01]  /*07b0*/  ISETP.NE.AND P2, PT, R18, RZ, PT ;  /* 0x000000ff1200720c */ /* 0x000fe20003f45270 */
[----:B------:R-:W-:Y:S01]  /*07c0*/  BSSY B1, `(.L_x_51) ;  /* 0x0000016000017945 */ /* 0x000fe20003800000 */
[----:B------:R-:W-:-:S11]  /*07d0*/  HFMA2.MMA R4, -RZ, RZ, 0, 0 ;  /* 0x00000000ff047435 */ /* 0x000fd600000001ff */
[----:B------:R0:W-:Y:S04]  /*07e0*/  @!P2 STS [RZ], R29 ;  /* 0x0000001dff00a388 */ /* 0x0001e80000000800 */
[----:B------:R-:W-:Y:S06]  /*07f0*/  BAR.SYNC.DEFER_BLOCKING 0x0 ;  /* 0x0000000000007b1d */ /* 0x000fec0000010000 */
[----:B------:R-:W-:Y:S05]  /*0800*/  @P0 BRA `(.L_x_52) ;  /* 0x0000011000000947 */ /* 0x000fea0003800000 */
[----:B0-----:R-:W0:Y:S02]  /*0810*/  LDS R4, [RZ] ;  /* 0x00000000ff047984 */ /* 0x001e240000000800 */
[----:B0-----:R-:W-:-:S02]  /*0820*/  FADD.FTZ R25, R25, -R4 ;  /* 0x8000000419197221 */ /* 0x001fc40000010000 */
[--C-:B------:R-:W-:Y:S02]  /*0830*/  FADD.FTZ R23, R23, -R4.reuse ;  /* 0x8000000417177221 */ /* 0x100fe40000010000 */
[----:B------:R-:W-:Y:S02]  /*0840*/  FMUL.FTZ R25, R25, 1.4426950216293334961 ;  /* 0x3fb8aa3b19197820 */ /* 0x000fe40000410000 */
[----:B------:R-:W-:Y:S02]  /*0850*/  FMUL.FTZ R23, R23, 1.4426950216293334961 ;  /* 0x3fb8aa3b17177820 */ /* 0x000fe40000410000 */
[--C-:B------:R-:W-:Y:S02]  /*0860*/  FADD.FTZ R21, R21, -R4.reuse ;  /* 0x8000000415157221 */ /* 0x100fe40000010000 */
[----:B------:R-:W0:Y:S01]  /*0870*/  MUFU.EX2 R25, R25 ;  /* 0x0000001900197308 */ /* 0x000e220000000800 */
[----:B------:R-:W-:Y:S02]  /*0880*/  FADD.FTZ R4, R5, -R4 ;  /* 0x8000000405047221 */ /* 0x000fe40000010000 */
[----:B------:R-:W-:-:S02]  /*0890*/  FMUL.FTZ R21, R21, 1.4426950216293334961 ;  /* 0x3fb8aa3b15157820 */ /* 0x000fc40000410000 */
[----:B------:R-:W-:-:S03]  /*08a0*/  FMUL.FTZ R5, R4, 1.4426950216293334961 ;  /* 0x3fb8aa3b04057820 */ /* 0x000fc60000410000 */
[----:B------:R-:W1:Y:S08]  /*08b0*/  MUFU.EX2 R23, R23 ;  /* 0x0000001700177308 */ /* 0x000e700000000800 */
[----:B------:R-:W2:Y:S01]  /*08c0*/  MUFU.EX2 R21, R21 ;  /* 0x0000001500157308 */ /* 0x000ea20000000800 */
[----:B0-----:R-:W-:-:S07]  /*08d0*/  FADD.FTZ R4, RZ, R25 ;  /* 0x00000019ff047221 */ /* 0x001fce0000010000 */
[----:B------:R-:W0:Y:S01]  /*08e0*/  MUFU.EX2 R5, R5 ;  /* 0x0000000500057308 */ /* 0x000e220000000800 */
[----:B-1----:R-:W-:-:S04]  /*08f0*/  FADD.FTZ R4, R4, R23 ;  /* 0x0000001704047221 */ /* 0x002fc80000010000 */
[----:B--2---:R-:W-:-:S04]  /*0900*/  FADD.FTZ R4, R4, R21 ;  /* 0x0000001504047221 */ /* 0x004fc80000010000 */
[----:B0-----:R-:W-:Y:S02]  /*0910*/  FADD.FTZ R4, R4, R5 ;  /* 0x0000000504047221 */ /* 0x001fe40000010000 */
.L_x_52:
[----:B0-----:R-:W-:Y:S05]  /*0920*/  BSYNC B1 ;  /* 0x0000000000017941 */ /* 0x001fea0003800000 */
.L_x_51:
[----:B------:R-:W-:Y:S05]  /*0930*/  @!P1 BRA `(.L_x_53) ;  /* 0x000001c000009947 */ /* 0x000fea0003800000 */
[----:B------:R-:W0:Y:S01]  /*0940*/  SHFL.BFLY PT, R7, R4, 0x10, 0x1f ;  /* 0x0e001f0004077f89 */ /* 0x000e2200000e0000 */
[----:B------:R-:W-:Y:S01]  /*0950*/  ISETP.NE.AND P1, PT, R11, RZ, PT ;  /* 0x000000ff0b00720c */ /* 0x000fe20003f25270 */
[----:B------:R-:W-:-:S05]  /*0960*/  FMUL.FTZ R22, R15, 0.03125 ;  /* 0x3d0000000f167820 */ /* 0x000fca0000410000 */
[----:B------:R-:W-:Y:S01]  /*0970*/  FSETP.GT.FTZ.AND P3, PT, R22, R14, PT ;  /* 0x0000000e1600720b */ /* 0x000fe20003f74000 */
[----:B0-----:R-:W-:Y:S01]  /*0980*/  FADD.FTZ R7, R7, R4 ;  /* 0x0000000407077221 */ /* 0x001fe20000010000 */
[----:B------:R-:W-:-:S04]  /*0990*/  MOV R4, RZ ;  /* 0x000000ff00047202 */ /* 0x000fc80000000f00 */
        /* <DEDUP_REMOVED lines=22> */
.L_x_53:
        /* <DEDUP_REMOVED lines=10> */
.L_x_54:
        /* <DEDUP_REMOVED lines=9> */
[----:B0-----:R-:W-:Y:S01]  /*0c30*/  BSSY B1, `(.L_x_56) ;  /* 0x0000013000017945 */ /* 0x001fe20003800000 */
[----:B------:R-:W-:-:S02]  /*0c40*/  PRMT R4, RZ, 0x7610, R4 ;  /* 0x00007610ff047816 */ /* 0x000fc40000000004 */
[----:B------:R-:W-:Y:S02]  /*0c50*/  PRMT R6, RZ, 0x7610, R6 ;  /* 0x00007610ff067816 */ /* 0x000fe40000000006 */
[----:B------:R-:W-:Y:S02]  /*0c60*/  PRMT R7, RZ, 0x7610, R7 ;  /* 0x00007610ff077816 */ /* 0x000fe40000000007 */
[----:B------:R-:W-:Y:S01]  /*0c70*/  PRMT R20, RZ, 0x7610, R20 ;  /* 0x00007610ff147816 */ /* 0x000fe20000000014 */
[----:B------:R-:W-:Y:S05]  /*0c80*/  @P0 BRA `(.L_x_57) ;  /* 0x000000d000000947 */ /* 0x000fea0003800000 */
[----:B------:R-:W0:Y:S02]  /*0c90*/  LDS R4, [0x4] ;  /* 0x00000400ff047984 */ /* 0x000e240000000800 */
[C---:B0-----:R-:W-:Y:S02]  /*0ca0*/  FMUL.FTZ R25, R4.reuse, R25 ;  /* 0x0000001904197220 */ /* 0x041fe40000410000 */
[C---:B------:R-:W-:Y:S02]  /*0cb0*/  FMUL.FTZ R23, R4.reuse, R23 ;  /* 0x0000001704177220 */ /* 0x040fe40000410000 */
[----:B------:R-:W-:-:S02]  /*0cc0*/  FMUL.FTZ R21, R4, R21 ;  /* 0x0000001504157220 */ /* 0x000fc40000410000 */
[----:B------:R-:W-:Y:S01]  /*0cd0*/  FMUL.FTZ R5, R4, R5 ;  /* 0x0000000504057220 */ /* 0x000fe20000410000 */
[----:B------:R-:W0:Y:S08]  /*0ce0*/  F2I.S8.NTZ R25, R25 ;  /* 0x0000001900197305 */ /* 0x000e300000202100 */
[----:B------:R-:W1:Y:S08]  /*0cf0*/  F2I.S8.NTZ R23, R23 ;  /* 0x0000001700177305 */ /* 0x000e700000202100 */
[----:B------:R-:W2:Y:S01]  /*0d00*/  F2I.S8.NTZ R21, R21 ;  /* 0x0000001500157305 */ /* 0x000ea20000202100 */
[----:B0-----:R-:W-:-:S07]  /*0d10*/  PRMT R6, R25, 0x7610, R6 ;  /* 0x0000761019067816 */ /* 0x001fce0000000006 */
[----:B------:R-:W0:Y:S01]  /*0d20*/  F2I.S8.NTZ R5, R5 ;  /* 0x0000000500057305 */ /* 0x000e220000202100 */
[----:B-1----:R-:W-:Y:S02]  /*0d30*/  PRMT R7, R23, 0x7610, R7 ;  /* 0x0000761017077816 */ /* 0x002fe40000000007 */
[----:B--2---:R-:W-:Y:S02]  /*0d40*/  PRMT R4, R21, 0x7610, R4 ;  /* 0x0000761015047816 */ /* 0x004fe40000000004 */
[----:B0-----:R-:W-:-:S03]  /*0d50*/  PRMT R20, R5, 0x7610, R20 ;  /* 0x0000761005147816 */ /* 0x001fc60000000014 */
.L_x_57:
[----:B------:R-:W-:Y:S05]  /*0d60*/  BSYNC B1 ;  /* 0x0000000000017941 */ /* 0x000fea0003800000 */
.L_x_56:
[----:B------:R-:W-:-:S04]  /*0d70*/  PRMT R7, R7, 0x7604, R6 ;  /* 0x0000760407077816 */ /* 0x000fc80000000006 */
[----:B------:R-:W-:-:S04]  /*0d80*/  PRMT R7, R4, 0x7054, R7 ;  /* 0x0000705404077816 */ /* 0x000fc80000000007 */
[----:B------:R-:W-:-:S05]  /*0d90*/  PRMT R7, R20, 0x654, R7 ;  /* 0x0000065414077816 */ /* 0x000fca0000000007 */
[----:B------:R0:W-:Y:S01]  /*0da0*/  STG.E [R2.64], R7 ;  /* 0x0000000702007986 */ /* 0x0001e2000c101904 */
[----:B------:R-:W-:Y:S05]  /*0db0*/  BRA `(.L_x_55) ;  /* 0x0000002000007947 */ /* 0x000fea0003800000 */
.L_x_46:
[----:B------:R-:W-:-:S13]  /*0dc0*/  ISETP.GE.AND P0, PT, R16, c[0x0][0x184], PT ;  /* 0x0000610010007a0c */ /* 0x000fda0003f06270 */
[----:B------:R0:W-:Y:S02]  /*0dd0*/  @!P0 STG.E [R2.64], RZ ;  /* 0x000000ff02008986 */ /* 0x0001e4000c101904 */
.L_x_55:
[----:B0-----:R-:W-:Y:S05]  /*0de0*/  BSYNC B0 ;  /* 0x0000000000007941 */ /* 0x001fea0003800000 */
.L_x_45:
[----:B------:R-:W-:-:S04]  /*0df0*/  IADD3 R12, R12, c[0x0][0xc], RZ ;  /* 0x000003000c0c7a10 */ /* 0x000fc80007ffe0ff */
[----:B------:R-:W-:-:S13]  /*0e00*/  ISETP.GE.AND P0, PT, R12, c[0x0][0x180], PT ;  /* 0x000060000c007a0c */ /* 0x000fda0003f06270 */
[----:B------:R-:W-:Y:S05]  /*0e10*/  @!P0 BRA `(.L_x_58) ;  /* 0xfffff3a000008947 */ /* 0x000fea000383ffff */
[----:B------:R-:W-:Y:S05]  /*0e20*/  EXIT ;  /* 0x000000000000794d */ /* 0x000fea0003800000 */
.L_x_59:
        /* <DEDUP_REMOVED lines=13> */
.L_x_185:


//--------------------- .text._ZN17fastertransformer25softmax_COL32_LE64_varlenI6__halfEEvPaPKaPKT_iiiifPKfS9_ii --------------------------
	.section	.text._ZN17fastertransformer25softmax_COL32_LE64_varlenI6__halfEEvPaPKaPKT_iiiifPKfS9_ii,"ax",@progbits
	.sectioninfo	@"SHI_REGISTERS=23"
	.align	128
        .global         _ZN17fastertransformer25softmax_COL32_LE64_varlenI6__halfEEvPaPKaPKT_iiiifPKfS9_ii
        .type           _ZN17fastertransformer25softmax_COL32_LE64_varlenI6__halfEEvPaPKaPKT_iiiifPKfS9_ii,@function
        .size           _ZN17fastertransformer25softmax_COL32_LE64_varlenI6__halfEEvPaPKaPKT_iiiifPKfS9_ii,(.L_x_186 - _ZN17fastertransformer25softmax_COL32_LE64_varlenI6__halfEEvPaPKaPKT_iiiifPKfS9_ii)
        .other          _ZN17fastertransformer25softmax_COL32_LE64_varlenI6__halfEEvPaPKaPKT_iiiifPKfS9_ii,@"STO_CUDA_ENTRY STV_DEFAULT"
_ZN17fastertransformer25softmax_COL32_LE64_varlenI6__halfEEvPaPKaPKT_iiiifPKfS9_ii:
.text._ZN17fastertransformer25softmax_COL32_LE64_varlenI6__halfEEvPaPKaPKT_iiiifPKfS9_ii:
[----:B------:R-:W-:Y:S02]  /*0000*/  MOV R1, c[0x0][0x28] ;  /* 0x00000a0000017a02 */ /* 0x000fe40000000f00 */
[----:B------:R-:W0:Y:S02]  /*0010*/  S2R R11, SR_CTAID.X ;  /* 0x00000000000b7919 */ /* 0x000e240000002500 */
[----:B0-----:R-:W-:-:S13]  /*0020*/  ISETP.GE.AND P0, PT, R11, c[0x0][0x180], PT ;  /* 0x000060000b007a0c */ /* 0x001fda0003f06270 */
[----:B------:R-:W-:Y:S05]  /*0030*/  @P0 EXIT ;  /* 0x000000000000094d */ /* 0x000fea0003800000 */
[----:B------:R-:W-:Y:S01]  /*0040*/  MOV R8, c[0x0][0x190] ;  /* 0x0000640000087a02 */ /* 0x000fe20000000f00 */
[----:B------:R-:W-:Y:S01]  /*0050*/  ULDC.64 UR4, c[0x0][0x118] ;  /* 0x0000460000047ab9 */ /* 0x000fe20000000a00 */
[----:B------:R-:W-:Y:S02]  /*0060*/  MOV R9, c[0x0][0x194] ;  /* 0x0000650000097a02 */ /* 0x000fe40000000f00 */
[----:B------:R-:W-:Y:S02]  /*0070*/  MOV R2, c[0x0][0x198] ;  /* 0x0000660000027a02 */ /* 0x000fe40000000f00 */
[----:B------:R-:W-:Y:S01]  /*0080*/  MOV R3, c[0x0][0x19c] ;  /* 0x0000670000037a02 */ /* 0x000fe20000000f00 */
[----:B------:R0:W2:Y:S04]  /*0090*/  LDG.E.CONSTANT R10, [R8.64] ;  /* 0x00000004080a7981 */ /* 0x0000a8000c1e9900 */
[----:B------:R1:W5:Y:S04]  /*00a0*/  LDG.E.CONSTANT R0, [R2.64] ;  /* 0x0000000402007981 */ /* 0x000368000c1e9900 */
[----:B------:R-:W3:Y:S01]  /*00b0*/  S2R R4, SR_TID.X ;  /* 0x0000000000047919 */ /* 0x000ee20000002100 */
[----:B0-----:R-:W-:-:S03]  /*00c0*/  MOV R8, R11 ;  /* 0x0000000b00087202 */ /* 0x001fc60000000f00 */
[----:B------:R-:W0:Y:S04]  /*00d0*/  S2R R5, SR_CTAID.Y ;  /* 0x0000000000057919 */ /* 0x000e280000002600 */
[----:B------:R-:W4:Y:S01]  /*00e0*/  S2R R14, SR_CTAID.Z ;  /* 0x00000000000e7919 */ /* 0x000f220000002700 */
[----:B---3--:R-:W-:-:S04]  /*00f0*/  SHF.L.U32 R6, R4, 0x1, RZ ;  /* 0x0000000104067819 */ /* 0x008fc800000006ff */
[C---:B------:R-:W-:Y:S01]  /*0100*/  LOP3.LUT R7, R6.reuse, 0xffffffe0, RZ, 0xc0, !PT ;  /* 0xffffffe006077812 */ /* 0x040fe200078ec0ff */
[----:B0-----:R-:W-:Y:S01]  /*0110*/  IMAD R9, R5, c[0x0][0x1a0], R6 ;  /* 0x0000680005097a24 */ /* 0x001fe200078e0206 */
[----:B------:R-:W-:-:S05]  /*0120*/  LOP3.LUT R12, R6, 0x1e, RZ, 0xc0, !PT ;  /* 0x0000001e060c7812 */ /* 0x000fca00078ec0ff */
[----:B------:R-:W-:Y:S02]  /*0130*/  IMAD R12, R7, c[0x0][0x180], R12 ;  /* 0x00006000070c7a24 */ /* 0x000fe400078e020c */
[----:B----4-:R-:W-:-:S04]  /*0140*/  IMAD R7, R5, c[0x0][0x17c], R14 ;  /* 0x00005f0005077a24 */ /* 0x010fc800078e020e */
[----:B------:R-:W-:Y:S02]  /*0150*/  IMAD R7, R7, c[0x0][0x1a4], R12 ;  /* 0x0000690007077a24 */ /* 0x000fe400078e020c */
[----:B-12---:R-:W-:Y:S02]  /*0160*/  FMUL.FTZ R10, R10, c[0x0][0x188] ;  /* 0x000062000a0a7a20 */ /* 0x006fe40000410000 */
.L_x_65:
[----:B------:R-:W-:Y:S01]  /*0170*/  HFMA2.MMA R17, -RZ, RZ, 0, 1.1920928955078125e-07 ;  /* 0x00000002ff117435 */ /* 0x000fe200000001ff */
[----:B------:R-:W-:-:S09]  /*0180*/  IMAD R12, R5, c[0x0][0x1a0], R8 ;  /* 0x00006800050c7a24 */ /* 0x000fd200078e0208 */
[----:B------:R-:W-:-:S06]  /*0190*/  IMAD.WIDE.U32 R12, R12, R17, c[0x0][0x170] ;  /* 0x00005c000c0c7625 */ /* 0x000fcc00078e0011 */
[----:B------:R-:W2:Y:S01]  /*01a0*/  LDG.E.U16.CONSTANT R12, [R12.64] ;  /* 0x000000040c0c7981 */ /* 0x000ea2000c1e9500 */
[----:B------:R-:W-:Y:S01]  /*01b0*/  LEA R2, R8, R7, 0x5 ;  /* 0x0000000708027211 */ /* 0x000fe200078e28ff */
[----:B------:R-:W-:Y:S03]  /*01c0*/  BSSY B0, `(.L_x_60) ;  /* 0x0000055000007945 */ /* 0x000fe60003800000 */
[----:B------:R-:W-:-:S04]  /*01d0*/  SHF.R.U32.HI R14, RZ, 0x1, R2 ;  /* 0x00000001ff0e7819 */ /* 0x000fc80000011602 */
[----:B------:R-:W-:Y:S01]  /*01e0*/  LEA R2, P1, R14, c[0x0][0x160], 0x1 ;  /* 0x000058000e027a11 */ /* 0x000fe200078208ff */
[----:B--2---:R-:W-:-:S05]  /*01f0*/  HADD2.F32 R3, -RZ, R12.H0_H0 ;  /* 0x2000000cff037230 */ /* 0x004fca0000004100 */
[----:B------:R-:W-:Y:S02]  /*0200*/  FSETP.GEU.FTZ.AND P0, PT, R3, 0.10000000149011611938, PT ;  /* 0x3dcccccd0300780b */ /* 0x000fe40003f1e000 */
[----:B------:R-:W-:-:S11]  /*0210*/  IADD3.X R3, RZ, c[0x0][0x164], RZ, P1, !PT ;  /* 0x00005900ff037a10 */ /* 0x000fd60000ffe4ff */
[----:B------:R-:W-:Y:S05]  /*0220*/  @!P0 BRA `(.L_x_61) ;  /* 0x000004c000008947 */ /* 0x000fea0003800000 */
[----:B------:R-:W-:-:S13]  /*0230*/  ISETP.GE.AND P0, PT, R6, c[0x0][0x180], PT ;  /* 0x0000600006007a0c */ /* 0x000fda0003f06270 */
[----:B------:R-:W-:Y:S02]  /*0240*/  @!P0 IMAD R16, R8, c[0x0][0x180], R9 ;  /* 0x0000600008108a24 */ /* 0x000fe400078e0209 */
[----:B------:R-:W-:-:S04]  /*0250*/  @!P0 IMAD.WIDE.U32 R14, R14, R17, c[0x0][0x168] ;  /* 0x00005a000e0e8625 */ /* 0x000fc800078e0011 */
[----:B------:R-:W-:Y:S02]  /*0260*/  @!P0 IMAD.WIDE R16, R16, R17, c[0x0][0x170] ;  /* 0x00005c0010108625 */ /* 0x000fe400078e0211 */
[----:B------:R-:W2:Y:S04]  /*0270*/  @!P0 LDG.E.S16.CONSTANT R14, [R14.64] ;  /* 0x000000040e0e8981 */ /* 0x000ea8000c1e9700 */
[----:B------:R-:W3:Y:S04]  /*0280*/  @!P0 LDG.E.U16.CONSTANT R11, [R16.64] ;  /* 0x00000004100b8981 */ /* 0x000ee8000c1e9500 */
[----:B------:R-:W4:Y:S01]  /*0290*/  @!P0 LDG.E.U16.CONSTANT R12, [R16.64+0x2] ;  /* 0x00000204100c8981 */ /* 0x000f22000c1e9500 */
[----:B------:R-:W-:Y:S01]  /*02a0*/  ISETP.NE.AND P1, PT, R4, RZ, PT ;  /* 0x000000ff0400720c */ /* 0x000fe20003f25270 */
[----:B------:R-:W-:Y:S01]  /*02b0*/  BSSY B1, `(.L_x_62) ;  /* 0x0000026000017945 */ /* 0x000fe20003800000 */
[----:B--2---:R-:W0:Y:S01]  /*02c0*/  @!P0 I2F.S8 R13, R14 ;  /* 0x0000000e000d8306 */ /* 0x004e220000001400 */
[----:B---3--:R-:W-:-:S07]  /*02d0*/  @!P0 HADD2.F32 R11, -RZ, R11.H0_H0 ;  /* 0x2000000bff0b8230 */ /* 0x008fce0000004100 */
[----:B------:R-:W1:Y:S01]  /*02e0*/  @!P0 I2F.S8 R19, R14.B1 ;  /* 0x1000000e00138306 */ /* 0x000e620000001400 */
[----:B----4-:R-:W-:Y:S01]  /*02f0*/  @!P0 HADD2.F32 R12, -RZ, R12.H0_H0 ;  /* 0x2000000cff0c8230 */ /* 0x010fe20000004100 */
[----:B------:R-:W-:Y:S01]  /*0300*/  @!P0 FADD.FTZ R18, -R11, 1 ;  /* 0x3f8000000b128421 */ /* 0x000fe20000010100 */
[----:B------:R-:W-:-:S03]  /*0310*/  MOV R11, RZ ;  /* 0x000000ff000b7202 */ /* 0x000fc60000000f00 */
[----:B------:R-:W-:Y:S01]  /*0320*/  @!P0 FADD.FTZ R20, -R12, 1 ;  /* 0x3f8000000c148421 */ /* 0x000fe20000010100 */
[----:B------:R-:W-:Y:S01]  /*0330*/  MOV R12, RZ ;  /* 0x000000ff000c7202 */ /* 0x000fe20000000f00 */
[----:B------:R-:W-:Y:S02]  /*0340*/  @!P0 FMUL.FTZ R18, R18, 10000 ;  /* 0x461c400012128820 */ /* 0x000fe40000410000 */
[----:B------:R-:W-:Y:S02]  /*0350*/  @!P0 FMUL.FTZ R20, R20, 10000 ;  /* 0x461c400014148820 */ /* 0x000fe40000410000 */
[C---:B0-----:R-:W-:Y:S01]  /*0360*/  @!P0 FFMA.FTZ R12, R10.reuse, R13, -R18 ;  /* 0x0000000d0a0c8223 */ /* 0x041fe20000010812 */
[----:B------:R-:W-:Y:S01]  /*0370*/  MOV R13, 0xe0ad78ec ;  /* 0xe0ad78ec000d7802 */ /* 0x000fe20000000f00 */
[----:B-1----:R-:W-:-:S05]  /*0380*/  @!P0 FFMA.FTZ R11, R10, R19, -R20 ;  /* 0x000000130a0b8223 */ /* 0x002fca0000010814 */
[----:B------:R-:W-:-:S05]  /*0390*/  @!P0 FMNMX.FTZ R13, R12, R11, !PT ;  /* 0x0000000b0c0d8209 */ /* 0x000fca0007810000 */
[----:B------:R-:W0:Y:S02]  /*03a0*/  SHFL.BFLY PT, R14, R13, 0x10, 0x1f ;  /* 0x0e001f000d0e7f89 */ /* 0x000e2400000e0000 */
[----:B0-----:R-:W-:Y:S02]  /*03b0*/  FMNMX.FTZ R14, R14, R13, !PT ;  /* 0x0000000d0e0e7209 */ /* 0x001fe40007810000 */
[----:B------:R-:W-:-:S03]  /*03c0*/  MOV R13, RZ ;  /* 0x000000ff000d7202 */ /* 0x000fc60000000f00 */
        /* <DEDUP_REMOVED lines=8> */
[----:B------:R0:W-:Y:S04]  /*0450*/  @!P1 STS [RZ], R18 ;  /* 0x00000012ff009388 */ /* 0x0001e80000000800 */
[----:B------:R-:W-:Y:S06]  /*0460*/  BAR.SYNC.DEFER_BLOCKING 0x0 ;  /* 0x0000000000007b1d */ /* 0x000fec0000010000 */
[----:B------:R-:W-:Y:S05]  /*0470*/  @P0 BRA `(.L_x_63) ;  /* 0x0000009000000947 */ /* 0x000fea0003800000 */
[----:B0-----:R-:W0:Y:S02]  /*0480*/  LDS R13, [RZ] ;  /* 0x00000000ff0d7984 */ /* 0x001e240000000800 */
[----:B0-----:R-:W-:-:S02]  /*0490*/  FADD.FTZ R12, R12, -R13 ;  /* 0x8000000d0c0c7221 */ /* 0x001fc40000010000 */
[----:B------:R-:W-:Y:S02]  /*04a0*/  FADD.FTZ R11, R11, -R13 ;  /* 0x8000000d0b0b7221 */ /* 0x000fe40000010000 */
[----:B------:R-:W-:Y:S02]  /*04b0*/  FMUL.FTZ R12, R12, 1.4426950216293334961 ;  /* 0x3fb8aa3b0c0c7820 */ /* 0x000fe40000410000 */
[----:B------:R-:W-:-:S04]  /*04c0*/  FMUL.FTZ R11, R11, 1.4426950216293334961 ;  /* 0x3fb8aa3b0b0b7820 */ /* 0x000fc80000410000 */
[----:B------:R-:W0:Y:S08]  /*04d0*/  MUFU.EX2 R12, R12 ;  /* 0x0000000c000c7308 */ /* 0x000e300000000800 */
[----:B------:R-:W1:Y:S01]  /*04e0*/  MUFU.EX2 R11, R11 ;  /* 0x0000000b000b7308 */ /* 0x000e620000000800 */
[----:B0-----:R-:W-:-:S04]  /*04f0*/  FADD.FTZ R14, RZ, R12 ;  /* 0x0000000cff0e7221 */ /* 0x001fc80000010000 */
[----:B-1----:R-:W-:-:S03]  /*0500*/  FADD.FTZ R13, R14, R11 ;  /* 0x0000000b0e0d7221 */ /* 0x002fc60000010000 */
.L_x_63:
[----:B0-----:R-:W-:Y:S05]  /*0510*/  BSYNC B1 ;  /* 0x0000000000017941 */ /* 0x001fea0003800000 */
.L_x_62:
[----:B------:R-:W0:Y:S01]  /*0520*/  SHFL.BFLY PT, R14, R13, 0x10, 0x1f ;  /* 0x0e001f000d0e7f89 */ /* 0x000e2200000e0000 */
[----:B-----5:R-:W-:Y:S01]  /*0530*/  @!P1 MUFU.RCP R20, R0 ;  /* 0x0000000000149308 */ /* 0x020fe20000001000 */
        /* <DEDUP_REMOVED lines=9> */
[----:B------:R-:W-:-:S04]  /*05d0*/  @!P1 FADD.FTZ R18, R18, 9.9999999747524270788e-07 ;  /* 0x358637bd12129421 */ /* 0x000fc80000010000 */
[----:B------:R-:W0:Y:S02]  /*05e0*/  @!P1 MUFU.RCP R13, R18 ;  /* 0x00000012000d9308 */ /* 0x000e240000001000 */
[----:B0-----:R-:W-:-:S04]  /*05f0*/  @!P1 FMUL.FTZ R13, R13, 127 ;  /* 0x42fe00000d0d9820 */ /* 0x001fc80000410000 */
[----:B------:R-:W-:-:S05]  /*0600*/  @!P1 FMUL.FTZ R13, R13, R20 ;  /* 0x000000140d0d9220 */ /* 0x000fca0000410000 */
[----:B------:R0:W-:Y:S04]  /*0610*/  @!P1 STS [0x4], R13 ;  /* 0x0000040dff009388 */ /* 0x0001e80000000800 */
[----:B------:R-:W-:Y:S01]  /*0620*/  BAR.SYNC.DEFER_BLOCKING 0x0 ;  /* 0x0000000000007b1d */ /* 0x000fe20000010000 */
[----:B------:R-:W-:-:S13]  /*0630*/  ISETP.GE.AND P1, PT, R6, c[0x0][0x184], PT ;  /* 0x0000610006007a0c */ /* 0x000fda0003f26270 */
[----:B------:R-:W-:Y:S05]  /*0640*/  @P1 BRA `(.L_x_64) ;  /* 0x000000c000001947 */ /* 0x000fea0003800000 */
[----:B0-----:R-:W0:Y:S01]  /*0650*/  @!P0 LDS R14, [0x4] ;  /* 0x00000400ff0e8984 */ /* 0x001e220000000800 */
[----:B------:R-:W-:Y:S01]  /*0660*/  PRMT R13, RZ, 0x7610, R13 ;  /* 0x00007610ff0d7816 */ /* 0x000fe2000000000d */
[C---:B0-----:R-:W-:Y:S01]  /*0670*/  @!P0 FMUL.FTZ R15, R14.reuse, R12 ;  /* 0x0000000c0e0f8220 */ /* 0x041fe20000410000 */
[----:B------:R-:W-:Y:S01]  /*0680*/  PRMT R12, RZ, 0x7610, R12 ;  /* 0x00007610ff0c7816 */ /* 0x000fe2000000000c */
[----:B------:R-:W-:-:S03]  /*0690*/  @!P0 FMUL.FTZ R11, R14, R11 ;  /* 0x0000000b0e0b8220 */ /* 0x000fc60000410000 */
[----:B------:R-:W-:Y:S08]  /*06a0*/  @!P0 F2I.S8.NTZ R13, R15 ;  /* 0x0000000f000d8305 */ /* 0x000ff00000202100 */
[----:B------:R-:W0:Y:S02]  /*06b0*/  @!P0 F2I.S8.NTZ R12, R11 ;  /* 0x0000000b000c8305 */ /* 0x000e240000202100 */
[----:B0-----:R-:W-:-:S05]  /*06c0*/  PRMT R13, R12, 0x7604, R13 ;  /* 0x000076040c0d7816 */ /* 0x001fca000000000d */
[----:B------:R0:W-:Y:S01]  /*06d0*/  STG.E.U16 [R2.64], R13 ;  /* 0x0000000d02007986 */ /* 0x0001e2000c101504 */
[----:B------:R-:W-:Y:S05]  /*06e0*/  BRA `(.L_x_64) ;  /* 0x0000002000007947 */ /* 0x000fea0003800000 */
.L_x_61:
[----:B------:R-:W-:-:S13]  /*06f0*/  ISETP.GE.AND P0, PT, R6, c[0x0][0x184], PT ;  /* 0x0000610006007a0c */ /* 0x000fda0003f06270 */
[----:B------:R0:W-:Y:S02]  /*0700*/  @!P0 STG.E.U16 [R2.64], RZ ;  /* 0x000000ff02008986 */ /* 0x0001e4000c101504 */
.L_x_64:
[----:B0-----:R-:W-:Y:S05]  /*0710*/  BSYNC B0 ;  /* 0x0000000000007941 */ /* 0x001fea0003800000 */
.L_x_60:
[----:B------:R-:W-:-:S04]  /*0720*/  IADD3 R8, R8, c[0x0][0xc], RZ ;  /* 0x0000030008087a10 */ /* 0x000fc80007ffe0ff */
[----:B------:R-:W-:-:S13]  /*0730*/  ISETP.GE.AND P0, PT, R8, c[0x0][0x180], PT ;  /* 0x0000600008007a0c */ /* 0x000fda0003f06270 */
[----:B------:R-:W-:Y:S05]  /*0740*/  @!P0 BRA `(.L_x_65) ;  /* 0xfffffa2000008947 */ /* 0x000fea000383ffff */
[----:B------:R-:W-:Y:S05]  /*0750*/  EXIT ;  /* 0x000000000000794d */ /* 0x000fea0003800000 */
.L_x_66:
        /* <DEDUP_REMOVED lines=10> */
.L_x_186:


//--------------------- .text._ZN17fastertransformer25softmax_COL32_LE32_varlenI6__halfEEvPaPKaPKT_iiiifPKfS9_ii --------------------------
	.section	.text._ZN17fastertransformer25softmax_COL32_LE32_varlenI6__halfEEvPaPKaPKT_iiiifPKfS9_ii,"ax",@progbits
	.sectioninfo	@"SHI_REGISTERS=26"
	.align	128
        .global         _ZN17fastertransformer25softmax_COL32_LE32_varlenI6__halfEEvPaPKaPKT_iiiifPKfS9_ii
        .type           _ZN17fastertransformer25softmax_COL32_LE32_varlenI6__halfEEvPaPKaPKT_iiiifPKfS9_ii,@function
        .size           _ZN17fastertransformer25softmax_COL32_LE32_varlenI6__halfEEvPaPKaPKT_iiiifPKfS9_ii,(.L_x_187 - _ZN17fastertransformer25softmax_COL32_LE32_varlenI6__halfEEvPaPKaPKT_iiiifPKfS9_ii)
        .other          _ZN17fastertransformer25softmax_COL32_LE32_varlenI6__halfEEvPaPKaPKT_iiiifPKfS9_ii,@"STO_CUDA_ENTRY STV_DEFAULT"
_ZN17fastertransformer25softmax_COL32_LE32_varlenI6__halfEEvPaPKaPKT_iiiifPKfS9_ii:
.text._ZN17fastertransformer25softmax_COL32_LE32_varlenI6__halfEEvPaPKaPKT_iiiifPKfS9_ii:
        /* <DEDUP_REMOVED lines=9> */
[----:B------:R0:W2:Y:S04]  /*0090*/  LDG.E.CONSTANT R18, [R8.64] ;  /* 0x0000000408127981 */ /* 0x0000a8000c1e9900 */
[----:B------:R1:W5:Y:S01]  /*00a0*/  LDG.E.CONSTANT R0, [R2.64] ;  /* 0x0000000402007981 */ /* 0x000362000c1e9900 */
[----:B------:R-:W3:Y:S03]  /*00b0*/  I2F.U32 R6, c[0x0][0x0] ;  /* 0x0000000000067b06 */ /* 0x000ee60000201000 */
[----:B------:R-:W0:Y:S04]  /*00c0*/  S2R R4, SR_TID.X ;  /* 0x0000000000047919 */ /* 0x000e280000002100 */
[----:B------:R-:W4:Y:S04]  /*00d0*/  S2R R5, SR_CTAID.Y ;  /* 0x0000000000057919 */ /* 0x000f280000002600 */
[----:B------:R-:W4:Y:S01]  /*00e0*/  S2R R10, SR_CTAID.Z ;  /* 0x00000000000a7919 */ /* 0x000f220000002700 */
[----:B0-----:R1:W0:Y:S01]  /*00f0*/  I2F.U32 R8, R4 ;  /* 0x0000000400087306 */ /* 0x0012220000201000 */
[C---:B------:R-:W-:Y:S01]  /*0100*/  LOP3.LUT R12, R4.reuse, 0xffffffe0, RZ, 0xc0, !PT ;  /* 0xffffffe0040c7812 */ /* 0x040fe200078ec0ff */
[C---:B------:R-:W-:Y:S01]  /*0110*/  IMAD.SHL.U32 R15, R4.reuse, 0x4, RZ ;  /* 0x00000004040f7824 */ /* 0x040fe200078e00ff */
[----:B------:R-:W-:-:S02]  /*0120*/  LOP3.LUT R7, R4, 0x1f, RZ, 0xc0, !PT ;  /* 0x0000001f04077812 */ /* 0x000fc400078ec0ff */
[----:B------:R-:W-:Y:S02]  /*0130*/  SHF.R.U32.HI R14, RZ, 0x3, R4 ;  /* 0x00000003ff0e7819 */ /* 0x000fe40000011604 */
[----:B------:R-:W-:Y:S01]  /*0140*/  LOP3.LUT R15, R15, 0x7c, RZ, 0xc0, !PT ;  /* 0x0000007c0f0f7812 */ /* 0x000fe200078ec0ff */
[----:B----4-:R-:W-:Y:S01]  /*0150*/  IMAD R10, R5, c[0x0][0x17c], R10 ;  /* 0x00005f00050a7a24 */ /* 0x010fe200078e020a */
[----:B------:R-:W-:Y:S01]  /*0160*/  LOP3.LUT R14, R14, 0x1ffffffc, RZ, 0xc0, !PT ;  /* 0x1ffffffc0e0e7812 */ /* 0x000fe200078ec0ff */
[----:B------:R-:W-:-:S04]  /*0170*/  IMAD R11, R12, c[0x0][0x180], R7 ;  /* 0x000060000c0b7a24 */ /* 0x000fc800078e0207 */
[----:B------:R-:W-:Y:S01]  /*0180*/  IMAD R9, R10, c[0x0][0x1a4], R11 ;  /* 0x000069000a097a24 */ /* 0x000fe200078e020b */
[----:B------:R-:W-:Y:S01]  /*0190*/  MOV R10, R13 ;  /* 0x0000000d000a7202 */ /* 0x000fe20000000f00 */
[----:B------:R-:W-:Y:S02]  /*01a0*/  IMAD R11, R5, c[0x0][0x1a0], R4 ;  /* 0x00006800050b7a24 */ /* 0x000fe400078e0204 */
[----:B0123--:R-:W-:Y:S02]  /*01b0*/  FMUL.FTZ R18, R18, c[0x0][0x188] ;  /* 0x0000620012127a20 */ /* 0x00ffe40000410000 */
.L_x_72:
[----:B------:R-:W-:Y:S01]  /*01c0*/  HFMA2.MMA R19, -RZ, RZ, 0, 1.1920928955078125e-07 ;  /* 0x00000002ff137435 */ /* 0x000fe200000001ff */
[----:B------:R-:W-:-:S09]  /*01d0*/  IMAD R12, R5, c[0x0][0x1a0], R10 ;  /* 0x00006800050c7a24 */ /* 0x000fd200078e020a */
[----:B------:R-:W-:-:S06]  /*01e0*/  IMAD.WIDE.U32 R12, R12, R19, c[0x0][0x170] ;  /* 0x00005c000c0c7625 */ /* 0x000fcc00078e0013 */
[----:B------:R-:W2:Y:S01]  /*01f0*/  LDG.E.U16.CONSTANT R12, [R12.64] ;  /* 0x000000040c0c7981 */ /* 0x000ea2000c1e9500 */
[----:B------:R-:W-:Y:S01]  /*0200*/  IMAD R16, R10, 0x20, R9 ;  /* 0x000000200a107824 */ /* 0x000fe200078e0209 */
[----:B------:R-:W-:Y:S04]  /*0210*/  BSSY B0, `(.L_x_67) ;  /* 0x0000066000007945 */ /* 0x000fe80003800000 */
[----:B------:R-:W-:Y:S02]  /*0220*/  SHF.R.S32.HI R17, RZ, 0x1f, R16 ;  /* 0x0000001fff117819 */ /* 0x000fe40000011410 */
[----:B------:R-:W-:Y:S01]  /*0230*/  IADD3 R2, P1, R16, c[0x0][0x160], RZ ;  /* 0x0000580010027a10 */ /* 0x000fe20007f3e0ff */
[----:B--2---:R-:W-:-:S05]  /*0240*/  HADD2.F32 R3, -RZ, R12.H0_H0 ;  /* 0x2000000cff037230 */ /* 0x004fca0000004100 */
[----:B------:R-:W-:Y:S02]  /*0250*/  FSETP.GEU.FTZ.AND P0, PT, R3, 0.10000000149011611938, PT ;  /* 0x3dcccccd0300780b */ /* 0x000fe40003f1e000 */
[----:B------:R-:W-:-:S11]  /*0260*/  IADD3.X R3, R17, c[0x0][0x164], RZ, P1, !PT ;  /* 0x0000590011037a10 */ /* 0x000fd60000ffe4ff */
[----:B------:R-:W-:Y:S05]  /*0270*/  @!P0 BRA `(.L_x_68) ;  /* 0x000005d000008947 */ /* 0x000fea0003800000 */
[C---:B------:R-:W-:Y:S02]  /*0280*/  ISETP.GE.AND P0, PT, R4.reuse, c[0x0][0x180], PT ;  /* 0x0000600004007a0c */ /* 0x040fe40003f06270 */
[----:B------:R-:W-:-:S11]  /*0290*/  ISETP.GE.AND P2, PT, R4, c[0x0][0x180], PT ;  /* 0x0000600004007a0c */ /* 0x000fd60003f46270 */
[----:B------:R-:W-:Y:S01]  /*02a0*/  @!P0 IADD3 R16, P1, R16, c[0x0][0x168], RZ ;  /* 0x00005a0010108a10 */ /* 0x000fe20007f3e0ff */
[----:B------:R-:W-:-:S03]  /*02b0*/  @!P0 IMAD R12, R10, c[0x0][0x180], R11 ;  /* 0x000060000a0c8a24 */ /* 0x000fc600078e020b */
[----:B------:R-:W-:Y:S02]  /*02c0*/  @!P0 IADD3.X R17, R17, c[0x0][0x16c], RZ, P1, !PT ;  /* 0x00005b0011118a10 */ /* 0x000fe40000ffe4ff */
[----:B------:R-:W-:-:S03]  /*02d0*/  @!P0 SEL R12, R12, RZ, !P2 ;  /* 0x000000ff0c0c8207 */ /* 0x000fc60005000000 */
[----:B------:R-:W2:Y:S02]  /*02e0*/  @!P0 LDG.E.S8.CONSTANT R16, [R16.64] ;  /* 0x0000000410108981 */ /* 0x000ea4000c1e9300 */
[----:B------:R-:W-:-:S06]  /*02f0*/  @!P0 IMAD.WIDE R12, R12, R19, c[0x0][0x170] ;  /* 0x00005c000c0c8625 */ /* 0x000fcc00078e0213 */
[----:B------:R-:W3:Y:S01]  /*0300*/  @!P0 LDG.E.U16.CONSTANT R12, [R12.64] ;  /* 0x000000040c0c8981 */ /* 0x000ee2000c1e9500 */
[----:B------:R-:W-:Y:S02]  /*0310*/  MOV R20, RZ ;  /* 0x000000ff00147202 */ /* 0x000fe40000000f00 */
[----:B------:R-:W-:Y:S02]  /*0320*/  MOV R19, RZ ;  /* 0x000000ff00137202 */ /* 0x000fe40000000f00 */
[----:B------:R-:W-:Y:S01]  /*0330*/  ISETP.NE.AND P1, PT, R4, RZ, PT ;  /* 0x000000ff0400720c */ /* 0x000fe20003f25270 */
[----:B--2---:R-:W0:Y:S01]  /*0340*/  @!P0 I2F.S16 R21, R16 ;  /* 0x0000001000158306 */ /* 0x004e220000101400 */
[----:B---3--:R-:W-:-:S05]  /*0350*/  @!P0 HADD2.F32 R22, -RZ, R12.H0_H0 ;  /* 0x2000000cff168230 */ /* 0x008fca0000004100 */
[----:B------:R-:W-:Y:S02]  /*0360*/  @!P0 FADD.FTZ R22, -R22, 1 ;  /* 0x3f80000016168421 */ /* 0x000fe40000010100 */
[----:B0-----:R-:W-:Y:S02]  /*0370*/  @!P0 FMUL.FTZ R20, R18, R21 ;  /* 0x0000001512148220 */ /* 0x001fe40000410000 */
[----:B------:R-:W-:-:S04]  /*0380*/  @!P0 FMUL.FTZ R19, R22, -10000 ;  /* 0xc61c400016138820 */ /* 0x000fc80000410000 */
[----:B------:R-:W-:-:S05]  /*0390*/  FADD.FTZ R19, R20, R19 ;  /* 0x0000001314137221 */ /* 0x000fca0000010000 */
[C---:B------:R-:W-:Y:S02]  /*03a0*/  FSEL R17, R19.reuse, -1.00000002004087734272e+20, !P2 ;  /* 0xe0ad78ec13117808 */ /* 0x040fe40005000000 */
[----:B------:R-:W-:-:S03]  /*03b0*/  FSEL R19, R19, RZ, !P2 ;  /* 0x000000ff13137208 */ /* 0x000fc60005000000 */
        /* <DEDUP_REMOVED lines=8> */
[----:B------:R-:W-:-:S03]  /*0440*/  MOV R16, c[0x0][0x0] ;  /* 0x0000000000107a02 */ /* 0x000fc60000000f00 */
[----:B------:R-:W0:Y:S01]  /*0450*/  SHFL.BFLY PT, R12, R21, 0x1, 0x1f ;  /* 0x0c201f00150c7f89 */ /* 0x000e2200000e0000 */
[----:B------:R-:W-:Y:S02]  /*0460*/  ISETP.GE.U32.AND P2, PT, R16, 0x21, PT ;  /* 0x000000211000780c */ /* 0x000fe40003f46070 */
[----:B0-----:R-:W-:-:S05]  /*0470*/  FMNMX.FTZ R22, R21, R12, !PT ;  /* 0x0000000c15167209 */ /* 0x001fca0007810000 */
[----:B------:R-:W-:Y:S04]  /*0480*/  @!P1 STS [RZ], R22 ;  /* 0x00000016ff009388 */ /* 0x000fe80000000800 */
[----:B------:R-:W-:Y:S06]  /*0490*/  BAR.SYNC.DEFER_BLOCKING 0x0 ;  /* 0x0000000000007b1d */ /* 0x000fec0000010000 */
[----:B------:R-:W0:Y:S02]  /*04a0*/  @!P0 LDS R12, [RZ] ;  /* 0x00000000ff0c8984 */ /* 0x000e240000000800 */
[----:B0-----:R-:W-:-:S02]  /*04b0*/  @!P0 FADD.FTZ R13, R19, -R12 ;  /* 0x8000000c130d8221 */ /* 0x001fc40000010000 */
[----:B------:R-:W-:Y:S02]  /*04c0*/  IMAD.MOV.U32 R12, RZ, RZ, RZ ;  /* 0x000000ffff0c7224 */ /* 0x000fe400078e00ff */
[----:B------:R-:W-:-:S04]  /*04d0*/  @!P0 FMUL.FTZ R13, R13, 1.4426950216293334961 ;  /* 0x3fb8aa3b0d0d8820 */ /* 0x000fc80000410000 */
[----:B------:R0:W1:Y:S01]  /*04e0*/  @!P0 MUFU.EX2 R12, R13 ;  /* 0x0000000d000c8308 */ /* 0x0000620000000800 */
[----:B------:R-:W-:Y:S05]  /*04f0*/  @!P2 BRA `(.L_x_69) ;  /* 0x000001c00000a947 */ /* 0x000fea0003800000 */
[----:B01----:R-:W0:Y:S01]  /*0500*/  SHFL.BFLY PT, R13, R12, 0x10, 0x1f ;  /* 0x0e001f000c0d7f89 */ /* 0x003e2200000e0000 */
[----:B------:R-:W-:Y:S01]  /*0510*/  ISETP.NE.AND P2, PT, R7, RZ, PT ;  /* 0x000000ff0700720c */ /* 0x000fe20003f45270 */
[----:B------:R-:W-:-:S05]  /*0520*/  FMUL.FTZ R21, R6, 0.03125 ;  /* 0x3d00000006157820 */ /* 0x000fca0000410000 */
[----:B------:R-:W-:Y:S01]  /*0530*/  FSETP.GT.FTZ.AND P3, PT, R21, R8, PT ;  /* 0x000000081500720b */ /* 0x000fe20003f74000 */
[----:B0-----:R-:W-:-:S05]  /*0540*/  FADD.FTZ R13, R13, R12 ;  /* 0x0000000c0d0d7221 */ /* 0x001fca0000010000 */
[----:B------:R-:W0:Y:S02]  /*0550*/  SHFL.BFLY PT, R16, R13, 0x8, 0x1f ;  /* 0x0d001f000d107f89 */ /* 0x000e2400000e0000 */
        /* <DEDUP_REMOVED lines=22> */
.L_x_69:
[----:B01----:R-:W0:Y:S02]  /*06c0*/  SHFL.BFLY PT, R13, R12, 0x10, 0x1f ;  /* 0x0e001f000c0d7f89 */ /* 0x003e2400000e0000 */
        /* <DEDUP_REMOVED lines=9> */
.L_x_70:
[----:B------:R-:W-:Y:S01]  /*0760*/  @!P1 FADD.FTZ R19, R19, 9.9999999747524270788e-07 ;  /* 0x358637bd13139421 */ /* 0x000fe20000010000 */
[----:B-----5:R-:W-:Y:S08]  /*0770*/  @!P1 MUFU.RCP R16, R0 ;  /* 0x0000000000109308 */ /* 0x020ff00000001000 */
        /* <DEDUP_REMOVED lines=9> */
[----:B0-----:R-:W-:-:S05]  /*0810*/  @!P0 FMUL.FTZ R17, R17, R12 ;  /* 0x0000000c11118220 */ /* 0x001fca0000410000 */
[----:B------:R-:W0:Y:S02]  /*0820*/  @!P0 F2I.S8.NTZ R13, R17 ;  /* 0x00000011000d8305 */ /* 0x000e240000202100 */
[----:B0-----:R0:W-:Y:S01]  /*0830*/  STG.E.U8 [R2.64], R13 ;  /* 0x0000000d02007986 */ /* 0x0011e2000c101104 */
[----:B------:R-:W-:Y:S05]  /*0840*/  BRA `(.L_x_71) ;  /* 0x0000002000007947 */ /* 0x000fea0003800000 */
.L_x_68:
[----:B------:R-:W-:-:S13]  /*0850*/  ISETP.GE.AND P0, PT, R4, c[0x0][0x184], PT ;  /* 0x0000610004007a0c */ /* 0x000fda0003f06270 */
[----:B------:R0:W-:Y:S02]  /*0860*/  @!P0 STG.E.U8 [R2.64], RZ ;  /* 0x000000ff02008986 */ /* 0x0001e4000c101104 */
.L_x_71:
[----:B0-----:R-:W-:Y:S05]  /*0870*/  BSYNC B0 ;  /* 0x0000000000007941 */ /* 0x001fea0003800000 */
.L_x_67:
[----:B------:R-:W-:-:S04]  /*0880*/  IADD3 R10, R10, c[0x0][0xc], RZ ;  /* 0x000003000a0a7a10 */ /* 0x000fc80007ffe0ff */
[----:B------:R-:W-:-:S13]  /*0890*/  ISETP.GE.AND P0, PT, R10, c[0x0][0x180], PT ;  /* 0x000060000a007a0c */ /* 0x000fda0003f06270 */
[----:B------:R-:W-:Y:S05]  /*08a0*/  @!P0 BRA `(.L_x_72) ;  /* 0xfffff91000008947 */ /* 0x000fea000383ffff */
[----:B------:R-:W-:Y:S05]  /*08b0*/  EXIT ;  /* 0x000000000000794d */ /* 0x000fea0003800000 */
.L_x_73:
        /* <DEDUP_REMOVED lines=12> */
.L_x_187:


//--------------------- .text._ZN17fastertransformer31softmax_COL32_perElement_varlenIfEEvPaPKaPKT_iiiifPKfS8_ii --------------------------
	.section	.text._ZN17fastertransformer31softmax_COL32_perElement_varlenIfEEvPaPKaPKT_iiiifPKfS8_ii,"ax",@progbits
	.sectioninfo	@"SHI_REGISTERS=26"
	.align	128
        .global         _ZN17fastertransformer31softmax_COL32_perElement_varlenIfEEvPaPKaPKT_iiiifPKfS8_ii
        .type           _ZN17fastertransformer31softmax_COL32_perElement_varlenIfEEvPaPKaPKT_iiiifPKfS8_ii,@function
        .size           _ZN17fastertransformer31softmax_COL32_perElement_varlenIfEEvPaPKaPKT_iiiifPKfS8_ii,(.L_x_188 - _ZN17fastertransformer31softmax_COL32_perElement_varlenIfEEvPaPKaPKT_iiiifPKfS8_ii)
        .other          _ZN17fastertransformer31softmax_COL32_perElement_varlenIfEEvPaPKaPKT_iiiifPKfS8_ii,@"STO_CUDA_ENTRY STV_DEFAULT"
_ZN17fastertransformer31softmax_COL32_perElement_varlenIfEEvPaPKaPKT_iiiifPKfS8_ii:
.text._ZN17fastertransformer31softmax_COL32_perElement_varlenIfEEvPaPKaPKT_iiiifPKfS8_ii:
        /* <DEDUP_REMOVED lines=21> */
[C---:B----4-:R-:W-:Y:S01]  /*0150*/  IMAD R10, R5.reuse, c[0x0][0x17c], R10 ;  /* 0x00005f00050a7a24 */ /* 0x050fe200078e020a */
[----:B------:R-:W-:Y:S01]  /*0160*/  LOP3.LUT R16, R16, 0x1ffffffc, RZ, 0xc0, !PT ;  /* 0x1ffffffc10107812 */ /* 0x000fe200078ec0ff */
[----:B------:R-:W-:Y:S01]  /*0170*/  IMAD R11, R12, c[0x0][0x180], R7 ;  /* 0x000060000c0b7a24 */ /* 0x000fe200078e0207 */
[----:B------:R-:W-:Y:S01]  /*0180*/  MOV R12, R13 ;  /* 0x0000000d000c7202 */ /* 0x000fe20000000f00 */
[----:B------:R-:W-:Y:S02]  /*0190*/  IMAD R13, R5, c[0x0][0x1a0], R4 ;  /* 0x00006800050d7a24 */ /* 0x000fe400078e0204 */
[----:B------:R-:W-:Y:S02]  /*01a0*/  IMAD R9, R10, c[0x0][0x1a4], R11 ;  /* 0x000069000a097a24 */ /* 0x000fe400078e020b */
[----:B0123--:R-:W-:-:S02]  /*01b0*/  FMUL.FTZ R18, R18, c[0x0][0x188] ;  /* 0x0000620012127a20 */ /* 0x00ffc40000410000 */
.L_x_83:
[----:B------:R-:W-:Y:S02]  /*01c0*/  IMAD.MOV.U32 R21, RZ, RZ, 0x4 ;  /* 0x00000004ff157424 */ /* 0x000fe400078e00ff */
[----:B------:R-:W-:-:S04]  /*01d0*/  IMAD R10, R5, c[0x0][0x1a0], R12 ;  /* 0x00006800050a7a24 */ /* 0x000fc800078e020c */
[----:B------:R-:W-:-:S06]  /*01e0*/  IMAD.WIDE.U32 R10, R10, R21, c[0x0][0x170] ;  /* 0x00005c000a0a7625 */ /* 0x000fcc00078e0015 */
[----:B------:R-:W2:Y:S01]  /*01f0*/  LDG.E.CONSTANT R10, [R10.64] ;  /* 0x000000040a0a7981 */ /* 0x000ea2000c1e9900 */
[----:B------:R-:W-:Y:S01]  /*0200*/  LEA R14, R12, R9, 0x5 ;  /* 0x000000090c0e7211 */ /* 0x000fe200078e28ff */
[----:B------:R-:W-:Y:S03]  /*0210*/  BSSY B0, `(.L_x_74) ;  /* 0x000007f000007945 */ /* 0x000fe60003800000 */
[----:B------:R-:W-:Y:S02]  /*0220*/  SHF.R.S32.HI R15, RZ, 0x1f, R14 ;  /* 0x0000001fff0f7819 */ /* 0x000fe4000001140e */
[----:B------:R-:W-:-:S04]  /*0230*/  IADD3 R2, P1, R14, c[0x0][0x160], RZ ;  /* 0x000058000e027a10 */ /* 0x000fc80007f3e0ff */
[----:B------:R-:W-:Y:S02]  /*0240*/  IADD3.X R3, R15, c[0x0][0x164], RZ, P1, !PT ;  /* 0x000059000f037a10 */ /* 0x000fe40000ffe4ff */
[----:B--2---:R-:W-:-:S13]  /*0250*/  FSETP.GEU.FTZ.AND P0, PT, R10, 0.10000000149011611938, PT ;  /* 0x3dcccccd0a00780b */ /* 0x004fda0003f1e000 */
        /* <DEDUP_REMOVED lines=12> */
[----:B------:R-:W3:Y:S01]  /*0320*/  LDG.E.CONSTANT R10, [R10.64] ;  /* 0x000000040a0a7981 */ /* 0x000ee2000c1e9900 */
[----:B--2---:R-:W0:Y:S01]  /*0330*/  I2F.S16 R19, R14 ;  /* 0x0000000e00137306 */ /* 0x004e220000101400 */
[----:B---3--:R-:W-:-:S04]  /*0340*/  FADD.FTZ R20, -R10, 1 ;  /* 0x3f8000000a147421 */ /* 0x008fc80000010100 */
[----:B------:R-:W-:-:S04]  /*0350*/  FMUL.FTZ R20, R20, -10000 ;  /* 0xc61c400014147820 */ /* 0x000fc80000410000 */
[----:B0-----:R-:W-:Y:S02]  /*0360*/  FFMA.FTZ R19, R18, R19, R20 ;  /* 0x0000001312137223 */ /* 0x001fe40000010014 */
.L_x_77:
[----:B------:R-:W-:Y:S05]  /*0370*/  BSYNC B1 ;  /* 0x0000000000017941 */ /* 0x000fea0003800000 */
.L_x_76:
        /* <DEDUP_REMOVED lines=30> */
.L_x_78:
        /* <DEDUP_REMOVED lines=10> */
.L_x_79:
        /* <DEDUP_REMOVED lines=37> */
.L_x_80:
        /* <DEDUP_REMOVED lines=10> */
.L_x_81:
        /* <DEDUP_REMOVED lines=15> */
.L_x_75:
[----:B------:R-:W-:-:S13]  /*09e0*/  ISETP.GE.AND P0, PT, R4, c[0x0][0x184], PT ;  /* 0x0000610004007a0c */ /* 0x000fda0003f06270 */
[----:B------:R0:W-:Y:S02]  /*09f0*/  @!P0 STG.E.U8 [R2.64], RZ ;  /* 0x000000ff02008986 */ /* 0x0001e4000c101104 */
.L_x_82:
[----:B0-----:R-:W-:Y:S05]  /*0a00*/  BSYNC B0 ;  /* 0x0000000000007941 */ /* 0x001fea0003800000 */
.L_x_74:
[----:B------:R-:W-:-:S04]  /*0a10*/  IADD3 R12, R12, c[0x0][0xc], RZ ;  /* 0x000003000c0c7a10 */ /* 0x000fc80007ffe0ff */
[----:B------:R-:W-:-:S13]  /*0a20*/  ISETP.GE.AND P0, PT, R12, c[0x0][0x180], PT ;  /* 0x000060000c007a0c */ /* 0x000fda0003f06270 */
[----:B------:R-:W-:Y:S05]  /*0a30*/  @!P0 BRA `(.L_x_83) ;  /* 0xfffff78000008947 */ /* 0x000fea000383ffff */
[----:B------:R-:W-:Y:S05]  /*0a40*/  EXIT ;  /* 0x000000000000794d */ /* 0x000fea0003800000 */
.L_x_84:
        /* <DEDUP_REMOVED lines=11> */
.L_x_188:


//--------------------- .text._ZN17fastertransformer20softmax_COL32_varlenIfEEvPaPKaPKT_iiiifPKfS8_ii --------------------------
	.section	.text._ZN17fastertransformer20softmax_COL32_varlenIfEEvPaPKaPKT_iiiifPKfS8_ii,"ax",@progbits
	.sectioninfo	@"SHI_REGISTERS=30"
	.align	128
        .global         _ZN17fastertransformer20softmax_COL32_varlenIfEEvPaPKaPKT_iiiifPKfS8_ii
        .type           _ZN17fastertransformer20softmax_COL32_varlenIfEEvPaPKaPKT_iiiifPKfS8_ii,@function
        .size           _ZN17fastertransformer20softmax_COL32_varlenIfEEvPaPKaPKT_iiiifPKfS8_ii,(.L_x_189 - _ZN17fastertransformer20softmax_COL32_varlenIfEEvPaPKaPKT_iiiifPKfS8_ii)
        .other          _ZN17fastertransformer20softmax_COL32_varlenIfEEvPaPKaPKT_iiiifPKfS8_ii,@"STO_CUDA_ENTRY STV_DEFAULT"
_ZN17fastertransformer20softmax_COL32_varlenIfEEvPaPKaPKT_iiiifPKfS8_ii:
.text._ZN17fastertransformer20softmax_COL32_varlenIfEEvPaPKaPKT_iiiifPKfS8_ii:
[----:B------:R-:W-:Y:S02]  /*0000*/  MOV R1, c[0x0][0x28] ;  /* 0x00000a0000017a02 */ /* 0x000fe40000000f00 */
[----:B------:R-:W0:Y:S02]  /*0010*/  S2R R14, SR_CTAID.X ;  /* 0x00000000000e7919 */ /* 0x000e240000002500 */
[----:B0-----:R-:W-:-:S13]  /*0020*/  ISETP.GE.AND P0, PT, R14, c[0x0][0x180], PT ;  /* 0x000060000e007a0c */ /* 0x001fda0003f06270 */
[----:B------:R-:W-:Y:S05]  /*0030*/  @P0 EXIT ;  /* 0x000000000000094d */ /* 0x000fea0003800000 */
[----:B------:R-:W-:Y:S01]  /*0040*/  MOV R4, c[0x0][0x190] ;  /* 0x0000640000047a02 */ /* 0x000fe20000000f00 */
[----:B------:R-:W-:Y:S01]  /*0050*/  ULDC.64 UR4, c[0x0][0x118] ;  /* 0x0000460000047ab9 */ /* 0x000fe20000000a00 */
[----:B------:R-:W-:Y:S01]  /*0060*/  MOV R5, c[0x0][0x194] ;  /* 0x0000650000057a02 */ /* 0x000fe20000000f00 */
[----:B------:R-:W-:Y:S01]  /*0070*/  IMAD.MOV.U32 R2, RZ, RZ, c[0x0][0x198] ;  /* 0x00006600ff027624 */ /* 0x000fe200078e00ff */
[----:B------:R-:W-:-:S03]  /*0080*/  MOV R3, c[0x0][0x19c] ;  /* 0x0000670000037a02 */ /* 0x000fc60000000f00 */
[----:B------:R-:W2:Y:S04]  /*0090*/  LDG.E.CONSTANT R4, [R4.64] ;  /* 0x0000000404047981 */ /* 0x000ea8000c1e9900 */
[----:B------:R0:W5:Y:S01]  /*00a0*/  LDG.E.CONSTANT R0, [R2.64] ;  /* 0x0000000402007981 */ /* 0x000162000c1e9900 */
[----:B------:R-:W1:Y:S03]  /*00b0*/  I2F.U32 R11, c[0x0][0x0] ;  /* 0x00000000000b7b06 */ /* 0x000e660000201000 */
[----:B------:R-:W3:Y:S04]  /*00c0*/  S2R R8, SR_TID.X ;  /* 0x0000000000087919 */ /* 0x000ee80000002100 */
[----:B------:R-:W4:Y:S04]  /*00d0*/  S2R R9, SR_CTAID.Y ;  /* 0x0000000000097919 */ /* 0x000f280000002600 */
[----:B------:R-:W0:Y:S01]  /*00e0*/  S2R R12, SR_CTAID.Z ;  /* 0x00000000000c7919 */ /* 0x000e220000002700 */
[----:B---3--:R-:W-:-:S02]  /*00f0*/  SHF.L.U32 R10, R8, 0x2, RZ ;  /* 0x00000002080a7819 */ /* 0x008fc400000006ff */
[----:B------:R-:W-:Y:S02]  /*0100*/  SHF.R.U32.HI R16, RZ, 0x3, R8 ;  /* 0x00000003ff107819 */ /* 0x000fe40000011608 */
[C---:B------:R-:W-:Y:S01]  /*0110*/  LOP3.LUT R6, R10.reuse, 0xffffffe0, RZ, 0xc0, !PT ;  /* 0xffffffe00a067812 */ /* 0x040fe200078ec0ff */
[C---:B----4-:R-:W-:Y:S01]  /*0120*/  IMAD R17, R9.reuse, c[0x0][0x1a0], R10 ;  /* 0x0000680009117a24 */ /* 0x050fe200078e020a */
[----:B------:R-:W-:Y:S01]  /*0130*/  LOP3.LUT R7, R10, 0x1c, RZ, 0xc0, !PT ;  /* 0x0000001c0a077812 */ /* 0x000fe200078ec0ff */
[----:B0-----:R-:W-:Y:S01]  /*0140*/  IMAD R13, R9, c[0x0][0x17c], R12 ;  /* 0x00005f00090d7a24 */ /* 0x001fe200078e020c */
[----:B------:R-:W-:Y:S01]  /*0150*/  LOP3.LUT R15, R8, 0x1f, RZ, 0xc0, !PT ;  /* 0x0000001f080f7812 */ /* 0x000fe200078ec0ff */
[----:B------:R0:W3:Y:S02]  /*0160*/  I2F.U32 R12, R8 ;  /* 0x00000008000c7306 */ /* 0x0000e40000201000 */
[----:B------:R-:W-:Y:S01]  /*0170*/  IMAD R6, R6, c[0x0][0x180], R7 ;  /* 0x0000600006067a24 */ /* 0x000fe200078e0207 */
[----:B------:R-:W-:-:S02]  /*0180*/  LOP3.LUT R16, R16, 0x1ffffffc, RZ, 0xc0, !PT ;  /* 0x1ffffffc10107812 */ /* 0x000fc400078ec0ff */
[----:B------:R-:W-:Y:S01]  /*0190*/  LOP3.LUT R18, R10, 0x7c, RZ, 0xc0, !PT ;  /* 0x0000007c0a127812 */ /* 0x000fe200078ec0ff */
[----:B------:R-:W-:Y:S02]  /*01a0*/  IMAD R13, R13, c[0x0][0x1a4], R6 ;  /* 0x000069000d0d7a24 */ /* 0x000fe400078e0206 */
[----:B0123--:R-:W-:Y:S02]  /*01b0*/  FMUL.FTZ R19, R4, c[0x0][0x188] ;  /* 0x0000620004137a20 */ /* 0x00ffe40000410000 */
.L_x_98:
[----:B------:R-:W-:Y:S02]  /*01c0*/  IMAD.MOV.U32 R7, RZ, RZ, 0x4 ;  /* 0x00000004ff077424 */ /* 0x000fe400078e00ff */
[----:B------:R-:W-:-:S04]  /*01d0*/  IMAD R4, R9, c[0x0][0x1a0], R14 ;  /* 0x0000680009047a24 */ /* 0x000fc800078e020e */
[----:B------:R-:W-:-:S06]  /*01e0*/  IMAD.WIDE.U32 R4, R4, R7, c[0x0][0x170] ;  /* 0x00005c0004047625 */ /* 0x000fcc00078e0007 */
[----:B------:R-:W2:Y:S01]  /*01f0*/  LDG.E.CONSTANT R4, [R4.64] ;  /* 0x0000000404047981 */ /* 0x000ea2000c1e9900 */
[----:B------:R-:W-:Y:S01]  /*0200*/  LEA R2, R14, R13, 0x5 ;  /* 0x0000000d0e027211 */ /* 0x000fe200078e28ff */
[----:B------:R-:W-:Y:S03]  /*0210*/  BSSY B0, `(.L_x_85) ;  /* 0x00000b6000007945 */ /* 0x000fe60003800000 */
[----:B------:R-:W-:-:S04]  /*0220*/  SHF.R.U32.HI R22, RZ, 0x2, R2 ;  /* 0x00000002ff167819 */ /* 0x000fc80000011602 */
[----:B------:R-:W-:-:S04]  /*0230*/  LEA R2, P1, R22, c[0x0][0x160], 0x2 ;  /* 0x0000580016027a11 */ /* 0x000fc800078210ff */
[----:B------:R-:W-:Y:S02]  /*0240*/  IADD3.X R3, RZ, c[0x0][0x164], RZ, P1, !PT ;  /* 0x00005900ff037a10 */ /* 0x000fe40000ffe4ff */
[----:B--2---:R-:W-:-:S13]  /*0250*/  FSETP.GEU.FTZ.AND P0, PT, R4, 0.10000000149011611938, PT ;  /* 0x3dcccccd0400780b */ /* 0x004fda0003f1e000 */
[----:B------:R-:W-:Y:S05]  /*0260*/  @!P0 BRA `(.L_x_86) ;  /* 0x00000ae000008947 */ /* 0x000fea0003800000 */
[----:B------:R-:W-:Y:S01]  /*0270*/  ISETP.GE.AND P0, PT, R10, c[0x0][0x180], PT ;  /* 0x000060000a007a0c */ /* 0x000fe20003f06270 */
[----:B------:R-:W-:Y:S01]  /*0280*/  IMAD.MOV.U32 R4, RZ, RZ, c[0x0][0x0] ;  /* 0x00000000ff047624 */ /* 0x000fe200078e00ff */
[----:B------:R-:W-:Y:S01]  /*0290*/  BSSY B1, `(.L_x_87) ;  /* 0x0000023000017945 */ /* 0x000fe20003800000 */
[----:B------:R-:W-:Y:S01]  /*02a0*/  HFMA2.MMA R21, -RZ, RZ, -598.5, 40320 ;  /* 0xe0ad78ecff157435 */ /* 0x000fe200000001ff */
[----:B------:R-:W-:Y:S01]  /*02b0*/  MOV R20, RZ ;  /* 0x000000ff00147202 */ /* 0x000fe20000000f00 */
[----:B------:R-:W-:Y:S01]  /*02c0*/  IMAD.MOV.U32 R6, RZ, RZ, RZ ;  /* 0x000000ffff067224 */ /* 0x000fe200078e00ff */
[----:B------:R-:W-:Y:S02]  /*02d0*/  ISETP.GE.U32.AND P1, PT, R4, 0x21, PT ;  /* 0x000000210400780c */ /* 0x000fe40003f26070 */
[----:B------:R-:W-:-:S05]  /*02e0*/  CS2R R4, SRZ ;  /* 0x0000000000047805 */ /* 0x000fca000001ff00 */
[----:B------:R-:W-:Y:S05]  /*02f0*/  @P0 BRA `(.L_x_88) ;  /* 0x000001c000000947 */ /* 0x000fea0003800000 */
[----:B------:R-:W-:-:S04]  /*0300*/  IMAD.WIDE.U32 R4, R22, R7, c[0x0][0x168] ;  /* 0x00005a0016047625 */ /* 0x000fc800078e0007 */
[----:B------:R-:W-:Y:S01]  /*0310*/  IMAD R6, R14, c[0x0][0x180], R17 ;  /* 0x000060000e067a24 */ /* 0x000fe200078e0211 */
[----:B------:R-:W2:Y:S03]  /*0320*/  LDG.E.CONSTANT R27, [R4.64] ;  /* 0x00000004041b7981 */ /* 0x000ea6000c1e9900 */
[----:B------:R-:W-:-:S05]  /*0330*/  IMAD.WIDE R6, R6, R7, c[0x0][0x170] ;  /* 0x00005c0006067625 */ /* 0x000fca00078e0207 */
[----:B------:R-:W3:Y:S04]  /*0340*/  LDG.E.CONSTANT R23, [R6.64] ;  /* 0x0000000406177981 */ /* 0x000ee8000c1e9900 */
[----:B------:R-:W4:Y:S04]  /*0350*/  LDG.E.CONSTANT R25, [R6.64+0x4] ;  /* 0x0000040406197981 */ /* 0x000f28000c1e9900 */
[----:B------:R-:W4:Y:S04]  /*0360*/  LDG.E.CONSTANT R22, [R6.64+0x8] ;  /* 0x0000080406167981 */ /* 0x000f28000c1e9900 */
[----:B------:R0:W4:Y:S01]  /*0370*/  LDG.E.CONSTANT R21, [R6.64+0xc] ;  /* 0x00000c0406157981 */ /* 0x000122000c1e9900 */
[----:B--2---:R-:W1:Y:S08]  /*0380*/  I2F.S8 R26, R27 ;  /* 0x0000001b001a7306 */ /* 0x004e700000001400 */
[----:B------:R-:W0:Y:S01]  /*0390*/  I2F.S8 R24, R27.B1 ;  /* 0x1000001b00187306 */ /* 0x000e220000001400 */
[----:B---3--:R-:W-:-:S02]  /*03a0*/  FADD.FTZ R23, -R23, 1 ;  /* 0x3f80000017177421 */ /* 0x008fc40000010100 */
[----:B----4-:R-:W-:Y:S02]  /*03b0*/  FADD.FTZ R25, -R25, 1 ;  /* 0x3f80000019197421 */ /* 0x010fe40000010100 */
[----:B------:R-:W-:-:S03]  /*03c0*/  FMUL.FTZ R23, R23, 10000 ;  /* 0x461c400017177820 */ /* 0x000fc60000410000 */
[----:B------:R-:W2:Y:S01]  /*03d0*/  I2F.S8 R20, R27.B2 ;  /* 0x2000001b00147306 */ /* 0x000ea20000001400 */
[----:B------:R-:W-:Y:S02]  /*03e0*/  FMUL.FTZ R25, R25, 10000 ;  /* 0x461c400019197820 */ /* 0x000fe40000410000 */
[----:B------:R-:W-:Y:S02]  /*03f0*/  FADD.FTZ R22, -R22, 1 ;  /* 0x3f80000016167421 */ /* 0x000fe40000010100 */
[C---:B-1----:R-:W-:Y:S02]  /*0400*/  FFMA.FTZ R5, R19.reuse, R26, -R23 ;  /* 0x0000001a13057223 */ /* 0x042fe40000010817 */
[----:B------:R-:W-:Y:S01]  /*0410*/  FMUL.FTZ R22, R22, 10000 ;  /* 0x461c400016167820 */ /* 0x000fe20000410000 */
[----:B------:R-:W1:Y:S01]  /*0420*/  I2F.S8 R4, R27.B3 ;  /* 0x3000001b00047306 */ /* 0x000e620000001400 */
[----:B0-----:R-:W-:Y:S01]  /*0430*/  FFMA.FTZ R6, R19, R24, -R25 ;  /* 0x0000001813067223 */ /* 0x001fe20000010819 */
[----:B------:R-:W-:Y:S01]  /*0440*/  FMNMX.FTZ R7, R5, -1.00000002004087734272e+20, !PT ;  /* 0xe0ad78ec05077809 */ /* 0x000fe20007810000 */
[----:B------:R-:W-:-:S03]  /*0450*/  FADD.FTZ R21, -R21, 1 ;  /* 0x3f80000015157421 */ /* 0x000fc60000010100 */
[----:B------:R-:W-:Y:S01]  /*0460*/  FMNMX.FTZ R7, R7, R6, !PT ;  /* 0x0000000607077209 */ /* 0x000fe20007810000 */
[----:B------:R-:W-:Y:S02]  /*0470*/  FMUL.FTZ R21, R21, 10000 ;  /* 0x461c400015157820 */ /* 0x000fe40000410000 */
[----:B--2---:R-:W-:-:S05]  /*0480*/  FFMA.FTZ R20, R19, R20, -R22 ;  /* 0x0000001413147223 */ /* 0x004fca0000010816 */
[----:B------:R-:W-:Y:S01]  /*0490*/  FMNMX.FTZ R7, R7, R20, !PT ;  /* 0x0000001407077209 */ /* 0x000fe20007810000 */
[----:B-1----:R-:W-:-:S05]  /*04a0*/  FFMA.FTZ R4, R19, R4, -R21 ;  /* 0x0000000413047223 */ /* 0x002fca0000010815 */
[----:B------:R-:W-:Y:S02]  /*04b0*/  FMNMX.FTZ R21, R7, R4, !PT ;  /* 0x0000000407157209 */ /* 0x000fe40007810000 */
.L_x_88:
[----:B------:R-:W-:Y:S05]  /*04c0*/  BSYNC B1 ;  /* 0x0000000000017941 */ /* 0x000fea0003800000 */
.L_x_87:
[----:B------:R-:W-:Y:S05]  /*04d0*/  @!P1 BRA `(.L_x_89) ;  /* 0x000001c000009947 */ /* 0x000fea0003800000 */
[----:B------:R-:W0:Y:S01]  /*04e0*/  SHFL.BFLY PT, R22, R21, 0x10, 0x1f ;  /* 0x0e001f0015167f89 */ /* 0x000e2200000e0000 */
[----:B------:R-:W-:Y:S01]  /*04f0*/  ISETP.NE.AND P2, PT, R15, RZ, PT ;  /* 0x000000ff0f00720c */ /* 0x000fe20003f45270 */
[----:B------:R-:W-:-:S05]  /*0500*/  FMUL.FTZ R25, R11, 0.03125 ;  /* 0x3d0000000b197820 */ /* 0x000fca0000410000 */
[----:B------:R-:W-:Y:S02]  /*0510*/  FSETP.GT.FTZ.AND P3, PT, R25, R12, PT ;  /* 0x0000000c1900720b */ /* 0x000fe40003f74000 */
[----:B0-----:R-:W-:Y:S01]  /*0520*/  FMNMX.FTZ R22, R22, R21, !PT ;  /* 0x0000001516167209 */ /* 0x001fe20007810000 */
[----:B------:R-:W-:-:S04]  /*0530*/  HFMA2.MMA R21, -RZ, RZ, -598.5, 40320 ;  /* 0xe0ad78ecff157435 */ /* 0x000fc800000001ff */
        /* <DEDUP_REMOVED lines=22> */
.L_x_89:
        /* <DEDUP_REMOVED lines=10> */
.L_x_90:
[----:B------:R-:W-:Y:S01]  /*0740*/  ISETP.NE.AND P2, PT, R8, RZ, PT ;  /* 0x000000ff0800720c */ /* 0x000fe20003f45270 */
[----:B------:R-:W-:Y:S01]  /*0750*/  BSSY B1, `(.L_x_91) ;  /* 0x0000016000017945 */ /* 0x000fe20003800000 */
[----:B------:R-:W-:-:S11]  /*0760*/  MOV R7, RZ ;  /* 0x000000ff00077202 */ /* 0x000fd60000000f00 */
        /* <DEDUP_REMOVED lines=20> */
.L_x_92:
[----:B0-----:R-:W-:Y:S05]  /*08b0*/  BSYNC B1 ;  /* 0x0000000000017941 */ /* 0x001fea0003800000 */
.L_x_91:
        /* <DEDUP_REMOVED lines=29> */
.L_x_93:
        /* <DEDUP_REMOVED lines=10> */
.L_x_94:
        /* <DEDUP_REMOVED lines=28> */
.L_x_97:
[----:B------:R-:W-:Y:S05]  /*0cf0*/  BSYNC B1 ;  /* 0x0000000000017941 */ /* 0x000fea0003800000 */
.L_x_96:
[----:B------:R-:W-:-:S04]  /*0d00*/  PRMT R22, R22, 0x7604, R21 ;  /* 0x0000760416167816 */ /* 0x000fc80000000015 */
[----:B------:R-:W-:-:S04]  /*0d10*/  PRMT R22, R7, 0x7054, R22 ;  /* 0x0000705407167816 */ /* 0x000fc80000000016 */
[----:B------:R-:W-:-:S05]  /*0d20*/  PRMT R23, R23, 0x654, R22 ;  /* 0x0000065417177816 */ /* 0x000fca0000000016 */
[----:B------:R0:W-:Y:S01]  /*0d30*/  STG.E [R2.64], R23 ;  /* 0x0000001702007986 */ /* 0x0001e2000c101904 */
[----:B------:R-:W-:Y:S05]  /*0d40*/  BRA `(.L_x_95) ;  /* 0x0000002000007947 */ /* 0x000fea0003800000 */
.L_x_86:
[----:B------:R-:W-:-:S13]  /*0d50*/  ISETP.GE.AND P0, PT, R10, c[0x0][0x184], PT ;  /* 0x000061000a007a0c */ /* 0x000fda0003f06270 */
[----:B------:R0:W-:Y:S02]  /*0d60*/  @!P0 STG.E [R2.64], RZ ;  /* 0x000000ff02008986 */ /* 0x0001e4000c101904 */
.L_x_95:
[----:B0-----:R-:W-:Y:S05]  /*0d70*/  BSYNC B0 ;  /* 0x0000000000007941 */ /* 0x001fea0003800000 */
.L_x_85:
[----:B------:R-:W-:-:S04]  /*0d80*/  IADD3 R14, R14, c[0x0][0xc], RZ ;  /* 0x000003000e0e7a10 */ /* 0x000fc80007ffe0ff */
[----:B------:R-:W-:-:S13]  /*0d90*/  ISETP.GE.AND P0, PT, R14, c[0x0][0x180], PT ;  /* 0x000060000e007a0c */ /* 0x000fda0003f06270 */
[----:B------:R-:W-:Y:S05]  /*0da0*/  @!P0 BRA `(.L_x_98) ;  /* 0xfffff41000008947 */ /* 0x000fea000383ffff */
[----:B------:R-:W-:Y:S05]  /*0db0*/  EXIT ;  /* 0x000000000000794d */ /* 0x000fea0003800000 */
.L_x_99:
        /* <DEDUP_REMOVED lines=12> */
.L_x_189:


//--------------------- .text._ZN17fastertransformer25softmax_COL32_LE64_varlenIfEEvPaPKaPKT_iiiifPKfS8_ii --------------------------
	.section	.text._ZN17fastertransformer25softmax_COL32_LE64_varlenIfEEvPaPKaPKT_iiiifPKfS8_ii,"ax",@progbits
	.sectioninfo	@"SHI_REGISTERS=23"
	.align	128
        .global         _ZN17fastertransformer25softmax_COL32_LE64_varlenIfEEvPaPKaPKT_iiiifPKfS8_ii
        .type           _ZN17fastertransformer25softmax_COL32_LE64_varlenIfEEvPaPKaPKT_iiiifPKfS8_ii,@function
        .size           _ZN17fastertransformer25softmax_COL32_LE64_varlenIfEEvPaPKaPKT_iiiifPKfS8_ii,(.L_x_190 - _ZN17fastertransformer25softmax_COL32_LE64_varlenIfEEvPaPKaPKT_iiiifPKfS8_ii)
        .other          _ZN17fastertransformer25softmax_COL32_LE64_varlenIfEEvPaPKaPKT_iiiifPKfS8_ii,@"STO_CUDA_ENTRY STV_DEFAULT"
_ZN17fastertransformer25softmax_COL32_LE64_varlenIfEEvPaPKaPKT_iiiifPKfS8_ii:
.text._ZN17fastertransformer25softmax_COL32_LE64_varlenIfEEvPaPKaPKT_iiiifPKfS8_ii:
        /* <DEDUP_REMOVED lines=12> */
[----:B0-----:R-:W-:-:S03]  /*00c0*/  IMAD.MOV.U32 R8, RZ, RZ, R11 ;  /* 0x000000ffff087224 */ /* 0x001fc600078e000b */
        /* <DEDUP_REMOVED lines=10> */
.L_x_105:
[----:B------:R-:W-:Y:S01]  /*0170*/  HFMA2.MMA R17, -RZ, RZ, 0, 2.384185791015625e-07 ;  /* 0x00000004ff117435 */ /* 0x000fe200000001ff */
[----:B------:R-:W-:-:S09]  /*0180*/  IMAD R12, R5, c[0x0][0x1a0], R8 ;  /* 0x00006800050c7a24 */ /* 0x000fd200078e0208 */
        /* <DEDUP_REMOVED lines=9> */
[----:B------:R-:W-:-:S13]  /*0220*/  ISETP.GE.AND P0, PT, R6, c[0x0][0x180], PT ;  /* 0x0000600006007a0c */ /* 0x000fda0003f06270 */
[----:B------:R-:W-:Y:S02]  /*0230*/  @!P0 IMAD.MOV.U32 R14, RZ, RZ, 0x2 ;  /* 0x00000002ff0e8424 */ /* 0x000fe400078e00ff */
[----:B------:R-:W-:Y:S02]  /*0240*/  @!P0 IMAD R16, R8, c[0x0][0x180], R9 ;  /* 0x0000600008108a24 */ /* 0x000fe400078e0209 */
[----:B------:R-:W-:-:S06]  /*0250*/  @!P0 IMAD.WIDE.U32 R14, R15, R14, c[0x0][0x168] ;  /* 0x00005a000f0e8625 */ /* 0x000fcc00078e000e */
[----:B------:R-:W2:Y:S01]  /*0260*/  @!P0 LDG.E.S16.CONSTANT R14, [R14.64] ;  /* 0x000000040e0e8981 */ /* 0x000ea2000c1e9700 */
[----:B------:R-:W-:-:S05]  /*0270*/  @!P0 IMAD.WIDE R16, R16, R17, c[0x0][0x170] ;  /* 0x00005c0010108625 */ /* 0x000fca00078e0211 */
[----:B------:R-:W3:Y:S04]  /*0280*/  @!P0 LDG.E.CONSTANT R11, [R16.64] ;  /* 0x00000004100b8981 */ /* 0x000ee8000c1e9900 */
[----:B------:R-:W4:Y:S01]  /*0290*/  @!P0 LDG.E.CONSTANT R12, [R16.64+0x4] ;  /* 0x00000404100c8981 */ /* 0x000f22000c1e9900 */
[----:B------:R-:W-:Y:S01]  /*02a0*/  ISETP.NE.AND P1, PT, R4, RZ, PT ;  /* 0x000000ff0400720c */ /* 0x000fe20003f25270 */
[----:B------:R-:W-:Y:S01]  /*02b0*/  BSSY B1, `(.L_x_102) ;  /* 0x0000024000017945 */ /* 0x000fe20003800000 */
[----:B--2---:R-:W0:Y:S01]  /*02c0*/  @!P0 I2F.S8 R13, R14 ;  /* 0x0000000e000d8306 */ /* 0x004e220000001400 */
[----:B---3--:R-:W-:Y:S01]  /*02d0*/  @!P0 FADD.FTZ R18, -R11, 1 ;  /* 0x3f8000000b128421 */ /* 0x008fe20000010100 */
[----:B------:R-:W-:-:S06]  /*02e0*/  MOV R11, RZ ;  /* 0x000000ff000b7202 */ /* 0x000fcc0000000f00 */
[----:B------:R-:W1:Y:S01]  /*02f0*/  @!P0 I2F.S8 R19, R14.B1 ;  /* 0x1000000e00138306 */ /* 0x000e620000001400 */
[----:B----4-:R-:W-:Y:S01]  /*0300*/  @!P0 FADD.FTZ R20, -R12, 1 ;  /* 0x3f8000000c148421 */ /* 0x010fe20000010100 */
        /* <DEDUP_REMOVED lines=30> */
.L_x_103:
[----:B0-----:R-:W-:Y:S05]  /*04f0*/  BSYNC B1 ;  /* 0x0000000000017941 */ /* 0x001fea0003800000 */
.L_x_102:
        /* <DEDUP_REMOVED lines=29> */
.L_x_101:
[----:B------:R-:W-:-:S13]  /*06d0*/  ISETP.GE.AND P0, PT, R6, c[0x0][0x184], PT ;  /* 0x0000610006007a0c */ /* 0x000fda0003f06270 */
[----:B------:R0:W-:Y:S02]  /*06e0*/  @!P0 STG.E.U16 [R2.64], RZ ;  /* 0x000000ff02008986 */ /* 0x0001e4000c101504 */
.L_x_104:
[----:B0-----:R-:W-:Y:S05]  /*06f0*/  BSYNC B0 ;  /* 0x0000000000007941 */ /* 0x001fea0003800000 */
.L_x_100:
[----:B------:R-:W-:-:S04]  /*0700*/  IADD3 R8, R8, c[0x0][0xc], RZ ;  /* 0x0000030008087a10 */ /* 0x000fc80007ffe0ff */
[----:B------:R-:W-:-:S13]  /*0710*/  ISETP.GE.AND P0, PT, R8, c[0x0][0x180], PT ;  /* 0x0000600008007a0c */ /* 0x000fda0003f06270 */
[----:B------:R-:W-:Y:S05]  /*0720*/  @!P0 BRA `(.L_x_105) ;  /* 0xfffffa4000008947 */ /* 0x000fea000383ffff */
[----:B------:R-:W-:Y:S05]  /*0730*/  EXIT ;  /* 0x000000000000794d */ /* 0x000fea0003800000 */
.L_x_106:
        /* <DEDUP_REMOVED lines=12> */
.L_x_190:


//--------------------- .text._ZN17fastertransformer25softmax_COL32_LE32_varlenIfEEvPaPKaPKT_iiiifPKfS8_ii --------------------------
	.section	.text._ZN17fastertransformer25softmax_COL32_LE32_varlenIfEEvPaPKaPKT_iiiifPKfS8_ii,"ax",@progbits
	.sectioninfo	@"SHI_REGISTERS=26"
	.align	128
        .global         _ZN17fastertransformer25softmax_COL32_LE32_varlenIfEEvPaPKaPKT_iiiifPKfS8_ii
        .type           _ZN17fastertransformer25softmax_COL32_LE32_varlenIfEEvPaPKaPKT_iiiifPKfS8_ii,@function
        .size           _ZN17fastertransformer25softmax_COL32_LE32_varlenIfEEvPaPKaPKT_iiiifPKfS8_ii,(.L_x_191 - _ZN17fastertransformer25softmax_COL32_LE32_varlenIfEEvPaPKaPKT_iiiifPKfS8_ii)
        .other          _ZN17fastertransformer25softmax_COL32_LE32_varlenIfEEvPaPKaPKT_iiiifPKfS8_ii,@"STO_CUDA_ENTRY STV_DEFAULT"
_ZN17fastertransformer25softmax_COL32_LE32_varlenIfEEvPaPKaPKT_iiiifPKfS8_ii:
.text._ZN17fastertransformer25softmax_COL32_LE32_varlenIfEEvPaPKaPKT_iiiifPKfS8_ii:
        /* <DEDUP_REMOVED lines=28> */
.L_x_112:
[----:B------:R-:W-:Y:S01]  /*01c0*/  HFMA2.MMA R19, -RZ, RZ, 0, 2.384185791015625e-07 ;  /* 0x00000004ff137435 */ /* 0x000fe200000001ff */
[----:B------:R-:W-:-:S09]  /*01d0*/  IMAD R10, R5, c[0x0][0x1a0], R12 ;  /* 0x00006800050a7a24 */ /* 0x000fd200078e020c */
[----:B------:R-:W-:-:S06]  /*01e0*/  IMAD.WIDE.U32 R10, R10, R19, c[0x0][0x170] ;  /* 0x00005c000a0a7625 */ /* 0x000fcc00078e0013 */
[----:B------:R-:W2:Y:S01]  /*01f0*/  LDG.E.CONSTANT R10, [R10.64] ;  /* 0x000000040a0a7981 */ /* 0x000ea2000c1e9900 */
[----:B------:R-:W-:Y:S01]  /*0200*/  IMAD R16, R12, 0x20, R9 ;  /* 0x000000200c107824 */ /* 0x000fe200078e0209 */
[----:B------:R-:W-:Y:S04]  /*0210*/  BSSY B0, `(.L_x_107) ;  /* 0x0000064000007945 */ /* 0x000fe80003800000 */
[----:B------:R-:W-:Y:S02]  /*0220*/  SHF.R.S32.HI R17, RZ, 0x1f, R16 ;  /* 0x0000001fff117819 */ /* 0x000fe40000011410 */
[----:B------:R-:W-:-:S04]  /*0230*/  IADD3 R2, P1, R16, c[0x0][0x160], RZ ;  /* 0x0000580010027a10 */ /* 0x000fc80007f3e0ff */
[----:B------:R-:W-:Y:S02]  /*0240*/  IADD3.X R3, R17, c[0x0][0x164], RZ, P1, !PT ;  /* 0x0000590011037a10 */ /* 0x000fe40000ffe4ff */
[----:B--2---:R-:W-:-:S13]  /*0250*/  FSETP.GEU.FTZ.AND P0, PT, R10, 0.10000000149011611938, PT ;  /* 0x3dcccccd0a00780b */ /* 0x004fda0003f1e000 */
        /* <DEDUP_REMOVED lines=9> */
[----:B------:R-:W3:Y:S01]  /*02f0*/  @!P0 LDG.E.CONSTANT R10, [R10.64] ;  /* 0x000000040a0a8981 */ /* 0x000ee2000c1e9900 */
[----:B------:R-:W-:Y:S02]  /*0300*/  MOV R20, RZ ;  /* 0x000000ff00147202 */ /* 0x000fe40000000f00 */
[----:B------:R-:W-:Y:S02]  /*0310*/  MOV R19, RZ ;  /* 0x000000ff00137202 */ /* 0x000fe40000000f00 */
[----:B------:R-:W-:Y:S01]  /*0320*/  ISETP.NE.AND P1, PT, R4, RZ, PT ;  /* 0x000000ff0400720c */ /* 0x000fe20003f25270 */
[----:B--2---:R-:W0:Y:S01]  /*0330*/  @!P0 I2F.S16 R21, R16 ;  /* 0x0000001000158306 */ /* 0x004e220000101400 */
[----:B---3--:R-:W-:-:S04]  /*0340*/  @!P0 FADD.FTZ R22, -R10, 1 ;  /* 0x3f8000000a168421 */ /* 0x008fc80000010100 */
[----:B------:R-:W-:Y:S02]  /*0350*/  @!P0 FMUL.FTZ R19, R22, -10000 ;  /* 0xc61c400016138820 */ /* 0x000fe40000410000 */
[----:B0-----:R-:W-:-:S04]  /*0360*/  @!P0 FMUL.FTZ R20, R18, R21 ;  /* 0x0000001512148220 */ /* 0x001fc80000410000 */
        /* <DEDUP_REMOVED lines=51> */
.L_x_109:
        /* <DEDUP_REMOVED lines=10> */
.L_x_110:
        /* <DEDUP_REMOVED lines=15> */
.L_x_108:
[----:B------:R-:W-:-:S13]  /*0830*/  ISETP.GE.AND P0, PT, R4, c[0x0][0x184], PT ;  /* 0x0000610004007a0c */ /* 0x000fda0003f06270 */
[----:B------:R0:W-:Y:S02]  /*0840*/  @!P0 STG.E.U8 [R2.64], RZ ;  /* 0x000000ff02008986 */ /* 0x0001e4000c101104 */
.L_x_111:
[----:B0-----:R-:W-:Y:S05]  /*0850*/  BSYNC B0 ;  /* 0x0000000000007941 */ /* 0x001fea0003800000 */
.L_x_107:
[----:B------:R-:W-:-:S04]  /*0860*/  IADD3 R12, R12, c[0x0][0xc], RZ ;  /* 0x000003000c0c7a10 */ /* 0x000fc80007ffe0ff */
[----:B------:R-:W-:-:S13]  /*0870*/  ISETP.GE.AND P0, PT, R12, c[0x0][0x180], PT ;  /* 0x000060000c007a0c */ /* 0x000fda0003f06270 */
[----:B------:R-:W-:Y:S05]  /*0880*/  @!P0 BRA `(.L_x_112) ;  /* 0xfffff93000008947 */ /* 0x000fea000383ffff */
[----:B------:R-:W-:Y:S05]  /*0890*/  EXIT ;  /* 0x000000000000794d */ /* 0x000fea0003800000 */
.L_x_113:
        /* <DEDUP_REMOVED lines=14> */
.L_x_191:


//--------------------- .text._ZN17fastertransformer13softmax_COL32I6__halfEEvPaPKiPKT_iiifPKfS9_S9_ii --------------------------
	.section	.text._ZN17fastertransformer13softmax_COL32I6__halfEEvPaPKiPKT_iiifPKfS9_S9_ii,"ax",@progbits
	.sectioninfo	@"SHI_REGISTERS=30"
	.align	128
        .global         _ZN17fastertransformer13softmax_COL32I6__halfEEvPaPKiPKT_iiifPKfS9_S9_ii
        .type           _ZN17fastertransformer13softmax_COL32I6__halfEEvPaPKiPKT_iiifPKfS9_S9_ii,@function
        .size           _ZN17fastertransformer13softmax_COL32I6__halfEEvPaPKiPKT_iiifPKfS9_S9_ii,(.L_x_192 - _ZN17fastertransformer13softmax_COL32I6__halfEEvPaPKiPKT_iiifPKfS9_S9_ii)
        .other          _ZN17fastertransformer13softmax_COL32I6__halfEEvPaPKiPKT_iiifPKfS9_S9_ii,@"STO_CUDA_ENTRY STV_DEFAULT"
_ZN17fastertransformer13softmax_COL32I6__halfEEvPaPKiPKT_iiifPKfS9_S9_ii:
.text._ZN17fastertransformer13softmax_COL32I6__halfEEvPaPKiPKT_iiifPKfS9_S9_ii:
[----:B------:R-:W-:Y:S02]  /*0000*/  MOV R1, c[0x0][0x28] ;  /* 0x00000a0000017a02 */ /* 0x000fe40000000f00 */
[----:B------:R-:W-:Y:S01]  /*0010*/  MOV R5, c[0x0][0x194] ;  /* 0x0000650000057a02 */ /* 0x000fe20000000f00 */
[----:B------:R-:W-:Y:S01]  /*0020*/  ULDC.64 UR4, c[0x0][0x118] ;  /* 0x0000460000047ab9 */ /* 0x000fe20000000a00 */
[----:B------:R-:W-:Y:S01]  /*0030*/  MOV R2, c[0x0][0x188] ;  /* 0x0000620000027a02 */ /* 0x000fe20000000f00 */
[----:B------:R-:W0:Y:S01]  /*0040*/  S2R R9, SR_CTAID.X ;  /* 0x0000000000097919 */ /* 0x000e220000002500 */
[----:B------:R-:W-:Y:S02]  /*0050*/  MOV R3, c[0x0][0x18c] ;  /* 0x0000630000037a02 */ /* 0x000fe40000000f00 */
[----:B------:R-:W-:-:S03]  /*0060*/  MOV R4, c[0x0][0x190] ;  /* 0x0000640000047a02 */ /* 0x000fc60000000f00 */
[----:B------:R1:W5:Y:S04]  /*0070*/  LDG.E.CONSTANT R0, [R2.64] ;  /* 0x0000000402007981 */ /* 0x000368000c1e9900 */
[----:B------:R1:W5:Y:S01]  /*0080*/  LDG.E.CONSTANT R5, [R4.64] ;  /* 0x0000000404057981 */ /* 0x000362000c1e9900 */
[----:B0-----:R-:W-:-:S13]  /*0090*/  ISETP.GE.AND P0, PT, R9, c[0x0][0x180], PT ;  /* 0x0000600009007a0c */ /* 0x001fda0003f06270 */
[----:B------:R-:W-:Y:S05]  /*00a0*/  @P0 EXIT ;  /* 0x000000000000094d */ /* 0x000fea0003800000 */
[----:B-1----:R-:W-:Y:S02]  /*00b0*/  MOV R2, c[0x0][0x198] ;  /* 0x0000660000027a02 */ /* 0x002fe40000000f00 */
[----:B------:R-:W-:-:S05]  /*00c0*/  MOV R3, c[0x0][0x19c] ;  /* 0x0000670000037a02 */ /* 0x000fca0000000f00 */
[----:B------:R0:W5:Y:S01]  /*00d0*/  LDG.E.CONSTANT R17, [R2.64] ;  /* 0x0000000402117981 */ /* 0x000162000c1e9900 */
[----:B------:R-:W1:Y:S01]  /*00e0*/  I2F.U32 R13, c[0x0][0x0] ;  /* 0x00000000000d7b06 */ /* 0x000e620000201000 */
[----:B-----5:R-:W-:Y:S02]  /*00f0*/  FMUL.FTZ R0, R0, c[0x0][0x184] ;  /* 0x0000610000007a20 */ /* 0x020fe40000410000 */
[----:B------:R-:W2:Y:S02]  /*0100*/  S2R R16, SR_TID.X ;  /* 0x0000000000107919 */ /* 0x000ea40000002100 */
[----:B------:R-:W-:Y:S02]  /*0110*/  FMUL.FTZ R10, R0, R5 ;  /* 0x00000005000a7220 */ /* 0x000fe40000410000 */
[----:B------:R-:W3:Y:S04]  /*0120*/  S2R R15, SR_CTAID.Y ;  /* 0x00000000000f7919 */ /* 0x000ee80000002600 */
[----:B------:R-:W4:Y:S01]  /*0130*/  S2R R12, SR_CTAID.Z ;  /* 0x00000000000c7919 */ /* 0x000f220000002700 */
[C---:B--2---:R-:W-:Y:S01]  /*0140*/  SHF.L.U32 R14, R16.reuse, 0x2, RZ ;  /* 0x00000002100e7819 */ /* 0x044fe200000006ff */
[----:B------:R0:W2:Y:S01]  /*0150*/  I2F.U32 R11, R16 ;  /* 0x00000010000b7306 */ /* 0x0000a20000201000 */
[----:B------:R-:W-:-:S02]  /*0160*/  LOP3.LUT R8, R16, 0x1f, RZ, 0xc0, !PT ;  /* 0x0000001f10087812 */ /* 0x000fc400078ec0ff */
[C---:B------:R-:W-:Y:S01]  /*0170*/  LOP3.LUT R4, R14.reuse, 0xffffffe0, RZ, 0xc0, !PT ;  /* 0xffffffe00e047812 */ /* 0x040fe200078ec0ff */
[C---:B---3--:R-:W-:Y:S01]  /*0180*/  IMAD R6, R15.reuse, c[0x0][0x1a4], R14 ;  /* 0x000069000f067a24 */ /* 0x048fe200078e020e */
[C---:B------:R-:W-:Y:S01]  /*0190*/  LOP3.LUT R7, R14.reuse, 0x1c, RZ, 0xc0, !PT ;  /* 0x0000001c0e077812 */ /* 0x040fe200078ec0ff */
[----:B----4-:R-:W-:Y:S01]  /*01a0*/  IMAD R12, R15, c[0x0][0x17c], R12 ;  /* 0x00005f000f0c7a24 */ /* 0x010fe200078e020c */
[----:B------:R-:W-:-:S03]  /*01b0*/  LOP3.LUT R0, R14, 0x7c, RZ, 0xc0, !PT ;  /* 0x0000007c0e007812 */ /* 0x000fc600078ec0ff */
[----:B------:R-:W-:-:S04]  /*01c0*/  IMAD R7, R4, c[0x0][0x180], R7 ;  /* 0x0000600004077a24 */ /* 0x000fc800078e0207 */
[----:B------:R-:W-:Y:S01]  /*01d0*/  IMAD R12, R12, c[0x0][0x1a4], R7 ;  /* 0x000069000c0c7a24 */ /* 0x000fe200078e0207 */
[----:B------:R-:W-:-:S04]  /*01e0*/  SHF.R.U32.HI R7, RZ, 0x3, R16 ;  /* 0x00000003ff077819 */ /* 0x000fc80000011610 */
[----:B012---:R-:W-:Y:S02]  /*01f0*/  LOP3.LUT R7, R7, 0x1ffffffc, RZ, 0xc0, !PT ;  /* 0x1ffffffc07077812 */ /* 0x007fe400078ec0ff */
.L_x_125:
[----:B------:R-:W-:Y:S01]  /*0200*/  HFMA2.MMA R4, -RZ, RZ, 0, 1.1920928955078125e-07 ;  /* 0x00000002ff047435 */ /* 0x000fe200000001ff */
[----:B------:R-:W-:-:S09]  /*0210*/  IMAD R3, R15, c[0x0][0x1a4], R9 ;  /* 0x000069000f037a24 */ /* 0x000fd200078e0209 */
[----:B------:R-:W-:-:S06]  /*0220*/  IMAD.WIDE.U32 R2, R3, R4, c[0x0][0x170] ;  /* 0x00005c0003027625 */ /* 0x000fcc00078e0004 */
[----:B------:R-:W2:Y:S01]  /*0230*/  LDG.E.U16.CONSTANT R2, [R2.64] ;  /* 0x0000000402027981 */ /* 0x000ea2000c1e9500 */
[----:B------:R-:W-:Y:S01]  /*0240*/  BSSY B0, `(.L_x_114) ;  /* 0x00000b8000007945 */ /* 0x000fe20003800000 */
[----:B------:R-:W-:Y:S01]  /*0250*/  LEA R18, R9, R12, 0x5 ;  /* 0x0000000c09127211 */ /* 0x000fe200078e28ff */
[----:B--2---:R-:W-:-:S05]  /*0260*/  HADD2.F32 R5, -RZ, R2.H0_H0 ;  /* 0x20000002ff057230 */ /* 0x004fca0000004100 */
[----:B------:R-:W-:-:S13]  /*0270*/  FSETP.GEU.FTZ.AND P0, PT, R5, 0.10000000149011611938, PT ;  /* 0x3dcccccd0500780b */ /* 0x000fda0003f1e000 */
[----:B------:R-:W-:Y:S05]  /*0280*/  @!P0 BRA `(.L_x_115) ;  /* 0x00000ae000008947 */ /* 0x000fea0003800000 */
[----:B------:R-:W-:Y:S01]  /*0290*/  ISETP.GE.AND P0, PT, R14, c[0x0][0x180], PT ;  /* 0x000060000e007a0c */ /* 0x000fe20003f06270 */
[----:B------:R-:W-:Y:S01]  /*02a0*/  BSSY B1, `(.L_x_116) ;  /* 0x000002d000017945 */ /* 0x000fe20003800000 */
[----:B------:R-:W-:Y:S02]  /*02b0*/  MOV R2, c[0x0][0x0] ;  /* 0x0000000000027a02 */ /* 0x000fe40000000f00 */
[----:B------:R-:W-:Y:S02]  /*02c0*/  MOV R21, RZ ;  /* 0x000000ff00157202 */ /* 0x000fe40000000f00 */
[----:B------:R-:W-:Y:S02]  /*02d0*/  ISETP.GE.U32.AND P1, PT, R2, 0x21, PT ;  /* 0x000000210200780c */ /* 0x000fe40003f26070 */
[----:B------:R-:W-:Y:S02]  /*02e0*/  MOV R2, 0xe0ad78ec ;  /* 0xe0ad78ec00027802 */ /* 0x000fe40000000f00 */
[----:B------:R-:W-:-:S02]  /*02f0*/  MOV R23, RZ ;  /* 0x000000ff00177202 */ /* 0x000fc40000000f00 */
[----:B------:R-:W-:Y:S02]  /*0300*/  MOV R25, RZ ;  /* 0x000000ff00197202 */ /* 0x000fe40000000f00 */
[----:B------:R-:W-:Y:S01]  /*0310*/  MOV R27, RZ ;  /* 0x000000ff001b7202 */ /* 0x000fe20000000f00 */
[----:B------:R-:W-:Y:S05]  /*0320*/  @P0 BRA `(.L_x_117) ;  /* 0x0000024000000947 */ /* 0x000fea0003800000 */
[----:B------:R-:W-:Y:S01]  /*0330*/  MOV R3, 0x4 ;  /* 0x0000000400037802 */ /* 0x000fe20000000f00 */
[----:B------:R-:W-:-:S04]  /*0340*/  IMAD R5, R9, c[0x0][0x180], R6 ;  /* 0x0000600009057a24 */ /* 0x000fc800078e0206 */
[----:B------:R-:W-:-:S04]  /*0350*/  IMAD.WIDE R2, R18, R3, c[0x0][0x168] ;  /* 0x00005a0012027625 */ /* 0x000fc800078e0203 */
[----:B------:R-:W-:Y:S01]  /*0360*/  IMAD.WIDE R4, R5, R4, c[0x0][0x170] ;  /* 0x00005c0005047625 */ /* 0x000fe200078e0204 */
[----:B------:R-:W2:Y:S04]  /*0370*/  LDG.E.CONSTANT R27, [R2.64] ;  /* 0x00000004021b7981 */ /* 0x000ea8000c1e9900 */
[----:B------:R-:W3:Y:S04]  /*0380*/  LDG.E.U16.CONSTANT R24, [R4.64] ;  /* 0x0000000404187981 */ /* 0x000ee8000c1e9500 */
[----:B------:R-:W4:Y:S04]  /*0390*/  LDG.E.CONSTANT R25, [R2.64+0x4] ;  /* 0x0000040402197981 */ /* 0x000f28000c1e9900 */
[----:B------:R-:W5:Y:S04]  /*03a0*/  LDG.E.U16.CONSTANT R20, [R4.64+0x2] ;  /* 0x0000020404147981 */ /* 0x000f68000c1e9500 */
[----:B------:R-:W5:Y:S04]  /*03b0*/  LDG.E.CONSTANT R23, [R2.64+0x8] ;  /* 0x0000080402177981 */ /* 0x000f68000c1e9900 */
[----:B------:R-:W5:Y:S04]  /*03c0*/  LDG.E.U16.CONSTANT R19, [R4.64+0x4] ;  /* 0x0000040404137981 */ /* 0x000f68000c1e9500 */
[----:B------:R-:W5:Y:S04]  /*03d0*/  LDG.E.CONSTANT R21, [R2.64+0xc] ;  /* 0x00000c0402157981 */ /* 0x000f68000c1e9900 */
[----:B------:R-:W5:Y:S01]  /*03e0*/  LDG.E.U16.CONSTANT R22, [R4.64+0x6] ;  /* 0x0000060404167981 */ /* 0x000f62000c1e9500 */
[----:B--2---:R-:W0:Y:S01]  /*03f0*/  I2F R27, R27 ;  /* 0x0000001b001b7306 */ /* 0x004e220000201400 */
[----:B---3--:R-:W-:-:S07]  /*0400*/  HADD2.F32 R24, -RZ, R24.H0_H0 ;  /* 0x20000018ff187230 */ /* 0x008fce0000004100 */
[----:B----4-:R-:W1:Y:S01]  /*0410*/  I2F R25, R25 ;  /* 0x0000001900197306 */ /* 0x010e620000201400 */
[----:B------:R-:W-:Y:S01]  /*0420*/  FADD.FTZ R24, -R24, 1 ;  /* 0x3f80000018187421 */ /* 0x000fe20000010100 */
[----:B-----5:R-:W-:-:S06]  /*0430*/  HADD2.F32 R20, -RZ, R20.H0_H0 ;  /* 0x20000014ff147230 */ /* 0x020fcc0000004100 */
[----:B------:R-:W2:Y:S01]  /*0440*/  I2F R23, R23 ;  /* 0x0000001700177306 */ /* 0x000ea20000201400 */
[----:B------:R-:W-:Y:S02]  /*0450*/  FADD.FTZ R20, -R20, 1 ;  /* 0x3f80000014147421 */ /* 0x000fe40000010100 */
[----:B------:R-:W-:Y:S01]  /*0460*/  FMUL.FTZ R24, R24, 10000 ;  /* 0x461c400018187820 */ /* 0x000fe20000410000 */
[----:B------:R-:W-:-:S04]  /*0470*/  HADD2.F32 R19, -RZ, R19.H0_H0 ;  /* 0x20000013ff137230 */ /* 0x000fc80000004100 */
[----:B------:R-:W3:Y:S01]  /*0480*/  I2F R21, R21 ;  /* 0x0000001500157306 */ /* 0x000ee20000201400 */
[----:B------:R-:W-:Y:S02]  /*0490*/  FMUL.FTZ R20, R20, 10000 ;  /* 0x461c400014147820 */ /* 0x000fe40000410000 */
[----:B------:R-:W-:Y:S01]  /*04a0*/  FADD.FTZ R19, -R19, 1 ;  /* 0x3f80000013137421 */ /* 0x000fe20000010100 */
[----:B------:R-:W-:Y:S01]  /*04b0*/  HADD2.F32 R22, -RZ, R22.H0_H0 ;  /* 0x20000016ff167230 */ /* 0x000fe20000004100 */
[C---:B0-----:R-:W-:Y:S02]  /*04c0*/  FFMA.FTZ R27, R10.reuse, R27, -R24 ;  /* 0x0000001b0a1b7223 */ /* 0x041fe40000010818 */
[----:B-1----:R-:W-:Y:S02]  /*04d0*/  FFMA.FTZ R25, R10, R25, -R20 ;  /* 0x000000190a197223 */ /* 0x002fe40000010814 */
[----:B------:R-:W-:Y:S01]  /*04e0*/  FMUL.FTZ R19, R19, 10000 ;  /* 0x461c400013137820 */ /* 0x000fe20000410000 */
[----:B------:R-:W-:Y:S01]  /*04f0*/  FMNMX.FTZ R2, R27, -1.00000002004087734272e+20, !PT ;  /* 0xe0ad78ec1b027809 */ /* 0x000fe20007810000 */
[----:B------:R-:W-:-:S02]  /*0500*/  FADD.FTZ R22, -R22, 1 ;  /* 0x3f80000016167421 */ /* 0x000fc40000010100 */
[----:B--2---:R-:W-:Y:S01]  /*0510*/  FFMA.FTZ R23, R10, R23, -R19 ;  /* 0x000000170a177223 */ /* 0x004fe20000010813 */
[----:B------:R-:W-:Y:S01]  /*0520*/  FMNMX.FTZ R2, R2, R25, !PT ;  /* 0x0000001902027209 */ /* 0x000fe20007810000 */
[----:B------:R-:W-:-:S03]  /*0530*/  FMUL.FTZ R22, R22, 10000 ;  /* 0x461c400016167820 */ /* 0x000fc60000410000 */
[----:B------:R-:W-:Y:S01]  /*0540*/  FMNMX.FTZ R2, R2, R23, !PT ;  /* 0x0000001702027209 */ /* 0x000fe20007810000 */
[----:B---3--:R-:W-:-:S05]  /*0550*/  FFMA.FTZ R21, R10, R21, -R22 ;  /* 0x000000150a157223 */ /* 0x008fca0000010816 */
[----:B------:R-:W-:Y:S02]  /*0560*/  FMNMX.FTZ R2, R2, R21, !PT ;  /* 0x0000001502027209 */ /* 0x000fe40007810000 */
.L_x_117:
[----:B------:R-:W-:Y:S05]  /*0570*/  BSYNC B1 ;  /* 0x0000000000017941 */ /* 0x000fea0003800000 */
.L_x_116:
        /* <DEDUP_REMOVED lines=29> */
.L_x_118:
        /* <DEDUP_REMOVED lines=10> */
.L_x_119:
        /* <DEDUP_REMOVED lines=23> */
.L_x_121:
[----:B0-----:R-:W-:Y:S05]  /*0960*/  BSYNC B1 ;  /* 0x0000000000017941 */ /* 0x001fea0003800000 */
.L_x_120:
        /* <DEDUP_REMOVED lines=29> */
.L_x_122:
        /* <DEDUP_REMOVED lines=10> */
.L_x_123:
[----:B------:R-:W-:Y:S01]  /*0be0*/  @!P2 FADD.FTZ R19, R19, 9.9999999747524270788e-07 ;  /* 0x358637bd1313a421 */ /* 0x000fe20000010000 */
[----:B------:R-:W-:Y:S08]  /*0bf0*/  @!P2 MUFU.RCP R3, R17 ;  /* 0x000000110003a308 */ /* 0x000ff00000001000 */
[----:B------:R-:W0:Y:S02]  /*0c00*/  @!P2 MUFU.RCP R2, R19 ;  /* 0x000000130002a308 */ /* 0x000e240000001000 */
[----:B0-----:R-:W-:-:S04]  /*0c10*/  @!P2 FMUL.FTZ R2, R2, 127 ;  /* 0x42fe00000202a820 */ /* 0x001fc80000410000 */
[----:B------:R-:W-:-:S05]  /*0c20*/  @!P2 FMUL.FTZ R2, R2, R3 ;  /* 0x000000030202a220 */ /* 0x000fca0000410000 */
[----:B------:R0:W-:Y:S04]  /*0c30*/  @!P2 STS [0x4], R2 ;  /* 0x00000402ff00a388 */ /* 0x0001e80000000800 */
[----:B------:R-:W-:Y:S06]  /*0c40*/  BAR.SYNC.DEFER_BLOCKING 0x0 ;  /* 0x0000000000007b1d */ /* 0x000fec0000010000 */
[----:B------:R-:W-:Y:S05]  /*0c50*/  @P0 BRA `(.L_x_124) ;  /* 0x0000016000000947 */ /* 0x000fea0003800000 */
[----:B0-----:R-:W0:Y:S01]  /*0c60*/  LDS R2, [0x4] ;  /* 0x00000400ff027984 */ /* 0x001e220000000800 */
[----:B------:R-:W-:Y:S01]  /*0c70*/  HFMA2.MMA R3, -RZ, RZ, 0, 2.384185791015625e-07 ;  /* 0x00000004ff037435 */ /* 0x000fe200000001ff */
[----:B0-----:R-:W-:-:S02]  /*0c80*/  FMUL.FTZ R27, R2, R27 ;  /* 0x0000001b021b7220 */ /* 0x001fc40000410000 */
[C---:B------:R-:W-:Y:S02]  /*0c90*/  FMUL.FTZ R25, R2.reuse, R25 ;  /* 0x0000001902197220 */ /* 0x040fe40000410000 */
[C---:B------:R-:W-:Y:S02]  /*0ca0*/  FMUL.FTZ R23, R2.reuse, R23 ;  /* 0x0000001702177220 */ /* 0x040fe40000410000 */
[----:B------:R-:W-:Y:S01]  /*0cb0*/  F2I.S8.NTZ R27, R27 ;  /* 0x0000001b001b7305 */ /* 0x000fe20000202100 */
[----:B------:R-:W-:Y:S01]  /*0cc0*/  FMUL.FTZ R21, R2, R21 ;  /* 0x0000001502157220 */ /* 0x000fe20000410000 */
[----:B------:R-:W-:-:S05]  /*0cd0*/  SHF.R.S32.HI R2, RZ, 0x2, R18 ;  /* 0x00000002ff027819 */ /* 0x000fca0000011412 */
[----:B------:R-:W-:Y:S01]  /*0ce0*/  IMAD.WIDE R2, R2, R3, c[0x0][0x160] ;  /* 0x0000580002027625 */ /* 0x000fe200078e0203 */
[----:B------:R-:W0:Y:S08]  /*0cf0*/  F2I.S8.NTZ R4, R25 ;  /* 0x0000001900047305 */ /* 0x000e300000202100 */
[----:B------:R-:W1:Y:S08]  /*0d00*/  F2I.S8.NTZ R23, R23 ;  /* 0x0000001700177305 */ /* 0x000e700000202100 */
[----:B------:R-:W2:Y:S01]  /*0d10*/  F2I.S8.NTZ R21, R21 ;  /* 0x0000001500157305 */ /* 0x000ea20000202100 */
[----:B0-----:R-:W-:-:S04]  /*0d20*/  PRMT R4, R4, 0x7604, R27 ;  /* 0x0000760404047816 */ /* 0x001fc8000000001b */
[----:B-1----:R-:W-:-:S04]  /*0d30*/  PRMT R4, R23, 0x7054, R4 ;  /* 0x0000705417047816 */ /* 0x002fc80000000004 */
[----:B--2---:R-:W-:-:S05]  /*0d40*/  PRMT R5, R21, 0x654, R4 ;  /* 0x0000065415057816 */ /* 0x004fca0000000004 */
[----:B------:R0:W-:Y:S01]  /*0d50*/  STG.E [R2.64], R5 ;  /* 0x0000000502007986 */ /* 0x0001e2000c101904 */
[----:B------:R-:W-:Y:S05]  /*0d60*/  BRA `(.L_x_124) ;  /* 0x0000005000007947 */ /* 0x000fea0003800000 */
.L_x_115:
[----:B------:R-:W-:-:S13]  /*0d70*/  ISETP.GE.AND P0, PT, R14, c[0x0][0x180], PT ;  /* 0x000060000e007a0c */ /* 0x000fda0003f06270 */
[----:B------:R-:W-:Y:S02]  /*0d80*/  @!P0 SHF.R.S32.HI R2, RZ, 0x2, R18 ;  /* 0x00000002ff028819 */ /* 0x000fe40000011412 */
[----:B------:R-:W-:-:S05]  /*0d90*/  @!P0 MOV R3, 0x4 ;  /* 0x0000000400038802 */ /* 0x000fca0000000f00 */
[----:B------:R-:W-:-:S05]  /*0da0*/  @!P0 IMAD.WIDE R2, R2, R3, c[0x0][0x160] ;  /* 0x0000580002028625 */ /* 0x000fca00078e0203 */
[----:B------:R0:W-:Y:S02]  /*0db0*/  @!P0 STG.E [R2.64], RZ ;  /* 0x000000ff02008986 */ /* 0x0001e4000c101904 */
.L_x_124:
[----:B0-----:R-:W-:Y:S05]  /*0dc0*/  BSYNC B0 ;  /* 0x0000000000007941 */ /* 0x001fea0003800000 */
.L_x_114:
[----:B------:R-:W-:-:S04]  /*0dd0*/  IADD3 R9, R9, c[0x0][0xc], RZ ;  /* 0x0000030009097a10 */ /* 0x000fc80007ffe0ff */
[----:B------:R-:W-:-:S13]  /*0de0*/  ISETP.GE.AND P0, PT, R9, c[0x0][0x180], PT ;  /* 0x0000600009007a0c */ /* 0x000fda0003f06270 */
[----:B------:R-:W-:Y:S05]  /*0df0*/  @!P0 BRA `(.L_x_125) ;  /* 0xfffff40000008947 */ /* 0x000fea000383ffff */
[----:B------:R-:W-:Y:S05]  /*0e00*/  EXIT ;  /* 0x000000000000794d */ /* 0x000fea0003800000 */
.L_x_126:
        /* <DEDUP_REMOVED lines=15> */
.L_x_192:


//--------------------- .text._ZN17fastertransformer18softmax_COL32_LE64I6__halfEEvPaPKiPKT_iiifPKfS9_S9_ii --------------------------
	.section	.text._ZN17fastertransformer18softmax_COL32_LE64I6__halfEEvPaPKiPKT_iiifPKfS9_S9_ii,"ax",@progbits
	.sectioninfo	@"SHI_REGISTERS=30"
	.align	128
        .global         _ZN17fastertransformer18softmax_COL32_LE64I6__halfEEvPaPKiPKT_iiifPKfS9_S9_ii
        .type           _ZN17fastertransformer18softmax_COL32_LE64I6__halfEEvPaPKiPKT_iiifPKfS9_S9_ii,@function
        .size           _ZN17fastertransformer18softmax_COL32_LE64I6__halfEEvPaPKiPKT_iiifPKfS9_S9_ii,(.L_x_193 - _ZN17fastertransformer18softmax_COL32_LE64I6__halfEEvPaPKiPKT_iiifPKfS9_S9_ii)
        .other          _ZN17fastertransformer18softmax_COL32_LE64I6__halfEEvPaPKiPKT_iiifPKfS9_S9_ii,@"STO_CUDA_ENTRY STV_DEFAULT"
_ZN17fastertransformer18softmax_COL32_LE64I6__halfEEvPaPKiPKT_iiifPKfS9_S9_ii:
.text._ZN17fastertransformer18softmax_COL32_LE64I6__halfEEvPaPKiPKT_iiifPKfS9_S9_ii:
[----:B------:R-:W-:Y:S02]  /*0000*/  MOV R1, c[0x0][0x28] ;  /* 0x00000a0000017a02 */ /* 0x000fe40000000f00 */
[----:B------:R-:W-:Y:S01]  /*0010*/  IMAD.MOV.U32 R5, RZ, RZ, c[0x0][0x194] ;  /* 0x00006500ff057624 */ /* 0x000fe200078e00ff */
[----:B------:R-:W-:Y:S01]  /*0020*/  MOV R2, c[0x0][0x188] ;  /* 0x0000620000027a02 */ /* 0x000fe20000000f00 */
[----:B------:R-:W-:Y:S01]  /*0030*/  ULDC.64 UR4, c[0x0][0x118] ;  /* 0x0000460000047ab9 */ /* 0x000fe20000000a00 */
[----:B------:R-:W-:Y:S01]  /*0040*/  MOV R3, c[0x0][0x18c] ;  /* 0x0000630000037a02 */ /* 0x000fe20000000f00 */
[----:B------:R-:W0:Y:S01]  /*0050*/  S2R R14, SR_CTAID.X ;  /* 0x00000000000e7919 */ /* 0x000e220000002500 */
        /* <DEDUP_REMOVED lines=8> */
[----:B------:R-:W1:Y:S03]  /*00e0*/  I2F.U32 R9, c[0x0][0x0] ;  /* 0x0000000000097b06 */ /* 0x000e660000201000 */
[----:B------:R-:W2:Y:S04]  /*00f0*/  S2R R6, SR_TID.X ;  /* 0x0000000000067919 */ /* 0x000ea80000002100 */
[----:B------:R-:W3:Y:S04]  /*0100*/  S2R R7, SR_CTAID.Y ;  /* 0x0000000000077919 */ /* 0x000ee80000002600 */
[----:B------:R-:W4:Y:S01]  /*0110*/  S2R R12, SR_CTAID.Z ;  /* 0x00000000000c7919 */ /* 0x000f220000002700 */
[C---:B--2---:R-:W-:Y:S01]  /*0120*/  SHF.L.U32 R8, R6.reuse, 0x1, RZ ;  /* 0x0000000106087819 */ /* 0x044fe200000006ff */
[----:B------:R-:W-:Y:S01]  /*0130*/  IMAD.SHL.U32 R16, R6, 0x4, RZ ;  /* 0x0000000406107824 */ /* 0x000fe200078e00ff */
[----:B------:R-:W-:-:S02]  /*0140*/  SHF.R.U32.HI R15, RZ, 0x3, R6 ;  /* 0x00000003ff0f7819 */ /* 0x000fc40000011606 */
[C---:B------:R-:W-:Y:S01]  /*0150*/  LOP3.LUT R4, R8.reuse, 0xffffffe0, RZ, 0xc0, !PT ;  /* 0xffffffe008047812 */ /* 0x040fe200078ec0ff */
[----:B---3--:R-:W-:Y:S01]  /*0160*/  IMAD R17, R7, c[0x0][0x1a4], R8 ;  /* 0x0000690007117a24 */ /* 0x008fe200078e0208 */
[----:B------:R-:W-:Y:S02]  /*0170*/  LOP3.LUT R11, R8, 0x1e, RZ, 0xc0, !PT ;  /* 0x0000001e080b7812 */ /* 0x000fe400078ec0ff */
[----:B------:R-:W-:Y:S02]  /*0180*/  LOP3.LUT R13, R6, 0x1f, RZ, 0xc0, !PT ;  /* 0x0000001f060d7812 */ /* 0x000fe400078ec0ff */
[----:B------:R-:W-:Y:S01]  /*0190*/  LOP3.LUT R15, R15, 0x1ffffffc, RZ, 0xc0, !PT ;  /* 0x1ffffffc0f0f7812 */ /* 0x000fe200078ec0ff */
[----:B------:R-:W-:Y:S01]  /*01a0*/  IMAD R4, R4, c[0x0][0x180], R11 ;  /* 0x0000600004047a24 */ /* 0x000fe200078e020b */
[----:B------:R-:W-:Y:S01]  /*01b0*/  LOP3.LUT R16, R16, 0x7c, RZ, 0xc0, !PT ;  /* 0x0000007c10107812 */ /* 0x000fe200078ec0ff */
[----:B----4-:R-:W-:Y:S02]  /*01c0*/  IMAD R11, R7, c[0x0][0x17c], R12 ;  /* 0x00005f00070b7a24 */ /* 0x010fe400078e020c */
[----:B-----5:R-:W-:-:S02]  /*01d0*/  FMUL.FTZ R12, R10, c[0x0][0x184] ;  /* 0x000061000a0c7a20 */ /* 0x020fc40000410000 */
[----:B------:R0:W2:Y:S01]  /*01e0*/  I2F.U32 R10, R6 ;  /* 0x00000006000a7306 */ /* 0x0000a20000201000 */
[----:B------:R-:W-:Y:S02]  /*01f0*/  IMAD R11, R11, c[0x0][0x1a4], R4 ;  /* 0x000069000b0b7a24 */ /* 0x000fe400078e0204 */
[----:B-1----:R-:W-:-:S05]  /*0200*/  FMUL.FTZ R12, R12, R5 ;  /* 0x000000050c0c7220 */ /* 0x002fca0000410000 */
.L_x_136:
[----:B------:R-:W-:Y:S01]  /*0210*/  HFMA2.MMA R18, -RZ, RZ, 0, 1.1920928955078125e-07 ;  /* 0x00000002ff127435 */ /* 0x000fe200000001ff */
[----:B0-----:R-:W-:-:S09]  /*0220*/  IMAD R3, R7, c[0x0][0x1a4], R14 ;  /* 0x0000690007037a24 */ /* 0x001fd200078e020e */
[----:B------:R-:W-:-:S06]  /*0230*/  IMAD.WIDE.U32 R2, R3, R18, c[0x0][0x170] ;  /* 0x00005c0003027625 */ /* 0x000fcc00078e0012 */
[----:B------:R-:W3:Y:S01]  /*0240*/  LDG.E.U16.CONSTANT R2, [R2.64] ;  /* 0x0000000402027981 */ /* 0x000ee2000c1e9500 */
[----:B------:R-:W-:Y:S01]  /*0250*/  BSSY B0, `(.L_x_127) ;  /* 0x0000091000007945 */ /* 0x000fe20003800000 */
[----:B------:R-:W-:Y:S01]  /*0260*/  LEA R19, R14, R11, 0x5 ;  /* 0x0000000b0e137211 */ /* 0x000fe200078e28ff */
[----:B---3--:R-:W-:-:S05]  /*0270*/  HADD2.F32 R4, -RZ, R2.H0_H0 ;  /* 0x20000002ff047230 */ /* 0x008fca0000004100 */
[----:B------:R-:W-:-:S13]  /*0280*/  FSETP.GEU.FTZ.AND P0, PT, R4, 0.10000000149011611938, PT ;  /* 0x3dcccccd0400780b */ /* 0x000fda0003f1e000 */
[----:B--2---:R-:W-:Y:S05]  /*0290*/  @!P0 BRA `(.L_x_128) ;  /* 0x0000088000008947 */ /* 0x004fea0003800000 */
[----:B------:R-:W-:-:S13]  /*02a0*/  ISETP.GE.AND P0, PT, R8, c[0x0][0x180], PT ;  /* 0x0000600008007a0c */ /* 0x000fda0003f06270 */
[----:B------:R-:W-:Y:S01]  /*02b0*/  @!P0 MOV R2, 0x4 ;  /* 0x0000000400028802 */ /* 0x000fe20000000f00 */
[----:B------:R-:W-:-:S04]  /*02c0*/  @!P0 IMAD R5, R14, c[0x0][0x180], R17 ;  /* 0x000060000e058a24 */ /* 0x000fc800078e0211 */
[----:B------:R-:W-:-:S04]  /*02d0*/  @!P0 IMAD.WIDE R2, R19, R2, c[0x0][0x168] ;  /* 0x00005a0013028625 */ /* 0x000fc800078e0202 */
[----:B------:R-:W-:Y:S01]  /*02e0*/  @!P0 IMAD.WIDE R4, R5, R18, c[0x0][0x170] ;  /* 0x00005c0005048625 */ /* 0x000fe200078e0212 */
[----:B------:R0:W3:Y:S04]  /*02f0*/  @!P0 LDG.E.CONSTANT R22, [R2.64] ;  /* 0x0000000402168981 */ /* 0x0000e8000c1e9900 */
[----:B------:R0:W4:Y:S04]  /*0300*/  @!P0 LDG.E.CONSTANT R24, [R2.64+0x4] ;  /* 0x0000040402188981 */ /* 0x000128000c1e9900 */
[----:B------:R-:W5:Y:S04]  /*0310*/  @!P0 LDG.E.U16.CONSTANT R20, [R4.64] ;  /* 0x0000000404148981 */ /* 0x000f68000c1e9500 */
[----:B--2---:R-:W2:Y:S01]  /*0320*/  @!P0 LDG.E.U16.CONSTANT R26, [R4.64+0x2] ;  /* 0x00000204041a8981 */ /* 0x004ea2000c1e9500 */
[----:B0-----:R-:W-:-:S05]  /*0330*/  IMAD.MOV.U32 R2, RZ, RZ, c[0x0][0x0] ;  /* 0x00000000ff027624 */ /* 0x001fca00078e00ff */
[----:B------:R-:W-:Y:S02]  /*0340*/  ISETP.GE.U32.AND P1, PT, R2, 0x21, PT ;  /* 0x000000210200780c */ /* 0x000fe40003f26070 */
[----:B------:R-:W-:Y:S01]  /*0350*/  MOV R2, 0xe0ad78ec ;  /* 0xe0ad78ec00027802 */ /* 0x000fe20000000f00 */
[----:B---3--:R-:W0:Y:S08]  /*0360*/  @!P0 I2F R23, R22 ;  /* 0x0000001600178306 */ /* 0x008e300000201400 */
[----:B----4-:R-:W1:Y:S01]  /*0370*/  @!P0 I2F R25, R24 ;  /* 0x0000001800198306 */ /* 0x010e620000201400 */
[----:B-----5:R-:W-:-:S02]  /*0380*/  @!P0 HADD2.F32 R21, -RZ, R20.H0_H0 ;  /* 0x20000014ff158230 */ /* 0x020fc40000004100 */
[----:B--2---:R-:W-:-:S03]  /*0390*/  @!P0 HADD2.F32 R27, -RZ, R26.H0_H0 ;  /* 0x2000001aff1b8230 */ /* 0x004fc60000004100 */
[----:B------:R-:W-:Y:S02]  /*03a0*/  @!P0 FADD.FTZ R26, -R21, 1 ;  /* 0x3f800000151a8421 */ /* 0x000fe40000010100 */
[----:B------:R-:W-:Y:S01]  /*03b0*/  CS2R R20, SRZ ;  /* 0x0000000000147805 */ /* 0x000fe2000001ff00 */
[----:B------:R-:W-:Y:S02]  /*03c0*/  @!P0 FADD.FTZ R27, -R27, 1 ;  /* 0x3f8000001b1b8421 */ /* 0x000fe40000010100 */
[----:B------:R-:W-:Y:S02]  /*03d0*/  @!P0 FMUL.FTZ R26, R26, 10000 ;  /* 0x461c40001a1a8820 */ /* 0x000fe40000410000 */
[----:B------:R-:W-:Y:S02]  /*03e0*/  @!P0 FMUL.FTZ R27, R27, 10000 ;  /* 0x461c40001b1b8820 */ /* 0x000fe40000410000 */
[C---:B0-----:R-:W-:Y:S02]  /*03f0*/  @!P0 FFMA.FTZ R20, R12.reuse, R23, -R26 ;  /* 0x000000170c148223 */ /* 0x041fe4000001081a */
[----:B-1----:R-:W-:-:S05]  /*0400*/  @!P0 FFMA.FTZ R21, R12, R25, -R27 ;  /* 0x000000190c158223 */ /* 0x002fca000001081b */
[----:B------:R-:W-:Y:S01]  /*0410*/  @!P0 FMNMX.FTZ R2, R20, R21, !PT ;  /* 0x0000001514028209 */ /* 0x000fe20007810000 */
        /* <DEDUP_REMOVED lines=29> */
.L_x_129:
        /* <DEDUP_REMOVED lines=10> */
.L_x_130:
        /* <DEDUP_REMOVED lines=15> */
.L_x_132:
[----:B0-----:R-:W-:Y:S05]  /*0780*/  BSYNC B1 ;  /* 0x0000000000017941 */ /* 0x001fea0003800000 */
.L_x_131:
        /* <DEDUP_REMOVED lines=29> */
.L_x_133:
        /* <DEDUP_REMOVED lines=10> */
.L_x_134:
        /* <DEDUP_REMOVED lines=9> */
[----:B------:R-:W-:-:S05]  /*0a90*/  SHF.R.S32.HI R19, RZ, 0x1, R19 ;  /* 0x00000001ff137819 */ /* 0x000fca0000011413 */
[----:B------:R-:W-:-:S04]  /*0aa0*/  IMAD.WIDE R18, R19, R18, c[0x0][0x160] ;  /* 0x0000580013127625 */ /* 0x000fc800078e0212 */
[C---:B0-----:R-:W-:Y:S02]  /*0ab0*/  FMUL.FTZ R20, R2.reuse, R20 ;  /* 0x0000001402147220 */ /* 0x041fe40000410000 */
[----:B------:R-:W-:-:S04]  /*0ac0*/  FMUL.FTZ R2, R2, R21 ;  /* 0x0000001502027220 */ /* 0x000fc80000410000 */
[----:B------:R-:W-:Y:S08]  /*0ad0*/  F2I.S8.NTZ R20, R20 ;  /* 0x0000001400147305 */ /* 0x000ff00000202100 */
[----:B------:R-:W0:Y:S02]  /*0ae0*/  F2I.S8.NTZ R3, R2 ;  /* 0x0000000200037305 */ /* 0x000e240000202100 */
[----:B0-----:R-:W-:-:S05]  /*0af0*/  PRMT R3, R3, 0x7604, R20 ;  /* 0x0000760403037816 */ /* 0x001fca0000000014 */
[----:B------:R0:W-:Y:S01]  /*0b00*/  STG.E.U16 [R18.64], R3 ;  /* 0x0000000312007986 */ /* 0x0001e2000c101504 */
[----:B------:R-:W-:Y:S05]  /*0b10*/  BRA `(.L_x_135) ;  /* 0x0000004000007947 */ /* 0x000fea0003800000 */
.L_x_128:
[----:B------:R-:W-:-:S13]  /*0b20*/  ISETP.GE.AND P0, PT, R8, c[0x0][0x180], PT ;  /* 0x0000600008007a0c */ /* 0x000fda0003f06270 */
[----:B------:R-:W-:-:S05]  /*0b30*/  @!P0 SHF.R.S32.HI R19, RZ, 0x1, R19 ;  /* 0x00000001ff138819 */ /* 0x000fca0000011413 */
[----:B------:R-:W-:-:S05]  /*0b40*/  @!P0 IMAD.WIDE R18, R19, R18, c[0x0][0x160] ;  /* 0x0000580013128625 */ /* 0x000fca00078e0212 */
[----:B------:R0:W-:Y:S02]  /*0b50*/  @!P0 STG.E.U16 [R18.64], RZ ;  /* 0x000000ff12008986 */ /* 0x0001e4000c101504 */
.L_x_135:
[----:B0-----:R-:W-:Y:S05]  /*0b60*/  BSYNC B0 ;  /* 0x0000000000007941 */ /* 0x001fea0003800000 */
.L_x_127:
[----:B------:R-:W-:-:S04]  /*0b70*/  IADD3 R14, R14, c[0x0][0xc], RZ ;  /* 0x000003000e0e7a10 */ /* 0x000fc80007ffe0ff */
[----:B------:R-:W-:-:S13]  /*0b80*/  ISETP.GE.AND P0, PT, R14, c[0x0][0x180], PT ;  /* 0x000060000e007a0c */ /* 0x000fda0003f06270 */
[----:B------:R-:W-:Y:S05]  /*0b90*/  @!P0 BRA `(.L_x_136) ;  /* 0xfffff67000008947 */ /* 0x000fea000383ffff */
[----:B------:R-:W-:Y:S05]  /*0ba0*/  EXIT ;  /* 0x000000000000794d */ /* 0x000fea0003800000 */
.L_x_137:
        /* <DEDUP_REMOVED lines=13> */
.L_x_193:


//--------------------- .text._ZN17fastertransformer18softmax_COL32_LE32I6__halfEEvPaPKiPKT_iiifPKfS9_S9_ii --------------------------
	.section	.text._ZN17fastertransformer18softmax_COL32_LE32I6__halfEEvPaPKiPKT_iiifPKfS9_S9_ii,"ax",@progbits
	.sectioninfo	@"SHI_REGISTERS=25"
	.align	128
        .global         _ZN17fastertransformer18softmax_COL32_LE32I6__halfEEvPaPKiPKT_iiifPKfS9_S9_ii
        .type           _ZN17fastertransformer18softmax_COL32_LE32I6__halfEEvPaPKiPKT_iiifPKfS9_S9_ii,@function
        .size           _ZN17fastertransformer18softmax_COL32_LE32I6__halfEEvPaPKiPKT_iiifPKfS9_S9_ii,(.L_x_194 - _ZN17fastertransformer18softmax_COL32_LE32I6__halfEEvPaPKiPKT_iiifPKfS9_S9_ii)
        .other          _ZN17fastertransformer18softmax_COL32_LE32I6__halfEEvPaPKiPKT_iiifPKfS9_S9_ii,@"STO_CUDA_ENTRY STV_DEFAULT"
_ZN17fastertransformer18softmax_COL32_LE32I6__halfEEvPaPKiPKT_iiifPKfS9_S9_ii:
.text._ZN17fastertransformer18softmax_COL32_LE32I6__halfEEvPaPKiPKT_iiifPKfS9_S9_ii:
        /* <DEDUP_REMOVED lines=9> */
[----:B------:R0:W2:Y:S01]  /*0090*/  LDG.E.CONSTANT R8, [R8.64] ;  /* 0x0000000408087981 */ /* 0x0000a2000c1e9900 */
[----:B------:R-:W-:Y:S01]  /*00a0*/  IMAD.MOV.U32 R2, RZ, RZ, c[0x0][0x198] ;  /* 0x00006600ff027624 */ /* 0x000fe200078e00ff */
[----:B------:R-:W-:Y:S02]  /*00b0*/  MOV R3, c[0x0][0x19c] ;  /* 0x0000670000037a02 */ /* 0x000fe40000000f00 */
[----:B------:R2:W3:Y:S04]  /*00c0*/  LDG.E.CONSTANT R10, [R10.64] ;  /* 0x000000040a0a7981 */ /* 0x0004e8000c1e9900 */
[----:B------:R1:W5:Y:S01]  /*00d0*/  LDG.E.CONSTANT R0, [R2.64] ;  /* 0x0000000402007981 */ /* 0x000362000c1e9900 */
[----:B------:R-:W4:Y:S03]  /*00e0*/  I2F.U32 R6, c[0x0][0x0] ;  /* 0x0000000000067b06 */ /* 0x000f260000201000 */
[----:B------:R-:W0:Y:S04]  /*00f0*/  S2R R4, SR_TID.X ;  /* 0x0000000000047919 */ /* 0x000e280000002100 */
[----:B------:R-:W1:Y:S04]  /*0100*/  S2R R5, SR_CTAID.Y ;  /* 0x0000000000057919 */ /* 0x000e680000002600 */
[----:B------:R-:W1:Y:S01]  /*0110*/  S2R R12, SR_CTAID.Z ;  /* 0x00000000000c7919 */ /* 0x000e620000002700 */
[C---:B0-----:R-:W-:Y:S01]  /*0120*/  LOP3.LUT R14, R4.reuse, 0xffffffe0, RZ, 0xc0, !PT ;  /* 0xffffffe0040e7812 */ /* 0x041fe200078ec0ff */
[C---:B------:R-:W-:Y:S01]  /*0130*/  IMAD.SHL.U32 R16, R4.reuse, 0x4, RZ ;  /* 0x0000000404107824 */ /* 0x040fe200078e00ff */
[----:B------:R-:W-:-:S02]  /*0140*/  LOP3.LUT R7, R4, 0x1f, RZ, 0xc0, !PT ;  /* 0x0000001f04077812 */ /* 0x000fc400078ec0ff */
[----:B------:R-:W-:Y:S02]  /*0150*/  SHF.R.U32.HI R13, RZ, 0x3, R4 ;  /* 0x00000003ff0d7819 */ /* 0x000fe40000011604 */
[----:B------:R-:W-:Y:S01]  /*0160*/  LOP3.LUT R16, R16, 0x7c, RZ, 0xc0, !PT ;  /* 0x0000007c10107812 */ /* 0x000fe200078ec0ff */
[----:B------:R-:W-:Y:S01]  /*0170*/  IMAD R9, R14, c[0x0][0x180], R7 ;  /* 0x000060000e097a24 */ /* 0x000fe200078e0207 */
[----:B------:R-:W-:Y:S01]  /*0180*/  LOP3.LUT R13, R13, 0x1ffffffc, RZ, 0xc0, !PT ;  /* 0x1ffffffc0d0d7812 */ /* 0x000fe200078ec0ff */
[----:B-1----:R-:W-:-:S04]  /*0190*/  IMAD R12, R5, c[0x0][0x17c], R12 ;  /* 0x00005f00050c7a24 */ /* 0x002fc800078e020c */
[----:B------:R-:W-:Y:S01]  /*01a0*/  IMAD R9, R12, c[0x0][0x1a4], R9 ;  /* 0x000069000c097a24 */ /* 0x000fe200078e0209 */
[----:B------:R-:W-:Y:S01]  /*01b0*/  MOV R12, R15 ;  /* 0x0000000f000c7202 */ /* 0x000fe20000000f00 */
[----:B--2---:R-:W-:Y:S02]  /*01c0*/  FMUL.FTZ R11, R8, c[0x0][0x184] ;  /* 0x00006100080b7a20 */ /* 0x004fe40000410000 */
[----:B------:R0:W1:Y:S02]  /*01d0*/  I2F.U32 R8, R4 ;  /* 0x0000000400087306 */ /* 0x0000640000201000 */
[----:B---3--:R-:W-:Y:S02]  /*01e0*/  FMUL.FTZ R10, R10, R11 ;  /* 0x0000000b0a0a7220 */ /* 0x008fe40000410000 */
[----:B----4-:R-:W-:-:S04]  /*01f0*/  IMAD R11, R5, c[0x0][0x1a4], R4 ;  /* 0x00006900050b7a24 */ /* 0x010fc800078e0204 */
.L_x_145:
[----:B------:R-:W-:Y:S02]  /*0200*/  IMAD.MOV.U32 R17, RZ, RZ, 0x2 ;  /* 0x00000002ff117424 */ /* 0x000fe400078e00ff */
[----:B------:R-:W-:-:S04]  /*0210*/  IMAD R14, R5, c[0x0][0x1a4], R12 ;  /* 0x00006900050e7a24 */ /* 0x000fc800078e020c */
[----:B------:R-:W-:-:S06]  /*0220*/  IMAD.WIDE.U32 R14, R14, R17, c[0x0][0x170] ;  /* 0x00005c000e0e7625 */ /* 0x000fcc00078e0011 */
[----:B------:R-:W2:Y:S01]  /*0230*/  LDG.E.U16.CONSTANT R14, [R14.64] ;  /* 0x000000040e0e7981 */ /* 0x000ea2000c1e9500 */
[----:B------:R-:W-:Y:S01]  /*0240*/  LEA R19, R12, R9, 0x5 ;  /* 0x000000090c137211 */ /* 0x000fe200078e28ff */
[----:B------:R-:W-:Y:S03]  /*0250*/  BSSY B0, `(.L_x_138) ;  /* 0x0000080000007945 */ /* 0x000fe60003800000 */
[----:B------:R-:W-:Y:S01]  /*0260*/  IADD3 R2, P1, R19, c[0x0][0x160], RZ ;  /* 0x0000580013027a10 */ /* 0x000fe20007f3e0ff */
[----:B--2---:R-:W-:-:S05]  /*0270*/  HADD2.F32 R3, -RZ, R14.H0_H0 ;  /* 0x2000000eff037230 */ /* 0x004fca0000004100 */
[----:B------:R-:W-:Y:S02]  /*0280*/  FSETP.GEU.FTZ.AND P0, PT, R3, 0.10000000149011611938, PT ;  /* 0x3dcccccd0300780b */ /* 0x000fe40003f1e000 */
[----:B------:R-:W-:-:S11]  /*0290*/  LEA.HI.X.SX32 R3, R19, c[0x0][0x164], 0x1, P1 ;  /* 0x0000590013037a11 */ /* 0x000fd600008f0eff */
[----:B-1----:R-:W-:Y:S05]  /*02a0*/  @!P0 BRA `(.L_x_139) ;  /* 0x0000078000008947 */ /* 0x002fea0003800000 */
[C---:B------:R-:W-:Y:S02]  /*02b0*/  ISETP.GE.AND P0, PT, R4.reuse, c[0x0][0x180], PT ;  /* 0x0000600004007a0c */ /* 0x040fe40003f06270 */
[----:B------:R-:W-:-:S11]  /*02c0*/  ISETP.GE.AND P2, PT, R4, c[0x0][0x180], PT ;  /* 0x0000600004007a0c */ /* 0x000fd60003f46270 */
[----:B------:R-:W-:Y:S02]  /*02d0*/  @!P0 IMAD.MOV.U32 R18, RZ, RZ, 0x4 ;  /* 0x00000004ff128424 */ /* 0x000fe400078e00ff */
[----:B------:R-:W-:Y:S02]  /*02e0*/  @!P0 IMAD R14, R12, c[0x0][0x180], R11 ;  /* 0x000060000c0e8a24 */ /* 0x000fe400078e020b */
[----:B------:R-:W-:-:S03]  /*02f0*/  @!P0 IMAD.WIDE R18, R19, R18, c[0x0][0x168] ;  /* 0x00005a0013128625 */ /* 0x000fc600078e0212 */
[----:B------:R-:W-:-:S03]  /*0300*/  @!P0 SEL R14, R14, RZ, !P2 ;  /* 0x000000ff0e0e8207 */ /* 0x000fc60005000000 */
[----:B------:R-:W2:Y:S02]  /*0310*/  @!P0 LDG.E.CONSTANT R18, [R18.64] ;  /* 0x0000000412128981 */ /* 0x000ea4000c1e9900 */
[----:B------:R-:W-:-:S06]  /*0320*/  @!P0 IMAD.WIDE R14, R14, R17, c[0x0][0x170] ;  /* 0x00005c000e0e8625 */ /* 0x000fcc00078e0211 */
[----:B------:R-:W3:Y:S01]  /*0330*/  @!P0 LDG.E.U16.CONSTANT R14, [R14.64] ;  /* 0x000000040e0e8981 */ /* 0x000ee2000c1e9500 */
[----:B------:R-:W-:Y:S01]  /*0340*/  HFMA2.MMA R20, -RZ, RZ, 0, 0 ;  /* 0x00000000ff147435 */ /* 0x000fe200000001ff */
[----:B------:R-:W-:Y:S01]  /*0350*/  IMAD.MOV.U32 R17, RZ, RZ, RZ ;  /* 0x000000ffff117224 */ /* 0x000fe200078e00ff */
[----:B--2---:R-:W2:Y:S01]  /*0360*/  @!P0 I2F R21, R18 ;  /* 0x0000001200158306 */ /* 0x004ea20000201400 */
[----:B---3--:R-:W-:-:S05]  /*0370*/  @!P0 HADD2.F32 R22, -RZ, R14.H0_H0 ;  /* 0x2000000eff168230 */ /* 0x008fca0000004100 */
[----:B------:R-:W-:Y:S02]  /*0380*/  @!P0 FADD.FTZ R22, -R22, 1 ;  /* 0x3f80000016168421 */ /* 0x000fe40000010100 */
[----:B--2---:R-:W-:Y:S01]  /*0390*/  @!P0 FMUL.FTZ R20, R10, R21 ;  /* 0x000000150a148220 */ /* 0x004fe20000410000 */
[----:B------:R-:W-:Y:S01]  /*03a0*/  MOV R21, c[0x0][0x0] ;  /* 0x0000000000157a02 */ /* 0x000fe20000000f00 */
[----:B------:R-:W-:-:S03]  /*03b0*/  @!P0 FMUL.FTZ R17, R22, -10000 ;  /* 0xc61c400016118820 */ /* 0x000fc60000410000 */
[----:B------:R-:W-:Y:S01]  /*03c0*/  ISETP.GE.U32.AND P1, PT, R21, 0x21, PT ;  /* 0x000000211500780c */ /* 0x000fe20003f26070 */
[----:B------:R-:W-:-:S05]  /*03d0*/  FADD.FTZ R17, R20, R17 ;  /* 0x0000001114117221 */ /* 0x000fca0000010000 */
[C---:B------:R-:W-:Y:S02]  /*03e0*/  FSEL R14, R17.reuse, RZ, !P2 ;  /* 0x000000ff110e7208 */ /* 0x040fe40005000000 */
[----:B------:R-:W-:-:S05]  /*03f0*/  FSEL R22, R17, -1.00000002004087734272e+20, !P2 ;  /* 0xe0ad78ec11167808 */ /* 0x000fca0005000000 */
[----:B------:R-:W-:Y:S05]  /*0400*/  @!P1 BRA `(.L_x_140) ;  /* 0x000001c000009947 */ /* 0x000fea0003800000 */
[----:B------:R-:W2:Y:S01]  /*0410*/  SHFL.BFLY PT, R15, R22, 0x10, 0x1f ;  /* 0x0e001f00160f7f89 */ /* 0x000ea200000e0000 */
[----:B------:R-:W-:Y:S01]  /*0420*/  ISETP.NE.AND P2, PT, R7, RZ, PT ;  /* 0x000000ff0700720c */ /* 0x000fe20003f45270 */
[----:B------:R-:W-:-:S05]  /*0430*/  FMUL.FTZ R21, R6, 0.03125 ;  /* 0x3d00000006157820 */ /* 0x000fca0000410000 */
[----:B-1----:R-:W-:Y:S02]  /*0440*/  FSETP.GT.FTZ.AND P3, PT, R21, R8, PT ;  /* 0x000000081500720b */ /* 0x002fe40003f74000 */
[----:B--2---:R-:W-:-:S05]  /*0450*/  FMNMX.FTZ R15, R22, R15, !PT ;  /* 0x0000000f160f7209 */ /* 0x004fca0007810000 */
[----:B------:R-:W1:Y:S02]  /*0460*/  SHFL.BFLY PT, R18, R15, 0x8, 0x1f ;  /* 0x0d001f000f127f89 */ /* 0x000e6400000e0000 */
[----:B-1----:R-:W-:Y:S01]  /*0470*/  FMNMX.FTZ R18, R15, R18, !PT ;  /* 0x000000120f127209 */ /* 0x002fe20007810000 */
[----:B------:R-:W-:-:S04]  /*0480*/  IMAD.MOV.U32 R15, RZ, RZ, -0x1f528714 ;  /* 0xe0ad78ecff0f7424 */ /* 0x000fc800078e00ff */
[----:B------:R-:W1:Y:S02]  /*0490*/  SHFL.BFLY PT, R17, R18, 0x4, 0x1f ;  /* 0x0c801f0012117f89 */ /* 0x000e6400000e0000 */
[----:B-1----:R-:W-:-:S05]  /*04a0*/  FMNMX.FTZ R17, R18, R17, !PT ;  /* 0x0000001112117209 */ /* 0x002fca0007810000 */
[----:B------:R-:W1:Y:S02]  /*04b0*/  SHFL.BFLY PT, R20, R17, 0x2, 0x1f ;  /* 0x0c401f0011147f89 */ /* 0x000e6400000e0000 */
[----:B-1----:R-:W-:-:S05]  /*04c0*/  FMNMX.FTZ R20, R17, R20, !PT ;  /* 0x0000001411147209 */ /* 0x002fca0007810000 */
[----:B------:R-:W1:Y:S02]  /*04d0*/  SHFL.BFLY PT, R19, R20, 0x1, 0x1f ;  /* 0x0c201f0014137f89 */ /* 0x000e6400000e0000 */
[----:B-1----:R-:W-:-:S05]  /*04e0*/  FMNMX.FTZ R22, R20, R19, !PT ;  /* 0x0000001314167209 */ /* 0x002fca0007810000 */
[----:B------:R-:W-:Y:S04]  /*04f0*/  @!P2 STS [R13+0x8], R22 ;  /* 0x000008160d00a388 */ /* 0x000fe80000000800 */
[----:B------:R-:W-:Y:S06]  /*0500*/  BAR.SYNC.DEFER_BLOCKING 0x0 ;  /* 0x0000000000007b1d */ /* 0x000fec0000010000 */
[----:B------:R-:W1:Y:S04]  /*0510*/  @P3 LDS R15, [R16+0x8] ;  /* 0x00000800100f3984 */ /* 0x000e680000000800 */
[----:B-1----:R-:W1:Y:S02]  /*0520*/  SHFL.BFLY PT, R18, R15, 0x10, 0x1f ;  /* 0x0e001f000f127f89 */ /* 0x002e6400000e0000 */
[----:B-1----:R-:W-:-:S05]  /*0530*/  FMNMX.FTZ R18, R18, R15, !PT ;  /* 0x0000000f12127209 */ /* 0x002fca0007810000 */
[----:B------:R-:W1:Y:S02]  /*0540*/  SHFL.BFLY PT, R17, R18, 0x8, 0x1f ;  /* 0x0d001f0012117f89 */ /* 0x000e6400000e0000 */
[----:B-1----:R-:W-:-:S05]  /*0550*/  FMNMX.FTZ R17, R18, R17, !PT ;  /* 0x0000001112117209 */ /* 0x002fca0007810000 */
[----:B------:R-:W1:Y:S02]  /*0560*/  SHFL.BFLY PT, R20, R17, 0x4, 0x1f ;  /* 0x0c801f0011147f89 */ /* 0x000e6400000e0000 */
[----:B-1----:R-:W-:-:S05]  /*0570*/  FMNMX.FTZ R20, R17, R20, !PT ;  /* 0x0000001411147209 */ /* 0x002fca0007810000 */
[----:B------:R-:W1:Y:S02]  /*0580*/  SHFL.BFLY PT, R19, R20, 0x2, 0x1f ;  /* 0x0c401f0014137f89 */ /* 0x000e6400000e0000 */
[----:B-1----:R-:W-:-:S05]  /*0590*/  FMNMX.FTZ R21, R20, R19, !PT ;  /* 0x0000001314157209 */ /* 0x002fca0007810000 */
[----:B------:R-:W1:Y:S02]  /*05a0*/  SHFL.BFLY PT, R22, R21, 0x1, 0x1f ;  /* 0x0c201f0015167f89 */ /* 0x000e6400000e0000 */
[----:B-1----:R-:W-:Y:S01]  /*05b0*/  FMNMX.FTZ R19, R21, R22, !PT ;  /* 0x0000001615137209 */ /* 0x002fe20007810000 */
[----:B------:R-:W-:Y:S05]  /*05c0*/  BRA `(.L_x_141) ;  /* 0x000000a000007947 */ /* 0x000fea0003800000 */
.L_x_140:
[----:B------:R-:W2:Y:S02]  /*05d0*/  SHFL.BFLY PT, R15, R22, 0x10, 0x1f ;  /* 0x0e001f00160f7f89 */ /* 0x000ea400000e0000 */
[----:B--2---:R-:W-:-:S05]  /*05e0*/  FMNMX.FTZ R15, R22, R15, !PT ;  /* 0x0000000f160f7209 */ /* 0x004fca0007810000 */
[----:B------:R-:W2:Y:S02]  /*05f0*/  SHFL.BFLY PT, R18, R15, 0x8, 0x1f ;  /* 0x0d001f000f127f89 */ /* 0x000ea400000e0000 */
[----:B--2---:R-:W-:-:S05]  /*0600*/  FMNMX.FTZ R18, R15, R18, !PT ;  /* 0x000000120f127209 */ /* 0x004fca0007810000 */
[----:B------:R-:W2:Y:S02]  /*0610*/  SHFL.BFLY PT, R17, R18, 0x4, 0x1f ;  /* 0x0c801f0012117f89 */ /* 0x000ea400000e0000 */
[----:B--2---:R-:W-:-:S05]  /*0620*/  FMNMX.FTZ R17, R18, R17, !PT ;  /* 0x0000001112117209 */ /* 0x004fca0007810000 */
[----:B------:R-:W2:Y:S02]  /*0630*/  SHFL.BFLY PT, R20, R17, 0x2, 0x1f ;  /* 0x0c401f0011147f89 */ /* 0x000ea400000e0000 */
[----:B--2---:R-:W-:-:S05]  /*0640*/  FMNMX.FTZ R20, R17, R20, !PT ;  /* 0x0000001411147209 */ /* 0x004fca0007810000 */
[----:B------:R-:W2:Y:S02]  /*0650*/  SHFL.BFLY PT, R19, R20, 0x1, 0x1f ;  /* 0x0c201f0014137f89 */ /* 0x000ea400000e0000 */
[----:B--2---:R-:W-:Y:S02]  /*0660*/  FMNMX.FTZ R19, R20, R19, !PT ;  /* 0x0000001314137209 */ /* 0x004fe40007810000 */
.L_x_141:
[----:B------:R-:W-:-:S13]  /*0670*/  ISETP.NE.AND P2, PT, R4, RZ, PT ;  /* 0x000000ff0400720c */ /* 0x000fda0003f45270 */
[----:B------:R-:W-:Y:S04]  /*0680*/  @!P2 STS [RZ], R19 ;  /* 0x00000013ff00a388 */ /* 0x000fe80000000800 */
[----:B------:R-:W-:Y:S06]  /*0690*/  BAR.SYNC.DEFER_BLOCKING 0x0 ;  /* 0x0000000000007b1d */ /* 0x000fec0000010000 */
[----:B------:R-:W2:Y:S02]  /*06a0*/  @!P0 LDS R15, [RZ] ;  /* 0x00000000ff0f8984 */ /* 0x000ea40000000800 */
[----:B--2---:R-:W-:Y:S01]  /*06b0*/  @!P0 FADD.FTZ R15, R14, -R15 ;  /* 0x8000000f0e0f8221 */ /* 0x004fe20000010000 */
[----:B------:R-:W-:-:S03]  /*06c0*/  HFMA2.MMA R14, -RZ, RZ, 0, 0 ;  /* 0x00000000ff0e7435 */ /* 0x000fc600000001ff */
[----:B------:R-:W-:-:S07]  /*06d0*/  @!P0 FMUL.FTZ R15, R15, 1.4426950216293334961 ;  /* 0x3fb8aa3b0f0f8820 */ /* 0x000fce0000410000 */
[----:B------:R2:W3:Y:S01]  /*06e0*/  @!P0 MUFU.EX2 R14, R15 ;  /* 0x0000000f000e8308 */ /* 0x0004e20000000800 */
[----:B------:R-:W-:Y:S05]  /*06f0*/  @!P1 BRA `(.L_x_142) ;  /* 0x000001c000009947 */ /* 0x000fea0003800000 */
[----:B--23--:R-:W2:Y:S01]  /*0700*/  SHFL.BFLY PT, R15, R14, 0x10, 0x1f ;  /* 0x0e001f000e0f7f89 */ /* 0x00cea200000e0000 */
[----:B------:R-:W-:Y:S01]  /*0710*/  ISETP.NE.AND P1, PT, R7, RZ, PT ;  /* 0x000000ff0700720c */ /* 0x000fe20003f25270 */
[----:B------:R-:W-:-:S05]  /*0720*/  FMUL.FTZ R21, R6, 0.03125 ;  /* 0x3d00000006157820 */ /* 0x000fca0000410000 */
[----:B-1----:R-:W-:Y:S01]  /*0730*/  FSETP.GT.FTZ.AND P3, PT, R21, R8, PT ;  /* 0x000000081500720b */ /* 0x002fe20003f74000 */
[----:B--2---:R-:W-:-:S05]  /*0740*/  FADD.FTZ R15, R15, R14 ;  /* 0x0000000e0f0f7221 */ /* 0x004fca0000010000 */
[----:B------:R-:W1:Y:S02]  /*0750*/  SHFL.BFLY PT, R18, R15, 0x8, 0x1f ;  /* 0x0d001f000f127f89 */ /* 0x000e6400000e0000 */
[----:B-1----:R-:W-:Y:S01]  /*0760*/  FADD.FTZ R18, R15, R18 ;  /* 0x000000120f127221 */ /* 0x002fe20000010000 */
[----:B------:R-:W-:-:S04]  /*0770*/  MOV R15, RZ ;  /* 0x000000ff000f7202 */ /* 0x000fc80000000f00 */
[----:B------:R-:W1:Y:S02]  /*0780*/  SHFL.BFLY PT, R17, R18, 0x4, 0x1f ;  /* 0x0c801f0012117f89 */ /* 0x000e6400000e0000 */
[----:B-1----:R-:W-:-:S05]  /*0790*/  FADD.FTZ R17, R18, R17 ;  /* 0x0000001112117221 */ /* 0x002fca0000010000 */
[----:B------:R-:W1:Y:S02]  /*07a0*/  SHFL.BFLY PT, R20, R17, 0x2, 0x1f ;  /* 0x0c401f0011147f89 */ /* 0x000e6400000e0000 */
[----:B-1----:R-:W-:-:S05]  /*07b0*/  FADD.FTZ R20, R17, R20 ;  /* 0x0000001411147221 */ /* 0x002fca0000010000 */
[----:B------:R-:W1:Y:S02]  /*07c0*/  SHFL.BFLY PT, R19, R20, 0x1, 0x1f ;  /* 0x0c201f0014137f89 */ /* 0x000e6400000e0000 */
[----:B-1----:R-:W-:-:S05]  /*07d0*/  FADD.FTZ R22, R20, R19 ;  /* 0x0000001314167221 */ /* 0x002fca0000010000 */
[----:B------:R-:W-:Y:S04]  /*07e0*/  @!P1 STS [R13+0x88], R22 ;  /* 0x000088160d009388 */ /* 0x000fe80000000800 */
[----:B------:R-:W-:Y:S06]  /*07f0*/  BAR.SYNC.DEFER_BLOCKING 0x0 ;  /* 0x0000000000007b1d */ /* 0x000fec0000010000 */
[----:B------:R-:W1:Y:S04]  /*0800*/  @P3 LDS R15, [R16+0x88] ;  /* 0x00008800100f3984 */ /* 0x000e680000000800 */
[----:B-1----:R-:W1:Y:S02]  /*0810*/  SHFL.BFLY PT, R18, R15, 0x10, 0x1f ;  /* 0x0e001f000f127f89 */ /* 0x002e6400000e0000 */
[----:B-1----:R-:W-:-:S05]  /*0820*/  FADD.FTZ R18, R18, R15 ;  /* 0x0000000f12127221 */ /* 0x002fca0000010000 */
[----:B------:R-:W1:Y:S02]  /*0830*/  SHFL.BFLY PT, R17, R18, 0x8, 0x1f ;  /* 0x0d001f0012117f89 */ /* 0x000e6400000e0000 */
[----:B-1----:R-:W-:-:S05]  /*0840*/  FADD.FTZ R17, R18, R17 ;  /* 0x0000001112117221 */ /* 0x002fca0000010000 */
[----:B------:R-:W1:Y:S02]  /*0850*/  SHFL.BFLY PT, R20, R17, 0x4, 0x1f ;  /* 0x0c801f0011147f89 */ /* 0x000e6400000e0000 */
[----:B-1----:R-:W-:-:S05]  /*0860*/  FADD.FTZ R20, R17, R20 ;  /* 0x0000001411147221 */ /* 0x002fca0000010000 */
[----:B------:R-:W1:Y:S02]  /*0870*/  SHFL.BFLY PT, R19, R20, 0x2, 0x1f ;  /* 0x0c401f0014137f89 */ /* 0x000e6400000e0000 */
[----:B-1----:R-:W-:-:S05]  /*0880*/  FADD.FTZ R21, R20, R19 ;  /* 0x0000001314157221 */ /* 0x002fca0000010000 */
[----:B------:R-:W1:Y:S02]  /*0890*/  SHFL.BFLY PT, R22, R21, 0x1, 0x1f ;  /* 0x0c201f0015167f89 */ /* 0x000e6400000e0000 */
[----:B-1----:R-:W-:Y:S01]  /*08a0*/  FADD.FTZ R19, R21, R22 ;  /* 0x0000001615137221 */ /* 0x002fe20000010000 */
[----:B------:R-:W-:Y:S05]  /*08b0*/  BRA `(.L_x_143) ;  /* 0x000000a000007947 */ /* 0x000fea0003800000 */
.L_x_142:
[----:B--23--:R-:W2:Y:S02]  /*08c0*/  SHFL.BFLY PT, R15, R14, 0x10, 0x1f ;  /* 0x0e001f000e0f7f89 */ /* 0x00cea400000e0000 */
[----:B--2---:R-:W-:-:S05]  /*08d0*/  FADD.FTZ R15, R15, R14 ;  /* 0x0000000e0f0f7221 */ /* 0x004fca0000010000 */
[----:B------:R-:W2:Y:S02]  /*08e0*/  SHFL.BFLY PT, R18, R15, 0x8, 0x1f ;  /* 0x0d001f000f127f89 */ /* 0x000ea400000e0000 */
[----:B--2---:R-:W-:-:S05]  /*08f0*/  FADD.FTZ R18, R15, R18 ;  /* 0x000000120f127221 */ /* 0x004fca0000010000 */
[----:B------:R-:W2:Y:S02]  /*0900*/  SHFL.BFLY PT, R17, R18, 0x4, 0x1f ;  /* 0x0c801f0012117f89 */ /* 0x000ea400000e0000 */
[----:B--2---:R-:W-:-:S05]  /*0910*/  FADD.FTZ R17, R18, R17 ;  /* 0x0000001112117221 */ /* 0x004fca0000010000 */
[----:B------:R-:W2:Y:S02]  /*0920*/  SHFL.BFLY PT, R20, R17, 0x2, 0x1f ;  /* 0x0c401f0011147f89 */ /* 0x000ea400000e0000 */
[----:B--2---:R-:W-:-:S05]  /*0930*/  FADD.FTZ R20, R17, R20 ;  /* 0x0000001411147221 */ /* 0x004fca0000010000 */
[----:B------:R-:W2:Y:S02]  /*0940*/  SHFL.BFLY PT, R19, R20, 0x1, 0x1f ;  /* 0x0c201f0014137f89 */ /* 0x000ea400000e0000 */
[----:B--2---:R-:W-:-:S04]  /*0950*/  FADD.FTZ R19, R20, R19 ;  /* 0x0000001314137221 */ /* 0x004fc80000010000 */
.L_x_143:
[----:B------:R-:W-:Y:S01]  /*0960*/  @!P2 FADD.FTZ R19, R19, 9.9999999747524270788e-07 ;  /* 0x358637bd1313a421 */ /* 0x000fe20000010000 */
[----:B-----5:R-:W-:Y:S08]  /*0970*/  @!P2 MUFU.RCP R18, R0 ;  /* 0x000000000012a308 */ /* 0x020ff00000001000 */
[----:B------:R-:W2:Y:S02]  /*0980*/  @!P2 MUFU.RCP R15, R19 ;  /* 0x00000013000fa308 */ /* 0x000ea40000001000 */
[----:B--2---:R-:W-:-:S04]  /*0990*/  @!P2 FMUL.FTZ R15, R15, 127 ;  /* 0x42fe00000f0fa820 */ /* 0x004fc80000410000 */
[----:B------:R-:W-:-:S05]  /*09a0*/  @!P2 FMUL.FTZ R15, R15, R18 ;  /* 0x000000120f0fa220 */ /* 0x000fca0000410000 */
[----:B------:R2:W-:Y:S04]  /*09b0*/  @!P2 STS [0x4], R15 ;  /* 0x0000040fff00a388 */ /* 0x0005e80000000800 */
[----:B------:R-:W-:Y:S06]  /*09c0*/  BAR.SYNC.DEFER_BLOCKING 0x0 ;  /* 0x0000000000007b1d */ /* 0x000fec0000010000 */
[----:B------:R-:W-:Y:S05]  /*09d0*/  @P0 BRA `(.L_x_144) ;  /* 0x0000007000000947 */ /* 0x000fea0003800000 */
[----:B--2---:R-:W2:Y:S02]  /*09e0*/  LDS R15, [0x4] ;  /* 0x00000400ff0f7984 */ /* 0x004ea40000000800 */
[----:B--2---:R-:W-:-:S06]  /*09f0*/  FMUL.FTZ R15, R15, R14 ;  /* 0x0000000e0f0f7220 */ /* 0x004fcc0000410000 */
[----:B------:R-:W2:Y:S02]  /*0a00*/  F2I.S8.NTZ R15, R15 ;  /* 0x0000000f000f7305 */ /* 0x000ea40000202100 */
[----:B--2---:R2:W-:Y:S01]  /*0a10*/  STG.E.U8 [R2.64], R15 ;  /* 0x0000000f02007986 */ /* 0x0045e2000c101104 */
[----:B------:R-:W-:Y:S05]  /*0a20*/  BRA `(.L_x_144) ;  /* 0x0000002000007947 */ /* 0x000fea0003800000 */
.L_x_139:
[----:B------:R-:W-:-:S13]  /*0a30*/  ISETP.GE.AND P0, PT, R4, c[0x0][0x180], PT ;  /* 0x0000600004007a0c */ /* 0x000fda0003f06270 */
[----:B------:R2:W-:Y:S02]  /*0a40*/  @!P0 STG.E.U8 [R2.64], RZ ;  /* 0x000000ff02008986 */ /* 0x0005e4000c101104 */
.L_x_144:
[----:B--2---:R-:W-:Y:S05]  /*0a50*/  BSYNC B0 ;  /* 0x0000000000007941 */ /* 0x004fea0003800000 */
.L_x_138:
[----:B------:R-:W-:-:S04]  /*0a60*/  IADD3 R12, R12, c[0x0][0xc], RZ ;  /* 0x000003000c0c7a10 */ /* 0x000fc80007ffe0ff */
[----:B------:R-:W-:-:S13]  /*0a70*/  ISETP.GE.AND P0, PT, R12, c[0x0][0x180], PT ;  /* 0x000060000c007a0c */ /* 0x000fda0003f06270 */
[----:B------:R-:W-:Y:S05]  /*0a80*/  @!P0 BRA `(.L_x_145) ;  /* 0xfffff77000008947 */ /* 0x000fea000383ffff */
[----:B------:R-:W-:Y:S05]  /*0a90*/  EXIT ;  /* 0x000000000000794d */ /* 0x000fea0003800000 */
.L_x_146:
        /* <DEDUP_REMOVED lines=14> */
.L_x_194:


//--------------------- .text._ZN17fastertransformer13softmax_COL32IfEEvPaPKiPKT_iiifPKfS8_S8_ii --------------------------
	.section	.text._ZN17fastertransformer13softmax_COL32IfEEvPaPKiPKT_iiifPKfS8_S8_ii,"ax",@progbits
	.sectioninfo	@"SHI_REGISTERS=32"
	.align	128
        .global         _ZN17fastertransformer13softmax_COL32IfEEvPaPKiPKT_iiifPKfS8_S8_ii
        .type           _ZN17fastertransformer13softmax_COL32IfEEvPaPKiPKT_iiifPKfS8_S8_ii,@function
        .size           _ZN17fastertransformer13softmax_COL32IfEEvPaPKiPKT_iiifPKfS8_S8_ii,(.L_x_195 - _ZN17fastertransformer13softmax_COL32IfEEvPaPKiPKT_iiifPKfS8_S8_ii)
        .other          _ZN17fastertransformer13softmax_COL32IfEEvPaPKiPKT_iiifPKfS8_S8_ii,@"STO_CUDA_ENTRY STV_DEFAULT"
_ZN17fastertransformer13softmax_COL32IfEEvPaPKiPKT_iiifPKfS8_S8_ii:
.text._ZN17fastertransformer13softmax_COL32IfEEvPaPKiPKT_iiifPKfS8_S8_ii:
        /* <DEDUP_REMOVED lines=18> */
[----:B--2---:R-:W-:-:S02]  /*0120*/  SHF.L.U32 R8, R6, 0x2, RZ ;  /* 0x0000000206087819 */ /* 0x004fc400000006ff */
[----:B------:R-:W-:Y:S02]  /*0130*/  SHF.R.U32.HI R15, RZ, 0x3, R6 ;  /* 0x00000003ff0f7819 */ /* 0x000fe40000011606 */
[C---:B------:R-:W-:Y:S01]  /*0140*/  LOP3.LUT R4, R8.reuse, 0xffffffe0, RZ, 0xc0, !PT ;  /* 0xffffffe008047812 */ /* 0x040fe200078ec0ff */
[----:B---3--:R-:W-:Y:S01]  /*0150*/  IMAD R17, R7, c[0x0][0x1a4], R8 ;  /* 0x0000690007117a24 */ /* 0x008fe200078e0208 */
[----:B------:R-:W-:Y:S02]  /*0160*/  LOP3.LUT R11, R8, 0x1c, RZ, 0xc0, !PT ;  /* 0x0000001c080b7812 */ /* 0x000fe400078ec0ff */
[----:B------:R-:W-:Y:S02]  /*0170*/  LOP3.LUT R13, R6, 0x1f, RZ, 0xc0, !PT ;  /* 0x0000001f060d7812 */ /* 0x000fe400078ec0ff */
[----:B------:R-:W-:Y:S01]  /*0180*/  LOP3.LUT R15, R15, 0x1ffffffc, RZ, 0xc0, !PT ;  /* 0x1ffffffc0f0f7812 */ /* 0x000fe200078ec0ff */
[----:B------:R-:W-:Y:S01]  /*0190*/  IMAD R4, R4, c[0x0][0x180], R11 ;  /* 0x0000600004047a24 */ /* 0x000fe200078e020b */
[----:B------:R-:W-:Y:S01]  /*01a0*/  LOP3.LUT R16, R8, 0x7c, RZ, 0xc0, !PT ;  /* 0x0000007c08107812 */ /* 0x000fe200078ec0ff */
[----:B----4-:R-:W-:-:S02]  /*01b0*/  IMAD R11, R7, c[0x0][0x17c], R12 ;  /* 0x00005f00070b7a24 */ /* 0x010fc400078e020c */
[----:B-----5:R-:W-:Y:S02]  /*01c0*/  FMUL.FTZ R12, R10, c[0x0][0x184] ;  /* 0x000061000a0c7a20 */ /* 0x020fe40000410000 */
[----:B------:R0:W2:Y:S01]  /*01d0*/  I2F.U32 R10, R6 ;  /* 0x00000006000a7306 */ /* 0x0000a20000201000 */
[----:B------:R-:W-:Y:S02]  /*01e0*/  IMAD R11, R11, c[0x0][0x1a4], R4 ;  /* 0x000069000b0b7a24 */ /* 0x000fe400078e0204 */
[----:B-1----:R-:W-:-:S05]  /*01f0*/  FMUL.FTZ R12, R12, R5 ;  /* 0x000000050c0c7220 */ /* 0x002fca0000410000 */
.L_x_158:
[----:B------:R-:W-:Y:S01]  /*0200*/  HFMA2.MMA R18, -RZ, RZ, 0, 2.384185791015625e-07 ;  /* 0x00000004ff127435 */ /* 0x000fe200000001ff */
[----:B0-----:R-:W-:-:S09]  /*0210*/  IMAD R3, R7, c[0x0][0x1a4], R14 ;  /* 0x0000690007037a24 */ /* 0x001fd200078e020e */
[----:B------:R-:W-:-:S06]  /*0220*/  IMAD.WIDE.U32 R2, R3, R18, c[0x0][0x170] ;  /* 0x00005c0003027625 */ /* 0x000fcc00078e0012 */
[----:B------:R-:W3:Y:S01]  /*0230*/  LDG.E.CONSTANT R2, [R2.64] ;  /* 0x0000000402027981 */ /* 0x000ee2000c1e9900 */
[----:B------:R-:W-:Y:S01]  /*0240*/  BSSY B0, `(.L_x_147) ;  /* 0x00000b0000007945 */ /* 0x000fe20003800000 */
[----:B------:R-:W-:Y:S02]  /*0250*/  LEA R19, R14, R11, 0x5 ;  /* 0x0000000b0e137211 */ /* 0x000fe400078e28ff */
[----:B---3--:R-:W-:-:S13]  /*0260*/  FSETP.GEU.FTZ.AND P0, PT, R2, 0.10000000149011611938, PT ;  /* 0x3dcccccd0200780b */ /* 0x008fda0003f1e000 */
[----:B--2---:R-:W-:Y:S05]  /*0270*/  @!P0 BRA `(.L_x_148) ;  /* 0x00000a8000008947 */ /* 0x004fea0003800000 */
        /* <DEDUP_REMOVED lines=10> */
[----:B------:R-:W-:-:S04]  /*0320*/  IMAD.WIDE R2, R19, R18, c[0x0][0x168] ;  /* 0x00005a0013027625 */ /* 0x000fc800078e0212 */
[----:B------:R-:W-:Y:S01]  /*0330*/  IMAD R5, R14, c[0x0][0x180], R17 ;  /* 0x000060000e057a24 */ /* 0x000fe200078e0211 */
[----:B------:R-:W3:Y:S03]  /*0340*/  LDG.E.CONSTANT R26, [R2.64] ;  /* 0x00000004021a7981 */ /* 0x000ee6000c1e9900 */
[----:B------:R-:W-:Y:S01]  /*0350*/  IMAD.WIDE R4, R5, R18, c[0x0][0x170] ;  /* 0x00005c0005047625 */ /* 0x000fe200078e0212 */
[----:B------:R-:W4:Y:S04]  /*0360*/  LDG.E.CONSTANT R28, [R2.64+0x4] ;  /* 0x00000404021c7981 */ /* 0x000f28000c1e9900 */
[----:B------:R-:W5:Y:S04]  /*0370*/  LDG.E.CONSTANT R25, [R2.64+0x8] ;  /* 0x0000080402197981 */ /* 0x000f68000c1e9900 */
[----:B--2---:R-:W2:Y:S04]  /*0380*/  LDG.E.CONSTANT R20, [R4.64] ;  /* 0x0000000404147981 */ /* 0x004ea8000c1e9900 */
[----:B------:R-:W5:Y:S04]  /*0390*/  LDG.E.CONSTANT R21, [R4.64+0x4] ;  /* 0x0000040404157981 */ /* 0x000f68000c1e9900 */
[----:B------:R-:W5:Y:S04]  /*03a0*/  LDG.E.CONSTANT R24, [R2.64+0xc] ;  /* 0x00000c0402187981 */ /* 0x000f68000c1e9900 */
[----:B------:R-:W5:Y:S04]  /*03b0*/  LDG.E.CONSTANT R22, [R4.64+0x8] ;  /* 0x0000080404167981 */ /* 0x000f68000c1e9900 */
[----:B------:R-:W5:Y:S01]  /*03c0*/  LDG.E.CONSTANT R23, [R4.64+0xc] ;  /* 0x00000c0404177981 */ /* 0x000f62000c1e9900 */
[----:B---3--:R0:W1:Y:S08]  /*03d0*/  I2F R29, R26 ;  /* 0x0000001a001d7306 */ /* 0x0080700000201400 */
[----:B----4-:R-:W3:Y:S01]  /*03e0*/  I2F R27, R28 ;  /* 0x0000001c001b7306 */ /* 0x010ee20000201400 */
[----:B--2---:R-:W-:-:S07]  /*03f0*/  FADD.FTZ R20, -R20, 1 ;  /* 0x3f80000014147421 */ /* 0x004fce0000010100 */
[----:B-----5:R-:W2:Y:S01]  /*0400*/  I2F R25, R25 ;  /* 0x0000001900197306 */ /* 0x020ea20000201400 */
[----:B0-----:R-:W-:Y:S02]  /*0410*/  FADD.FTZ R26, -R21, 1 ;  /* 0x3f800000151a7421 */ /* 0x001fe40000010100 */
[----:B------:R-:W-:Y:S02]  /*0420*/  FMUL.FTZ R20, R20, 10000 ;  /* 0x461c400014147820 */ /* 0x000fe40000410000 */
[----:B------:R-:W-:Y:S02]  /*0430*/  FMUL.FTZ R26, R26, 10000 ;  /* 0x461c40001a1a7820 */ /* 0x000fe40000410000 */
[----:B-1----:R-:W-:Y:S01]  /*0440*/  FFMA.FTZ R29, R12, R29, -R20 ;  /* 0x0000001d0c1d7223 */ /* 0x002fe20000010814 */
[----:B------:R-:W0:Y:S01]  /*0450*/  I2F R21, R24 ;  /* 0x0000001800157306 */ /* 0x000e220000201400 */
[----:B------:R-:W-:Y:S02]  /*0460*/  FADD.FTZ R22, -R22, 1 ;  /* 0x3f80000016167421 */ /* 0x000fe40000010100 */
[----:B---3--:R-:W-:Y:S01]  /*0470*/  FFMA.FTZ R27, R12, R27, -R26 ;  /* 0x0000001b0c1b7223 */ /* 0x008fe2000001081a */
[----:B------:R-:W-:Y:S01]  /*0480*/  FMNMX.FTZ R2, R29, -1.00000002004087734272e+20, !PT ;  /* 0xe0ad78ec1d027809 */ /* 0x000fe20007810000 */
[----:B------:R-:W-:-:S02]  /*0490*/  FMUL.FTZ R22, R22, 10000 ;  /* 0x461c400016167820 */ /* 0x000fc40000410000 */
[----:B------:R-:W-:Y:S01]  /*04a0*/  FADD.FTZ R23, -R23, 1 ;  /* 0x3f80000017177421 */ /* 0x000fe20000010100 */
[----:B------:R-:W-:Y:S01]  /*04b0*/  FMNMX.FTZ R2, R2, R27, !PT ;  /* 0x0000001b02027209 */ /* 0x000fe20007810000 */
[----:B--2---:R-:W-:Y:S02]  /*04c0*/  FFMA.FTZ R25, R12, R25, -R22 ;  /* 0x000000190c197223 */ /* 0x004fe40000010816 */
[----:B------:R-:W-:-:S03]  /*04d0*/  FMUL.FTZ R23, R23, 10000 ;  /* 0x461c400017177820 */ /* 0x000fc60000410000 */
[----:B------:R-:W-:Y:S01]  /*04e0*/  FMNMX.FTZ R2, R2, R25, !PT ;  /* 0x0000001902027209 */ /* 0x000fe20007810000 */
[----:B0-----:R-:W-:-:S05]  /*04f0*/  FFMA.FTZ R21, R12, R21, -R23 ;  /* 0x000000150c157223 */ /* 0x001fca0000010817 */
[----:B------:R-:W-:Y:S02]  /*0500*/  FMNMX.FTZ R2, R2, R21, !PT ;  /* 0x0000001502027209 */ /* 0x000fe40007810000 */
.L_x_150:
[----:B------:R-:W-:Y:S05]  /*0510*/  BSYNC B1 ;  /* 0x0000000000017941 */ /* 0x000fea0003800000 */
.L_x_149:
[----:B------:R-:W-:Y:S05]  /*0520*/  @!P1 BRA `(.L_x_151) ;  /* 0x000001c000009947 */ /* 0x000fea0003800000 */
[----:B------:R-:W0:Y:S01]  /*0530*/  SHFL.BFLY PT, R3, R2, 0x10, 0x1f ;  /* 0x0e001f0002037f89 */ /* 0x000e2200000e0000 */
[----:B------:R-:W-:Y:S01]  /*0540*/  ISETP.NE.AND P2, PT, R13, RZ, PT ;  /* 0x000000ff0d00720c */ /* 0x000fe20003f45270 */
[----:B------:R-:W-:-:S05]  /*0550*/  FMUL.FTZ R22, R9, 0.03125 ;  /* 0x3d00000009167820 */ /* 0x000fca0000410000 */
[----:B--2---:R-:W-:Y:S02]  /*0560*/  FSETP.GT.FTZ.AND P3, PT, R22, R10, PT ;  /* 0x0000000a1600720b */ /* 0x004fe40003f74000 */
        /* <DEDUP_REMOVED lines=24> */
.L_x_151:
        /* <DEDUP_REMOVED lines=10> */
.L_x_152:
        /* <DEDUP_REMOVED lines=17> */
[----:B------:R-:W3:Y:S01]  /*08a0*/  MUFU.EX2 R25, R25 ;  /* 0x0000001900197308 */ /* 0x000ee20000000800 */
[----:B0-----:R-:W-:-:S07]  /*08b0*/  FADD.FTZ R2, RZ, R29 ;  /* 0x0000001dff027221 */ /* 0x001fce0000010000 */
[----:B------:R-:W0:Y:S01]  /*08c0*/  MUFU.EX2 R21, R21 ;  /* 0x0000001500157308 */ /* 0x000e220000000800 */
[----:B-1----:R-:W-:-:S04]  /*08d0*/  FADD.FTZ R2, R2, R27 ;  /* 0x0000001b02027221 */ /* 0x002fc80000010000 */
[----:B---3--:R-:W-:-:S04]  /*08e0*/  FADD.FTZ R2, R2, R25 ;  /* 0x0000001902027221 */ /* 0x008fc80000010000 */
[----:B0-----:R-:W-:Y:S02]  /*08f0*/  FADD.FTZ R2, R2, R21 ;  /* 0x0000001502027221 */ /* 0x001fe40000010000 */
.L_x_154:
[----:B0-----:R-:W-:Y:S05]  /*0900*/  BSYNC B1 ;  /* 0x0000000000017941 */ /* 0x001fea0003800000 */
.L_x_153:
[----:B------:R-:W-:Y:S05]  /*0910*/  @!P1 BRA `(.L_x_155) ;  /* 0x000001c000009947 */ /* 0x000fea0003800000 */
[----:B------:R-:W0:Y:S01]  /*0920*/  SHFL.BFLY PT, R3, R2, 0x10, 0x1f ;  /* 0x0e001f0002037f89 */ /* 0x000e2200000e0000 */
[----:B------:R-:W-:Y:S01]  /*0930*/  ISETP.NE.AND P1, PT, R13, RZ, PT ;  /* 0x000000ff0d00720c */ /* 0x000fe20003f25270 */
[----:B------:R-:W-:-:S05]  /*0940*/  FMUL.FTZ R22, R9, 0.03125 ;  /* 0x3d00000009167820 */ /* 0x000fca0000410000 */
[----:B--2---:R-:W-:Y:S01]  /*0950*/  FSETP.GT.FTZ.AND P3, PT, R22, R10, PT ;  /* 0x0000000a1600720b */ /* 0x004fe20003f74000 */
        /* <DEDUP_REMOVED lines=24> */
.L_x_155:
        /* <DEDUP_REMOVED lines=10> */
.L_x_156:
        /* <DEDUP_REMOVED lines=12> */
[C---:B------:R-:W-:Y:S02]  /*0c40*/  FMUL.FTZ R27, R2.reuse, R27 ;  /* 0x0000001b021b7220 */ /* 0x040fe40000410000 */
[C---:B------:R-:W-:Y:S02]  /*0c50*/  FMUL.FTZ R25, R2.reuse, R25 ;  /* 0x0000001902197220 */ /* 0x040fe40000410000 */
[----:B------:R-:W-:Y:S01]  /*0c60*/  F2I.S8.NTZ R29, R29 ;  /* 0x0000001d001d7305 */ /* 0x000fe20000202100 */
[----:B------:R-:W-:-:S07]  /*0c70*/  FMUL.FTZ R2, R2, R21 ;  /* 0x0000001502027220 */ /* 0x000fce0000410000 */
[----:B------:R-:W0:Y:S08]  /*0c80*/  F2I.S8.NTZ R4, R27 ;  /* 0x0000001b00047305 */ /* 0x000e300000202100 */
[----:B------:R-:W1:Y:S08]  /*0c90*/  F2I.S8.NTZ R25, R25 ;  /* 0x0000001900197305 */ /* 0x000e700000202100 */
[----:B------:R-:W3:Y:S01]  /*0ca0*/  F2I.S8.NTZ R2, R2 ;  /* 0x0000000200027305 */ /* 0x000ee20000202100 */
[----:B0-----:R-:W-:-:S04]  /*0cb0*/  PRMT R4, R4, 0x7604, R29 ;  /* 0x0000760404047816 */ /* 0x001fc8000000001d */
[----:B-1----:R-:W-:-:S04]  /*0cc0*/  PRMT R3, R25, 0x7054, R4 ;  /* 0x0000705419037816 */ /* 0x002fc80000000004 */
[----:B---3--:R-:W-:-:S05]  /*0cd0*/  PRMT R3, R2, 0x654, R3 ;  /* 0x0000065402037816 */ /* 0x008fca0000000003 */
[----:B------:R0:W-:Y:S01]  /*0ce0*/  STG.E [R18.64], R3 ;  /* 0x0000000312007986 */ /* 0x0001e2000c101904 */
[----:B------:R-:W-:Y:S05]  /*0cf0*/  BRA `(.L_x_157) ;  /* 0x0000004000007947 */ /* 0x000fea0003800000 */
.L_x_148:
[----:B------:R-:W-:-:S13]  /*0d00*/  ISETP.GE.AND P0, PT, R8, c[0x0][0x180], PT ;  /* 0x0000600008007a0c */ /* 0x000fda0003f06270 */
[----:B------:R-:W-:-:S05]  /*0d10*/  @!P0 SHF.R.S32.HI R19, RZ, 0x2, R19 ;  /* 0x00000002ff138819 */ /* 0x000fca0000011413 */
[----:B------:R-:W-:-:S05]  /*0d20*/  @!P0 IMAD.WIDE R18, R19, R18, c[0x0][0x160] ;  /* 0x0000580013128625 */ /* 0x000fca00078e0212 */
[----:B------:R0:W-:Y:S02]  /*0d30*/  @!P0 STG.E [R18.64], RZ ;  /* 0x000000ff12008986 */ /* 0x0001e4000c101904 */
.L_x_157:
[----:B0-----:R-:W-:Y:S05]  /*0d40*/  BSYNC B0 ;  /* 0x0000000000007941 */ /* 0x001fea0003800000 */
.L_x_147:
[----:B------:R-:W-:-:S04]  /*0d50*/  IADD3 R14, R14, c[0x0][0xc], RZ ;  /* 0x000003000e0e7a10 */ /* 0x000fc80007ffe0ff */
[----:B------:R-:W-:-:S13]  /*0d60*/  ISETP.GE.AND P0, PT, R14, c[0x0][0x180], PT ;  /* 0x000060000e007a0c */ /* 0x000fda0003f06270 */
[----:B------:R-:W-:Y:S05]  /*0d70*/  @!P0 BRA `(.L_x_158) ;  /* 0xfffff48000008947 */ /* 0x000fea000383ffff */
[----:B------:R-:W-:Y:S05]  /*0d80*/  EXIT ;  /* 0x000000000000794d */ /* 0x000fea0003800000 */
.L_x_159:
        /* <DEDUP_REMOVED lines=15> */
.L_x_195:


//--------------------- .text._ZN17fastertransformer18softmax_COL32_LE64IfEEvPaPKiPKT_iiifPKfS8_S8_ii --------------------------
	.section	.text._ZN17fastertransformer18softmax_COL32_LE64IfEEvPaPKiPKT_iiifPKfS8_S8_ii,"ax",@progbits
	.sectioninfo	@"SHI_REGISTERS=29"
	.align	128
        .global         _ZN17fastertransformer18softmax_COL32_LE64IfEEvPaPKiPKT_iiifPKfS8_S8_ii
        .type           _ZN17fastertransformer18softmax_COL32_LE64IfEEvPaPKiPKT_iiifPKfS8_S8_ii,@function
        .size           _ZN17fastertransformer18softmax_COL32_LE64IfEEvPaPKiPKT_iiifPKfS8_S8_ii,(.L_x_196 - _ZN17fastertransformer18softmax_COL32_LE64IfEEvPaPKiPKT_iiifPKfS8_S8_ii)
        .other          _ZN17fastertransformer18softmax_COL32_LE64IfEEvPaPKiPKT_iiifPKfS8_S8_ii,@"STO_CUDA_ENTRY STV_DEFAULT"
_ZN17fastertransformer18softmax_COL32_LE64IfEEvPaPKiPKT_iiifPKfS8_S8_ii:
.text._ZN17fastertransformer18softmax_COL32_LE64IfEEvPaPKiPKT_iiifPKfS8_S8_ii:
[----:B------:R-:W-:Y:S02]  /*0000*/  MOV R1, c[0x0][0x28] ;  /* 0x00000a0000017a02 */ /* 0x000fe40000000f00 */
[----:B------:R-:W-:Y:S01]  /*0010*/  MOV R5, c[0x0][0x194] ;  /* 0x0000650000057a02 */ /* 0x000fe20000000f00 */
[----:B------:R-:W-:Y:S01]  /*0020*/  IMAD.MOV.U32 R4, RZ, RZ, c[0x0][0x190] ;  /* 0x00006400ff047624 */ /* 0x000fe200078e00ff */
[----:B------:R-:W-:Y:S01]  /*0030*/  MOV R2, c[0x0][0x188] ;  /* 0x0000620000027a02 */ /* 0x000fe20000000f00 */
[----:B------:R-:W-:Y:S01]  /*0040*/  ULDC.64 UR4, c[0x0][0x118] ;  /* 0x0000460000047ab9 */ /* 0x000fe20000000a00 */
[----:B------:R-:W-:Y:S01]  /*0050*/  MOV R3, c[0x0][0x18c] ;  /* 0x0000630000037a02 */ /* 0x000fe20000000f00 */
[----:B------:R-:W0:Y:S04]  /*0060*/  S2R R14, SR_CTAID.X ;  /* 0x00000000000e7919 */ /* 0x000e280000002500 */
[----:B------:R1:W5:Y:S04]  /*0070*/  LDG.E.CONSTANT R10, [R2.64] ;  /* 0x00000004020a7981 */ /* 0x000368000c1e9900 */
[----:B------:R1:W5:Y:S01]  /*0080*/  LDG.E.CONSTANT R5, [R4.64] ;  /* 0x0000000404057981 */ /* 0x000362000c1e9900 */
[----:B0-----:R-:W-:-:S13]  /*0090*/  ISETP.GE.AND P0, PT, R14, c[0x0][0x180], PT ;  /* 0x000060000e007a0c */ /* 0x001fda0003f06270 */
[----:B------:R-:W-:Y:S05]  /*00a0*/  @P0 EXIT ;  /* 0x000000000000094d */ /* 0x000fea0003800000 */
[----:B-1----:R-:W-:Y:S01]  /*00b0*/  MOV R2, c[0x0][0x198] ;  /* 0x0000660000027a02 */ /* 0x002fe20000000f00 */
[----:B------:R-:W-:-:S05]  /*00c0*/  IMAD.MOV.U32 R3, RZ, RZ, c[0x0][0x19c] ;  /* 0x00006700ff037624 */ /* 0x000fca00078e00ff */
        /* <DEDUP_REMOVED lines=10> */
[C---:B------:R-:W-:Y:S02]  /*0170*/  SHF.L.U32 R16, R6.reuse, 0x2, RZ ;  /* 0x0000000206107819 */ /* 0x040fe400000006ff */
[----:B------:R-:W-:Y:S01]  /*0180*/  LOP3.LUT R13, R6, 0x1f, RZ, 0xc0, !PT ;  /* 0x0000001f060d7812 */ /* 0x000fe200078ec0ff */
[----:B------:R-:W-:Y:S01]  /*0190*/  IMAD R4, R4, c[0x0][0x180], R11 ;  /* 0x0000600004047a24 */ /* 0x000fe200078e020b */
[----:B------:R-:W-:Y:S01]  /*01a0*/  LOP3.LUT R15, R15, 0x1ffffffc, RZ, 0xc0, !PT ;  /* 0x1ffffffc0f0f7812 */ /* 0x000fe200078ec0ff */
[----:B----4-:R-:W-:Y:S01]  /*01b0*/  IMAD R11, R7, c[0x0][0x17c], R12 ;  /* 0x00005f00070b7a24 */ /* 0x010fe200078e020c */
[----:B------:R-:W-:Y:S01]  /*01c0*/  LOP3.LUT R16, R16, 0x7c, RZ, 0xc0, !PT ;  /* 0x0000007c10107812 */ /* 0x000fe200078ec0ff */
[----:B-----5:R-:W-:-:S02]  /*01d0*/  FMUL.FTZ R12, R10, c[0x0][0x184] ;  /* 0x000061000a0c7a20 */ /* 0x020fc40000410000 */
[----:B------:R0:W2:Y:S01]  /*01e0*/  I2F.U32 R10, R6 ;  /* 0x00000006000a7306 */ /* 0x0000a20000201000 */
[----:B------:R-:W-:Y:S02]  /*01f0*/  IMAD R11, R11, c[0x0][0x1a4], R4 ;  /* 0x000069000b0b7a24 */ /* 0x000fe400078e0204 */
[----:B-1----:R-:W-:-:S05]  /*0200*/  FMUL.FTZ R12, R12, R5 ;  /* 0x000000050c0c7220 */ /* 0x002fca0000410000 */
.L_x_169:
[----:B------:R-:W-:Y:S02]  /*0210*/  IMAD.MOV.U32 R5, RZ, RZ, 0x4 ;  /* 0x00000004ff057424 */ /* 0x000fe400078e00ff */
[----:B0-----:R-:W-:-:S04]  /*0220*/  IMAD R2, R7, c[0x0][0x1a4], R14 ;  /* 0x0000690007027a24 */ /* 0x001fc800078e020e */
[----:B------:R-:W-:-:S06]  /*0230*/  IMAD.WIDE.U32 R2, R2, R5, c[0x0][0x170] ;  /* 0x00005c0002027625 */ /* 0x000fcc00078e0005 */
[----:B------:R-:W3:Y:S01]  /*0240*/  LDG.E.CONSTANT R2, [R2.64] ;  /* 0x0000000402027981 */ /* 0x000ee2000c1e9900 */
[----:B------:R-:W-:Y:S01]  /*0250*/  BSSY B0, `(.L_x_160) ;  /* 0x0000090000007945 */ /* 0x000fe20003800000 */
[----:B------:R-:W-:Y:S02]  /*0260*/  LEA R18, R14, R11, 0x5 ;  /* 0x0000000b0e127211 */ /* 0x000fe400078e28ff */
[----:B---3--:R-:W-:-:S13]  /*0270*/  FSETP.GEU.FTZ.AND P0, PT, R2, 0.10000000149011611938, PT ;  /* 0x3dcccccd0200780b */ /* 0x008fda0003f1e000 */
[----:B--2---:R-:W-:Y:S05]  /*0280*/  @!P0 BRA `(.L_x_161) ;  /* 0x0000087000008947 */ /* 0x004fea0003800000 */
[----:B------:R-:W-:-:S13]  /*0290*/  ISETP.GE.AND P0, PT, R8, c[0x0][0x180], PT ;  /* 0x0000600008007a0c */ /* 0x000fda0003f06270 */
[----:B------:R-:W-:-:S04]  /*02a0*/  @!P0 IMAD.WIDE R2, R18, R5, c[0x0][0x168] ;  /* 0x00005a0012028625 */ /* 0x000fc800078e0205 */
[----:B------:R-:W-:Y:S01]  /*02b0*/  @!P0 IMAD R4, R14, c[0x0][0x180], R17 ;  /* 0x000060000e048a24 */ /* 0x000fe200078e0211 */
[----:B------:R0:W3:Y:S04]  /*02c0*/  @!P0 LDG.E.CONSTANT R21, [R2.64] ;  /* 0x0000000402158981 */ /* 0x0000e8000c1e9900 */
[----:B------:R0:W4:Y:S01]  /*02d0*/  @!P0 LDG.E.CONSTANT R22, [R2.64+0x4] ;  /* 0x0000040402168981 */ /* 0x000122000c1e9900 */
[----:B------:R-:W-:-:S05]  /*02e0*/  @!P0 IMAD.WIDE R4, R4, R5, c[0x0][0x170] ;  /* 0x00005c0004048625 */ /* 0x000fca00078e0205 */
[----:B------:R-:W5:Y:S04]  /*02f0*/  @!P0 LDG.E.CONSTANT R20, [R4.64] ;  /* 0x0000000404148981 */ /* 0x000f68000c1e9900 */
[----:B--2---:R-:W2:Y:S01]  /*0300*/  @!P0 LDG.E.CONSTANT R25, [R4.64+0x4] ;  /* 0x0000040404198981 */ /* 0x004ea2000c1e9900 */
[----:B------:R-:W-:Y:S01]  /*0310*/  MOV R26, c[0x0][0x0] ;  /* 0x00000000001a7a02 */ /* 0x000fe20000000f00 */
[----:B------:R-:W-:Y:S02]  /*0320*/  HFMA2.MMA R19, -RZ, RZ, 0, 0 ;  /* 0x00000000ff137435 */ /* 0x000fe400000001ff */
[----:B0-----:R-:W-:Y:S01]  /*0330*/  HFMA2.MMA R2, -RZ, RZ, -598.5, 40320 ;  /* 0xe0ad78ecff027435 */ /* 0x001fe200000001ff */
[----:B------:R-:W-:Y:S01]  /*0340*/  ISETP.GE.U32.AND P1, PT, R26, 0x21, PT ;  /* 0x000000211a00780c */ /* 0x000fe20003f26070 */
[----:B---3--:R-:W0:Y:S08]  /*0350*/  @!P0 I2F R21, R21 ;  /* 0x0000001500158306 */ /* 0x008e300000201400 */
[----:B----4-:R-:W1:Y:S01]  /*0360*/  @!P0 I2F R23, R22 ;  /* 0x0000001600178306 */ /* 0x010e620000201400 */
[----:B-----5:R-:W-:-:S02]  /*0370*/  @!P0 FADD.FTZ R24, -R20, 1 ;  /* 0x3f80000014188421 */ /* 0x020fc40000010100 */
[----:B------:R-:W-:Y:S02]  /*0380*/  IMAD.MOV.U32 R20, RZ, RZ, RZ ;  /* 0x000000ffff147224 */ /* 0x000fe400078e00ff */
[----:B--2---:R-:W-:Y:S02]  /*0390*/  @!P0 FADD.FTZ R25, -R25, 1 ;  /* 0x3f80000019198421 */ /* 0x004fe40000010100 */
        /* <DEDUP_REMOVED lines=34> */
.L_x_162:
        /* <DEDUP_REMOVED lines=10> */
.L_x_163:
[----:B------:R-:W-:Y:S01]  /*0660*/  ISETP.NE.AND P2, PT, R6, RZ, PT ;  /* 0x000000ff0600720c */ /* 0x000fe20003f45270 */
[----:B------:R-:W-:Y:S01]  /*0670*/  BSSY B1, `(.L_x_164) ;  /* 0x000000e000017945 */ /* 0x000fe20003800000 */
[----:B------:R-:W-:-:S11]  /*0680*/  IMAD.MOV.U32 R2, RZ, RZ, RZ ;  /* 0x000000ffff027224 */ /* 0x000fd600078e00ff */
        /* <DEDUP_REMOVED lines=12> */
.L_x_165:
[----:B0-----:R-:W-:Y:S05]  /*0750*/  BSYNC B1 ;  /* 0x0000000000017941 */ /* 0x001fea0003800000 */
.L_x_164:
        /* <DEDUP_REMOVED lines=29> */
.L_x_166:
        /* <DEDUP_REMOVED lines=10> */
.L_x_167:
        /* <DEDUP_REMOVED lines=9> */
[----:B------:R-:W-:Y:S01]  /*0a60*/  HFMA2.MMA R3, -RZ, RZ, 0, 1.1920928955078125e-07 ;  /* 0x00000002ff037435 */ /* 0x000fe200000001ff */
[----:B0-----:R-:W-:-:S02]  /*0a70*/  FMUL.FTZ R19, R2, R19 ;  /* 0x0000001302137220 */ /* 0x001fc40000410000 */
[----:B------:R-:W-:Y:S01]  /*0a80*/  FMUL.FTZ R20, R2, R20 ;  /* 0x0000001402147220 */ /* 0x000fe20000410000 */
[----:B------:R-:W-:-:S03]  /*0a90*/  SHF.R.S32.HI R2, RZ, 0x1, R18 ;  /* 0x00000001ff027819 */ /* 0x000fc60000011412 */
[----:B------:R-:W-:Y:S03]  /*0aa0*/  F2I.S8.NTZ R19, R19 ;  /* 0x0000001300137305 */ /* 0x000fe60000202100 */
[----:B------:R-:W-:-:S05]  /*0ab0*/  IMAD.WIDE R2, R2, R3, c[0x0][0x160] ;  /* 0x0000580002027625 */ /* 0x000fca00078e0203 */
[----:B------:R-:W0:Y:S02]  /*0ac0*/  F2I.S8.NTZ R20, R20 ;  /* 0x0000001400147305 */ /* 0x000e240000202100 */
[----:B0-----:R-:W-:-:S05]  /*0ad0*/  PRMT R5, R20, 0x7604, R19 ;  /* 0x0000760414057816 */ /* 0x001fca0000000013 */
[----:B------:R0:W-:Y:S01]  /*0ae0*/  STG.E.U16 [R2.64], R5 ;  /* 0x0000000502007986 */ /* 0x0001e2000c101504 */
[----:B------:R-:W-:Y:S05]  /*0af0*/  BRA `(.L_x_168) ;  /* 0x0000005000007947 */ /* 0x000fea0003800000 */
.L_x_161:
[----:B------:R-:W-:-:S13]  /*0b00*/  ISETP.GE.AND P0, PT, R8, c[0x0][0x180], PT ;  /* 0x0000600008007a0c */ /* 0x000fda0003f06270 */
[----:B------:R-:W-:Y:S02]  /*0b10*/  @!P0 SHF.R.S32.HI R2, RZ, 0x1, R18 ;  /* 0x00000001ff028819 */ /* 0x000fe40000011412 */
[----:B------:R-:W-:-:S05]  /*0b20*/  @!P0 MOV R3, 0x2 ;  /* 0x0000000200038802 */ /* 0x000fca0000000f00 */
[----:B------:R-:W-:-:S05]  /*0b30*/  @!P0 IMAD.WIDE R2, R2, R3, c[0x0][0x160] ;  /* 0x0000580002028625 */ /* 0x000fca00078e0203 */
[----:B------:R0:W-:Y:S02]  /*0b40*/  @!P0 STG.E.U16 [R2.64], RZ ;  /* 0x000000ff02008986 */ /* 0x0001e4000c101504 */
.L_x_168:
[----:B0-----:R-:W-:Y:S05]  /*0b50*/  BSYNC B0 ;  /* 0x0000000000007941 */ /* 0x001fea0003800000 */
.L_x_160:
[----:B------:R-:W-:-:S04]  /*0b60*/  IADD3 R14, R14, c[0x0][0xc], RZ ;  /* 0x000003000e0e7a10 */ /* 0x000fc80007ffe0ff */
[----:B------:R-:W-:-:S13]  /*0b70*/  ISETP.GE.AND P0, PT, R14, c[0x0][0x180], PT ;  /* 0x000060000e007a0c */ /* 0x000fda0003f06270 */
[----:B------:R-:W-:Y:S05]  /*0b80*/  @!P0 BRA `(.L_x_169) ;  /* 0xfffff68000008947 */ /* 0x000fea000383ffff */
[----:B------:R-:W-:Y:S05]  /*0b90*/  EXIT ;  /* 0x000000000000794d */ /* 0x000fea0003800000 */
.L_x_170:
        /* <DEDUP_REMOVED lines=14> */
.L_x_196:


//--------------------- .text._ZN17fastertransformer18softmax_COL32_LE32IfEEvPaPKiPKT_iiifPKfS8_S8_ii --------------------------
	.section	.text._ZN17fastertransformer18softmax_COL32_LE32IfEEvPaPKiPKT_iiifPKfS8_S8_ii,"ax",@progbits
	.sectioninfo	@"SHI_REGISTERS=27"
	.align	128
        .global         _ZN17fastertransformer18softmax_COL32_LE32IfEEvPaPKiPKT_iiifPKfS8_S8_ii
        .type           _ZN17fastertransformer18softmax_COL32_LE32IfEEvPaPKiPKT_iiifPKfS8_S8_ii,@function
        .size           _ZN17fastertransformer18softmax_COL32_LE32IfEEvPaPKiPKT_iiifPKfS8_S8_ii,(.L_x_197 - _ZN17fastertransformer18softmax_COL32_LE32IfEEvPaPKiPKT_iiifPKfS8_S8_ii)
        .other          _ZN17fastertransformer18softmax_COL32_LE32IfEEvPaPKiPKT_iiifPKfS8_S8_ii,@"STO_CUDA_ENTRY STV_DEFAULT"
_ZN17fastertransformer18softmax_COL32_LE32IfEEvPaPKiPKT_iiifPKfS8_S8_ii:
.text._ZN17fastertransformer18softmax_COL32_LE32IfEEvPaPKiPKT_iiifPKfS8_S8_ii:
        /* <DEDUP_REMOVED lines=9> */
[----:B------:R0:W2:Y:S01]  /*0090*/  LDG.E.CONSTANT R8, [R8.64] ;  /* 0x0000000408087981 */ /* 0x0000a2000c1e9900 */
[----:B------:R-:W-:Y:S01]  /*00a0*/  MOV R2, c[0x0][0x198] ;  /* 0x0000660000027a02 */ /* 0x000fe20000000f00 */
[----:B------:R-:W-:Y:S02]  /*00b0*/  IMAD.MOV.U32 R3, RZ, RZ, c[0x0][0x19c] ;  /* 0x00006700ff037624 */ /* 0x000fe400078e00ff */
[----:B------:R2:W3:Y:S04]  /*00c0*/  LDG.E.CONSTANT R10, [R10.64] ;  /* 0x000000040a0a7981 */ /* 0x0004e8000c1e9900 */
[----:B------:R1:W5:Y:S01]  /*00d0*/  LDG.E.CONSTANT R0, [R2.64] ;  /* 0x0000000402007981 */ /* 0x000362000c1e9900 */
[----:B------:R-:W4:Y:S03]  /*00e0*/  I2F.U32 R6, c[0x0][0x0] ;  /* 0x0000000000067b06 */ /* 0x000f260000201000 */
[----:B------:R-:W0:Y:S04]  /*00f0*/  S2R R4, SR_TID.X ;  /* 0x0000000000047919 */ /* 0x000e280000002100 */
[----:B------:R-:W1:Y:S04]  /*0100*/  S2R R5, SR_CTAID.Y ;  /* 0x0000000000057919 */ /* 0x000e680000002600 */
[----:B------:R-:W1:Y:S01]  /*0110*/  S2R R12, SR_CTAID.Z ;  /* 0x00000000000c7919 */ /* 0x000e620000002700 */
[----:B0-----:R-:W-:-:S02]  /*0120*/  LOP3.LUT R14, R4, 0xffffffe0, RZ, 0xc0, !PT ;  /* 0xffffffe0040e7812 */ /* 0x001fc400078ec0ff */
[C---:B------:R-:W-:Y:S02]  /*0130*/  LOP3.LUT R7, R4.reuse, 0x1f, RZ, 0xc0, !PT ;  /* 0x0000001f04077812 */ /* 0x040fe400078ec0ff */
[----:B------:R-:W-:Y:S02]  /*0140*/  SHF.R.U32.HI R15, RZ, 0x3, R4 ;  /* 0x00000003ff0f7819 */ /* 0x000fe40000011604 */
[----:B------:R-:W-:Y:S01]  /*0150*/  SHF.L.U32 R18, R4, 0x2, RZ ;  /* 0x0000000204127819 */ /* 0x000fe200000006ff */
[----:B------:R-:W-:Y:S01]  /*0160*/  IMAD R9, R14, c[0x0][0x180], R7 ;  /* 0x000060000e097a24 */ /* 0x000fe200078e0207 */
[----:B------:R-:W-:Y:S01]  /*0170*/  LOP3.LUT R15, R15, 0x1ffffffc, RZ, 0xc0, !PT ;  /* 0x1ffffffc0f0f7812 */ /* 0x000fe200078ec0ff */
[----:B-1----:R-:W-:Y:S01]  /*0180*/  IMAD R12, R5, c[0x0][0x17c], R12 ;  /* 0x00005f00050c7a24 */ /* 0x002fe200078e020c */
[----:B------:R-:W-:Y:S01]  /*0190*/  LOP3.LUT R18, R18, 0x7c, RZ, 0xc0, !PT ;  /* 0x0000007c12127812 */ /* 0x000fe200078ec0ff */
[----:B------:R-:W-:Y:S02]  /*01a0*/  IMAD.MOV.U32 R14, RZ, RZ, R13 ;  /* 0x000000ffff0e7224 */ /* 0x000fe400078e000d */
[----:B------:R-:W-:-:S02]  /*01b0*/  IMAD R9, R12, c[0x0][0x1a4], R9 ;  /* 0x000069000c097a24 */ /* 0x000fc400078e0209 */
[----:B------:R-:W-:Y:S02]  /*01c0*/  IMAD R13, R5, c[0x0][0x1a4], R4 ;  /* 0x00006900050d7a24 */ /* 0x000fe400078e0204 */
[----:B--2---:R-:W-:Y:S02]  /*01d0*/  FMUL.FTZ R11, R8, c[0x0][0x184] ;  /* 0x00006100080b7a20 */ /* 0x004fe40000410000 */
[----:B------:R0:W1:Y:S02]  /*01e0*/  I2F.U32 R8, R4 ;  /* 0x0000000400087306 */ /* 0x0000640000201000 */
[----:B---34-:R-:W-:-:S06]  /*01f0*/  FMUL.FTZ R12, R10, R11 ;  /* 0x0000000b0a0c7220 */ /* 0x018fcc0000410000 */
.L_x_178:
[----:B------:R-:W-:Y:S01]  /*0200*/  HFMA2.MMA R19, -RZ, RZ, 0, 2.384185791015625e-07 ;  /* 0x00000004ff137435 */ /* 0x000fe200000001ff */
[----:B------:R-:W-:-:S09]  /*0210*/  IMAD R10, R5, c[0x0][0x1a4], R14 ;  /* 0x00006900050a7a24 */ /* 0x000fd200078e020e */
[----:B------:R-:W-:-:S06]  /*0220*/  IMAD.WIDE.U32 R10, R10, R19, c[0x0][0x170] ;  /* 0x00005c000a0a7625 */ /* 0x000fcc00078e0013 */
[----:B------:R-:W2:Y:S01]  /*0230*/  LDG.E.CONSTANT R10, [R10.64] ;  /* 0x000000040a0a7981 */ /* 0x000ea2000c1e9900 */
[----:B------:R-:W-:Y:S01]  /*0240*/  IMAD R16, R14, 0x20, R9 ;  /* 0x000000200e107824 */ /* 0x000fe200078e0209 */
[----:B------:R-:W-:Y:S04]  /*0250*/  BSSY B0, `(.L_x_171) ;  /* 0x000007d000007945 */ /* 0x000fe80003800000 */
[----:B------:R-:W-:-:S04]  /*0260*/  IADD3 R2, P1, R16, c[0x0][0x160], RZ ;  /* 0x0000580010027a10 */ /* 0x000fc80007f3e0ff */
[----:B------:R-:W-:Y:S02]  /*0270*/  LEA.HI.X.SX32 R3, R16, c[0x0][0x164], 0x1, P1 ;  /* 0x0000590010037a11 */ /* 0x000fe400008f0eff */
[----:B--2---:R-:W-:-:S13]  /*0280*/  FSETP.GEU.FTZ.AND P0, PT, R10, 0.10000000149011611938, PT ;  /* 0x3dcccccd0a00780b */ /* 0x004fda0003f1e000 */
[----:B-1----:R-:W-:Y:S05]  /*0290*/  @!P0 BRA `(.L_x_172) ;  /* 0x0000076000008947 */ /* 0x002fea0003800000 */
[C---:B------:R-:W-:Y:S02]  /*02a0*/  ISETP.GE.AND P0, PT, R4.reuse, c[0x0][0x180], PT ;  /* 0x0000600004007a0c */ /* 0x040fe40003f06270 */
[----:B------:R-:W-:-:S11]  /*02b0*/  ISETP.GE.AND P2, PT, R4, c[0x0][0x180], PT ;  /* 0x0000600004007a0c */ /* 0x000fd60003f46270 */
[----:B------:R-:W-:-:S04]  /*02c0*/  @!P0 IMAD.WIDE R16, R16, R19, c[0x0][0x168] ;  /* 0x00005a0010108625 */ /* 0x000fc800078e0213 */
[----:B------:R-:W-:Y:S02]  /*02d0*/  @!P0 IMAD R10, R14, c[0x0][0x180], R13 ;  /* 0x000060000e0a8a24 */ /* 0x000fe400078e020d */
[----:B------:R-:W2:Y:S03]  /*02e0*/  @!P0 LDG.E.CONSTANT R17, [R16.64] ;  /* 0x0000000410118981 */ /* 0x000ea6000c1e9900 */
[----:B------:R-:W-:-:S05]  /*02f0*/  @!P0 SEL R10, R10, RZ, !P2 ;  /* 0x000000ff0a0a8207 */ /* 0x000fca0005000000 */
[----:B------:R-:W-:-:S06]  /*0300*/  @!P0 IMAD.WIDE R10, R10, R19, c[0x0][0x170] ;  /* 0x00005c000a0a8625 */ /* 0x000fcc00078e0213 */
[----:B------:R-:W3:Y:S01]  /*0310*/  @!P0 LDG.E.CONSTANT R10, [R10.64] ;  /* 0x000000040a0a8981 */ /* 0x000ee2000c1e9900 */
[----:B------:R-:W-:Y:S01]  /*0320*/  MOV R20, RZ ;  /* 0x000000ff00147202 */ /* 0x000fe20000000f00 */
[----:B------:R-:W-:Y:S01]  /*0330*/  IMAD.MOV.U32 R19, RZ, RZ, RZ ;  /* 0x000000ffff137224 */ /* 0x000fe200078e00ff */
[----:B--2---:R-:W2:Y:S01]  /*0340*/  @!P0 I2F R21, R17 ;  /* 0x0000001100158306 */ /* 0x004ea20000201400 */
[----:B---3--:R-:W-:Y:S02]  /*0350*/  @!P0 FADD.FTZ R22, -R10, 1 ;  /* 0x3f8000000a168421 */ /* 0x008fe40000010100 */
        /* <DEDUP_REMOVED lines=36> */
.L_x_173:
        /* <DEDUP_REMOVED lines=10> */
.L_x_174:
[----:B------:R-:W-:Y:S02]  /*0640*/  ISETP.NE.AND P2, PT, R4, RZ, PT ;  /* 0x000000ff0400720c */ /* 0x000fe40003f45270 */
[----:B------:R-:W-:-:S11]  /*0650*/  MOV R10, RZ ;  /* 0x000000ff000a7202 */ /* 0x000fd60000000f00 */
[----:B------:R-:W-:Y:S04]  /*0660*/  @!P2 STS [RZ], R22 ;  /* 0x00000016ff00a388 */ /* 0x000fe80000000800 */
[----:B------:R-:W-:Y:S06]  /*0670*/  BAR.SYNC.DEFER_BLOCKING 0x0 ;  /* 0x0000000000007b1d */ /* 0x000fec0000010000 */
[----:B------:R-:W2:Y:S02]  /*0680*/  @!P0 LDS R11, [RZ] ;  /* 0x00000000ff0b8984 */ /* 0x000ea40000000800 */
[----:B--2---:R-:W-:-:S04]  /*0690*/  @!P0 FADD.FTZ R11, R16, -R11 ;  /* 0x8000000b100b8221 */ /* 0x004fc80000010000 */
[----:B------:R-:W-:-:S04]  /*06a0*/  @!P0 FMUL.FTZ R11, R11, 1.4426950216293334961 ;  /* 0x3fb8aa3b0b0b8820 */ /* 0x000fc80000410000 */
        /* <DEDUP_REMOVED lines=8> */
[----:B-1----:R-:W-:Y:S02]  /*0730*/  FADD.FTZ R16, R11, R16 ;  /* 0x000000100b107221 */ /* 0x002fe40000010000 */
[----:B------:R-:W-:-:S03]  /*0740*/  IMAD.MOV.U32 R11, RZ, RZ, RZ ;  /* 0x000000ffff0b7224 */ /* 0x000fc600078e00ff */
        /* <DEDUP_REMOVED lines=20> */
.L_x_175:
        /* <DEDUP_REMOVED lines=10> */
.L_x_176:
        /* <DEDUP_REMOVED lines=13> */
.L_x_172:
[----:B------:R-:W-:-:S13]  /*0a00*/  ISETP.GE.AND P0, PT, R4, c[0x0][0x180], PT ;  /* 0x0000600004007a0c */ /* 0x000fda0003f06270 */
[----:B------:R2:W-:Y:S02]  /*0a10*/  @!P0 STG.E.U8 [R2.64], RZ ;  /* 0x000000ff02008986 */ /* 0x0005e4000c101104 */
.L_x_177:
[----:B--2---:R-:W-:Y:S05]  /*0a20*/  BSYNC B0 ;  /* 0x0000000000007941 */ /* 0x004fea0003800000 */
.L_x_171:
[----:B------:R-:W-:-:S04]  /*0a30*/  IADD3 R14, R14, c[0x0][0xc], RZ ;  /* 0x000003000e0e7a10 */ /* 0x000fc80007ffe0ff */
[----:B------:R-:W-:-:S13]  /*0a40*/  ISETP.GE.AND P0, PT, R14, c[0x0][0x180], PT ;  /* 0x000060000e007a0c */ /* 0x000fda0003f06270 */
[----:B------:R-:W-:Y:S05]  /*0a50*/  @!P0 BRA `(.L_x_178) ;  /* 0xfffff7a000008947 */ /* 0x000fea000383ffff */
[----:B------:R-:W-:Y:S05]  /*0a60*/  EXIT ;  /* 0x000000000000794d */ /* 0x000fea0003800000 */
.L_x_179:
        /* <DEDUP_REMOVED lines=9> */
.L_x_197:


//--------------------- .nv.global.init           --------------------------
	.section	.nv.global.init,"aw",@progbits
	.align	4
.nv.global.init:
	.type		mrg32k3aM1SubSeq,@object
	.size		mrg32k3aM1SubSeq,(mrg32k3aM2SubSeq - mrg32k3aM1SubSeq)
mrg32k3aM1SubSeq:
        /*0000*/ 	.byte	0x0b, 0xcc, 0xee, 0x04, 0x73, 0x29, 0x8b, 0x6f, 0xf6, 0x53, 0x03, 0xf6, 0x23, 0xf6, 0xea, 0xda
        /* <DEDUP_REMOVED lines=125> */
	.type		mrg32k3aM2SubSeq,@object
	.size		mrg32k3aM2SubSeq,(mrg32k3aM1 - mrg32k3aM2SubSeq)
mrg32k3aM2SubSeq:
        /* <DEDUP_REMOVED lines=126> */
	.type		mrg32k3aM1,@object
	.size		mrg32k3aM1,(mrg32k3aM1Seq - mrg32k3aM1)
mrg32k3aM1:
        /* <DEDUP_REMOVED lines=144> */
	.type		mrg32k3aM1Seq,@object
	.size		mrg32k3aM1Seq,(mrg32k3aM2 - mrg32k3aM1Seq)
mrg32k3aM1Seq:
        /* <DEDUP_REMOVED lines=144> */
	.type		mrg32k3aM2,@object
	.size		mrg32k3aM2,(mrg32k3aM2Seq - mrg32k3aM2)
mrg32k3aM2:
        /* <DEDUP_REMOVED lines=144> */
	.type		mrg32k3aM2Seq,@object
	.size		mrg32k3aM2Seq,(precalc_xorwow_matrix - mrg32k3aM2Seq)
mrg32k3aM2Seq:
        /* <DEDUP_REMOVED lines=144> */
	.type		precalc_xorwow_matrix,@object
	.size		precalc_xorwow_matrix,(precalc_xorwow_offset_matrix - precalc_xorwow_matrix)
precalc_xorwow_matrix:
        /* <DEDUP_REMOVED lines=6400> */
	.type		precalc_xorwow_offset_matrix,@object
	.size		precalc_xorwow_offset_matrix,(.L_1 - precalc_xorwow_offset_matrix)
precalc_xorwow_offset_matrix:
        /* <DEDUP_REMOVED lines=6400> */
.L_1:


//--------------------- .nv.shared._ZN17fastertransformer27softmax_INT8IO_kernel_COL32I6__halfEEvPaS2_PKT_S5_iiiiifPKfS7_ --------------------------
	.section	.nv.shared._ZN17fastertransformer27softmax_INT8IO_kernel_COL32I6__halfEEvPaS2_PKT_S5_iiiiifPKfS7_,"aw",@nobits
	.sectionflags	@""
	.align	4
.nv.shared._ZN17fastertransformer27softmax_INT8IO_kernel_COL32I6__halfEEvPaS2_PKT_S5_iiiiifPKfS7_:
	.zero		264


//--------------------- .nv.global                --------------------------
	.section	.nv.global,"aw",@nobits
.nv.global:
	.type		_ZN59_INTERNAL_10b64bb9_23_softmax_int8_kernels_cu_25fb83d6_31804cuda3std6ranges3__45__cpo9iter_moveE,@object
	.size		_ZN59_INTERNAL_10b64bb9_23_softmax_int8_kernels_cu_25fb83d6_31804cuda3std6ranges3__45__cpo9iter_moveE,(_ZN59_INTERNAL_10b64bb9_23_softmax_int8_kernels_cu_25fb83d6_31804cuda3std3__461_GLOBAL__N__10b64bb9_23_softmax_int8_kernels_cu_25fb83d6_31806ignoreE - _ZN59_INTERNAL_10b64bb9_23_softmax_int8_kernels_cu_25fb83d6_31804cuda3std6ranges3__45__cpo9iter_moveE)
_ZN59_INTERNAL_10b64bb9_23_softmax_int8_kernels_cu_25fb83d6_31804cuda3std6ranges3__45__cpo9iter_moveE:
	.zero		1
	.type		_ZN59_INTERNAL_10b64bb9_23_softmax_int8_kernels_cu_25fb83d6_31804cuda3std3__461_GLOBAL__N__10b64bb9_23_softmax_int8_kernels_cu_25fb83d6_31806ignoreE,@object
	.size		_ZN59_INTERNAL_10b64bb9_23_softmax_int8_kernels_cu_25fb83d6_31804cuda3std3__461_GLOBAL__N__10b64bb9_23_softmax_int8_kernels_cu_25fb83d6_31806ignoreE,(_ZN59_INTERNAL_10b64bb9_23_softmax_int8_kernels_cu_25fb83d6_31804cuda3std3__45__cpo4cendE - _ZN59_INTERNAL_10b64bb9_23_softmax_int8_kernels_cu_25fb83d6_31804cuda3std3__461_GLOBAL__N__10b64bb9_23_softmax_int8_kernels_cu_25fb83d6_31806ignoreE)
_ZN59_INTERNAL_10b64bb9_23_softmax_int8_kernels_cu_25fb83d6_31804cuda3std3__461_GLOBAL__N__10b64bb9_23_softmax_int8_kernels_cu_25fb83d6_31806ignoreE:
	.zero		1
	.type		_ZN59_INTERNAL_10b64bb9_23_softmax_int8_kernels_cu_25fb83d6_31804cuda3std3__45__cpo4cendE,@object
	.size		_ZN59_INTERNAL_10b64bb9_23_softmax_int8_kernels_cu_25fb83d6_31804cuda3std3__45__cpo4cendE,(_ZN59_INTERNAL_10b64bb9_23_softmax_int8_kernels_cu_25fb83d6_31804cuda3std3__45__cpo3endE - _ZN59_INTERNAL_10b64bb9_23_softmax_int8_kernels_cu_25fb83d6_31804cuda3std3__45__cpo4cendE)
_ZN59_INTERNAL_10b64bb9_23_softmax_int8_kernels_cu_25fb83d6_31804cuda3std3__45__cpo4cendE:
	.zero		1
	.type		_ZN59_INTERNAL_10b64bb9_23_softmax_int8_kernels_cu_25fb83d6_31804cuda3std3__45__cpo3endE,@object
	.size		_ZN59_INTERNAL_10b64bb9_23_softmax_int8_kernels_cu_25fb83d6_31804cuda3std3__45__cpo3endE,(_ZN59_INTERNAL_10b64bb9_23_softmax_int8_kernels_cu_25fb83d6_31804cuda3std3__48in_placeE - _ZN59_INTERNAL_10b64bb9_23_softmax_int8_kernels_cu_25fb83d6_31804cuda3std3__45__cpo3endE)
_ZN59_INTERNAL_10b64bb9_23_softmax_int8_kernels_cu_25fb83d6_31804cuda3std3__45__cpo3endE:
	.zero		1
	.type		_ZN59_INTERNAL_10b64bb9_23_softmax_int8_kernels_cu_25fb83d6_31804cuda3std3__48in_placeE,@object
	.size		_ZN59_INTERNAL_10b64bb9_23_softmax_int8_kernels_cu_25fb83d6_31804cuda3std3__48in_placeE,(_ZN59_INTERNAL_10b64bb9_23_softmax_int8_kernels_cu_25fb83d6_31804cuda3std6ranges3__45__cpo7advanceE - _ZN59_INTERNAL_10b64bb9_23_softmax_int8_kernels_cu_25fb83d6_31804cuda3std3__48in_placeE)
_ZN59_INTERNAL_10b64bb9_23_softmax_int8_kernels_cu_25fb83d6_31804cuda3std3__48in_placeE:
	.zero		1
	.type		_ZN59_INTERNAL_10b64bb9_23_softmax_int8_kernels_cu_25fb83d6_31804cuda3std6ranges3__45__cpo7advanceE,@object
	.size		_ZN59_INTERNAL_10b64bb9_23_softmax_int8_kernels_cu_25fb83d6_31804cuda3std6ranges3__45__cpo7advanceE,(_ZN59_INTERNAL_10b64bb9_23_softmax_int8_kernels_cu_25fb83d6_31804cuda3std3__45__cpo5beginE - _ZN59_INTERNAL_10b64bb9_23_softmax_int8_kernels_cu_25fb83d6_31804cuda3std6ranges3__45__cpo7advanceE)
_ZN59_INTERNAL_10b64bb9_23_softmax_int8_kernels_cu_25fb83d6_31804cuda3std6ranges3__45__cpo7advanceE:
	.zero		1
	.type		_ZN59_INTERNAL_10b64bb9_23_softmax_int8_kernels_cu_25fb83d6_31804cuda3std3__45__cpo5beginE,@object
	.size		_ZN59_INTERNAL_10b64bb9_23_softmax_int8_kernels_cu_25fb83d6_31804cuda3std3__45__cpo5beginE,(_ZN59_INTERNAL_10b64bb9_23_softmax_int8_kernels_cu_25fb83d6_31804cuda3std3__419piecewise_constructE - _ZN59_INTERNAL_10b64bb9_23_softmax_int8_kernels_cu_25fb83d6_31804cuda3std3__45__cpo5beginE)
_ZN59_INTERNAL_10b64bb9_23_softmax_int8_kernels_cu_25fb83d6_31804cuda3std3__45__cpo5beginE:
	.zero		1
	.type		_ZN59_INTERNAL_10b64bb9_23_softmax_int8_kernels_cu_25fb83d6_31804cuda3std3__419piecewise_constructE,@object
	.size		_ZN59_INTERNAL_10b64bb9_23_softmax_int8_kernels_cu_25fb83d6_31804cuda3std3__419piecewise_constructE,(_ZN59_INTERNAL_10b64bb9_23_softmax_int8_kernels_cu_25fb83d6_31804cuda3std3__45__cpo6cbeginE - _ZN59_INTERNAL_10b64bb9_23_softmax_int8_kernels_cu_25fb83d6_31804cuda3std3__419piecewise_constructE)
_ZN59_INTERNAL_10b64bb9_23_softmax_int8_kernels_cu_25fb83d6_31804cuda3std3__419piecewise_constructE:
	.zero		1
	.type		_ZN59_INTERNAL_10b64bb9_23_softmax_int8_kernels_cu_25fb83d6_31804cuda3std3__45__cpo6cbeginE,@object
	.size		_ZN59_INTERNAL_10b64bb9_23_softmax_int8_kernels_cu_25fb83d6_31804cuda3std3__45__cpo6cbeginE,(_ZN59_INTERNAL_10b64bb9_23_softmax_int8_kernels_cu_25fb83d6_31804cuda3std6ranges3__45__cpo4swapE - _ZN59_INTERNAL_10b64bb9_23_softmax_int8_kernels_cu_25fb83d6_31804cuda3std3__45__cpo6cbeginE)
_ZN59_INTERNAL_10b64bb9_23_softmax_int8_kernels_cu_25fb83d6_31804cuda3std3__45__cpo6cbeginE:
	.zero		1
	.type		_ZN59_INTERNAL_10b64bb9_23_softmax_int8_kernels_cu_25fb83d6_31804cuda3std6ranges3__45__cpo4swapE,@object
	.size		_ZN59_INTERNAL_10b64bb9_23_softmax_int8_kernels_cu_25fb83d6_31804cuda3std6ranges3__45__cpo4swapE,(.L_16 - _ZN59_INTERNAL_10b64bb9_23_softmax_int8_kernels_cu_25fb83d6_31804cuda3std6ranges3__45__cpo4swapE)
_ZN59_INTERNAL_10b64bb9_23_softmax_int8_kernels_cu_25fb83d6_31804cuda3std6ranges3__45__cpo4swapE:
	.zero		1
.L_16:


//--------------------- .nv.shared._ZN17fastertransformer27softmax_INT8IO_kernel_COL32IfEEvPaS1_PKT_S4_iiiiifPKfS6_ --------------------------
	.section	.nv.shared._ZN17fastertransformer27softmax_INT8IO_kernel_COL32IfEEvPaS1_PKT_S4_iiiiifPKfS6_,"aw",@nobits
	.sectionflags	@""
	.align	4
.nv.shared._ZN17fastertransformer27softmax_INT8IO_kernel_COL32IfEEvPaS1_PKT_S4_iiiiifPKfS6_:
	.zero		264


//--------------------- .nv.shared._ZN17fastertransformer36softmax_INT8IO_kernel_COL32_element4INS_5half4E6__halfEEvPaS3_PKT_S6_iiiiifPKfS8_ --------------------------
	.section	.nv.shared._ZN17fastertransformer36softmax_INT8IO_kernel_COL32_element4INS_5half4E6__halfEEvPaS3_PKT_S6_iiiiifPKfS8_,"aw",@nobits
	.sectionflags	@""
	.align	4
.nv.shared._ZN17fastertransformer36softmax_INT8IO_kernel_COL32_element4INS_5half4E6__halfEEvPaS3_PKT_S6_iiiiifPKfS8_:
	.zero		264


//--------------------- .nv.shared._ZN17fastertransformer36softmax_INT8IO_kernel_COL32_element4I6float4fEEvPaS2_PKT_S5_iiiiifPKfS7_ --------------------------
	.section	.nv.shared._ZN17fastertransformer36softmax_INT8IO_kernel_COL32_element4I6float4fEEvPaS2_PKT_S5_iiiiifPKfS7_,"aw",@nobits
	.sectionflags	@""
	.align	4
.nv.shared._ZN17fastertransformer36softmax_INT8IO_kernel_COL32_element4I6float4fEEvPaS2_PKT_S5_iiiiifPKfS7_:
	.zero		264


//--------------------- .nv.shared._ZN17fastertransformer31softmax_COL32_perElement_varlenI6__halfEEvPaPKaPKT_iiiifPKfS9_ii --------------------------
	.section	.nv.shared._ZN17fastertransformer31softmax_COL32_perElement_varlenI6__halfEEvPaPKaPKT_iiiifPKfS9_ii,"aw",@nobits
	.sectionflags	@""
	.align	4
.nv.shared._ZN17fastertransformer31softmax_COL32_perElement_varlenI6__halfEEvPaPKaPKT_iiiifPKfS9_ii:
	.zero		264


//--------------------- .nv.shared._ZN17fastertransformer20softmax_COL32_varlenI6__halfEEvPaPKaPKT_iiiifPKfS9_ii --------------------------
	.section	.nv.shared._ZN17fastertransformer20softmax_COL32_varlenI6__halfEEvPaPKaPKT_iiiifPKfS9_ii,"aw",@nobits
	.sectionflags	@""
	.align	4
.nv.shared._ZN17fastertransformer20softmax_COL32_varlenI6__halfEEvPaPKaPKT_iiiifPKfS9_ii:
	.zero		264


//--------------------- .nv.shared._ZN17fastertransformer25softmax_COL32_LE64_varlenI6__halfEEvPaPKaPKT_iiiifPKfS9_ii --------------------------
	.section	.nv.shared._ZN17fastertransformer25softmax_COL32_LE64_varlenI6__halfEEvPaPKaPKT_iiiifPKfS9_ii,"aw",@nobits
	.sectionflags	@""
	.align	4
.nv.shared._ZN17fastertransformer25softmax_COL32_LE64_varlenI6__halfEEvPaPKaPKT_iiiifPKfS9_ii:
	.zero		8


//--------------------- .nv.shared._ZN17fastertransformer25softmax_COL32_LE32_varlenI6__halfEEvPaPKaPKT_iiiifPKfS9_ii --------------------------
	.section	.nv.shared._ZN17fastertransformer25softmax_COL32_LE32_varlenI6__halfEEvPaPKaPKT_iiiifPKfS9_ii,"aw",@nobits
	.sectionflags	@""
	.align	4
.nv.shared._ZN17fastertransformer25softmax_COL32_LE32_varlenI6__halfEEvPaPKaPKT_iiiifPKfS9_ii:
	.zero		136


//--------------------- .nv.shared._ZN17fastertransformer31softmax_COL32_perElement_varlenIfEEvPaPKaPKT_iiiifPKfS8_ii --------------------------
	.section	.nv.shared._ZN17fastertransformer31softmax_COL32_perElement_varlenIfEEvPaPKaPKT_iiiifPKfS8_ii,"aw",@nobits
	.sectionflags	@""
	.align	4
.nv.shared._ZN17fastertransformer31softmax_COL32_perElement_varlenIfEEvPaPKaPKT_iiiifPKfS8_ii:
	.zero		264


//--------------------- .nv.shared._ZN17fastertransformer20softmax_COL32_varlenIfEEvPaPKaPKT_iiiifPKfS8_ii --------------------------
	.section	.nv.shared._ZN17fastertransformer20softmax_COL32_varlenIfEEvPaPKaPKT_iiiifPKfS8_ii,"aw",@nobits
	.sectionflags	@""
	.align	4
.nv.shared._ZN17fastertransformer20softmax_COL32_varlenIfEEvPaPKaPKT_iiiifPKfS8_ii:
	.zero		264


//--------------------- .nv.shared._ZN17fastertransformer25softmax_COL32_LE64_varlenIfEEvPaPKaPKT_iiiifPKfS8_ii --------------------------
	.section	.nv.shared._ZN17fastertransformer25softmax_COL32_LE64_varlenIfEEvPaPKaPKT_iiiifPKfS8_ii,"aw",@nobits
	.sectionflags	@""
	.align	4
.nv.shared._ZN17fastertransformer25softmax_COL32_LE64_varlenIfEEvPaPKaPKT_iiiifPKfS8_ii:
	.zero		8


//--------------------- .nv.shared._ZN17fastertransformer25softmax_COL32_LE32_varlenIfEEvPaPKaPKT_iiiifPKfS8_ii --------------------------
	.section	.nv.shared._ZN17fastertransformer25softmax_COL32_LE32_varlenIfEEvPaPKaPKT_iiiifPKfS8_ii,"aw",@nobits
	.sectionflags	@""
	.align	4
.nv.shared._ZN17fastertransformer25softmax_COL32_LE32_varlenIfEEvPaPKaPKT_iiiifPKfS8_ii:
	.zero		136


//--------------------- .nv.shared._ZN17fastertransformer13softmax_COL32I6__halfEEvPaPKiPKT_iiifPKfS9_S9_ii --------------------------
	.section	.nv.shared._ZN17fastertransformer13softmax_COL32I6__halfEEvPaPKiPKT_iiifPKfS9_S9_ii,"aw",@nobits
	.sectionflags	@""
	.align	4
.nv.shared._ZN17fastertransformer13softmax_COL32I6__halfEEvPaPKiPKT_iiifPKfS9_S9_ii:
	.zero		264


//--------------------- .nv.shared._ZN17fastertransformer18softmax_COL32_LE64I6__halfEEvPaPKiPKT_iiifPKfS9_S9_ii --------------------------
	.section	.nv.shared._ZN17fastertransformer18softmax_COL32_LE64I6__halfEEvPaPKiPKT_iiifPKfS9_S9_ii,"aw",@nobits
	.sectionflags	@""
	.align	4
.nv.shared._ZN17fastertransformer18softmax_COL32_LE64I6__halfEEvPaPKiPKT_iiifPKfS9_S9_ii:
	.zero		264


//--------------------- .nv.shared._ZN17fastertransformer18softmax_COL32_LE32I6__halfEEvPaPKiPKT_iiifPKfS9_S9_ii --------------------------
	.section	.nv.shared._ZN17fastertransformer18softmax_COL32_LE32I6__halfEEvPaPKiPKT_iiifPKfS9_S9_ii,"aw",@nobits
	.sectionflags	@""
	.align	4
.nv.shared._ZN17fastertransformer18softmax_COL32_LE32I6__halfEEvPaPKiPKT_iiifPKfS9_S9_ii:
	.zero		264


//--------------------- .nv.shared._ZN17fastertransformer13softmax_COL32IfEEvPaPKiPKT_iiifPKfS8_S8_ii --------------------------
	.section	.nv.shared._ZN17fastertransformer13softmax_COL32IfEEvPaPKiPKT_iiifPKfS8_S8_ii,"aw",@nobits
	.sectionflags	@""
	.align	4
.nv.shared._ZN17fastertransformer13softmax_COL32IfEEvPaPKiPKT_iiifPKfS8_S8_ii:
	.zero		264


//--------------------- .nv.shared._ZN17fastertransformer18softmax_COL32_LE64IfEEvPaPKiPKT_iiifPKfS8_S8_ii --------------------------
	.section	.nv.shared._ZN17fastertransformer18softmax_COL32_LE64IfEEvPaPKiPKT_iiifPKfS8_S8_ii,"aw",@nobits
	.sectionflags	@""
	.align	4
.nv.shared._ZN17fastertransformer18softmax_COL32_LE64IfEEvPaPKiPKT_iiifPKfS8_S8_ii:
	.zero		264


//--------------------- .nv.shared._ZN17fastertransformer18softmax_COL32_LE32IfEEvPaPKiPKT_iiifPKfS8_S8_ii --------------------------
	.section	.nv.shared._ZN17fastertransformer18softmax_COL32_LE32IfEEvPaPKiPKT_iiifPKfS8_S8_ii,"aw",@nobits
	.sectionflags	@""
	.align	4
.nv.shared._ZN17fastertransformer18softmax_COL32_LE32IfEEvPaPKiPKT_iiifPKfS8_S8_ii:
	.zero		264
